// auto-generated by cutlass_sweep.fmha — config: {"arch": "sm_90", "direction": "fwd", "dtype": "bf16", "head_dim": 48, "mask": "residual", "schedule": "tma", "tile_kv": 256, "tile_q": 64}
#include "cutlass/cutlass.h"
#include "cute/tensor.hpp"
#include "cutlass/device_kernel.h"
#include "cutlass/kernel_hardware_info.h"
#include "88_hopper_fmha/collective/fmha_fusion.hpp"
#include "88_hopper_fmha/kernel/fmha_kernel_builder.hpp"

using namespace cute;
using Element = cutlass::bfloat16_t;
using TileShape = Shape<_64, _256, _48>;
using StrideQ = cute::tuple<int, _1, cute::tuple<int, int>>;
using StrideK = cute::tuple<int, _1, cute::tuple<int, int>>;
using StrideV = cute::tuple<int, cute::_1, cute::tuple<int, int>>;

using Kernel = typename cutlass::fmha::kernel::FmhaBuilder<
    Element, float, float,
    TileShape, StrideQ, StrideK, StrideV,
    cutlass::fmha::collective::ResidualFusion,
    cutlass::gemm::KernelTma
  >::Kernel;

auto* _anchor = &cutlass::device_kernel<Kernel>;


// ===== COMPILED SASS (sm_90a) =====

	.target	sm_90a

	.elftype	@"ET_EXEC"


//--------------------- .note.nv.tkinfo           --------------------------
	.section	.note.nv.tkinfo,"",@"SHT_NOTE"
	.sectionflags	@"SHF_NOTE_NV_TKINFO"
	.tkinfo
        /*0018*/ 	.word	0x00000002
        /*0030*/ 	.string	""
        /*0030*/ 	.string	"ptxas"
        /*0030*/ 	.string	"Cuda compilation tools, release 13.0, V13.0.88"
        /*0030*/ 	.string	"Build cuda_13.0.r13.0/compiler.36424714_0"
        /*0030*/ 	.string	"-arch sm_90a -m 64 "



//--------------------- .note.nv.cuinfo           --------------------------
	.section	.note.nv.cuinfo,"",@"SHT_NOTE"
	.sectionflags	@"SHF_NOTE_NV_CUINFO"
        /*0018*/ 	.short	0x0002
        /*001a*/ 	.short	0x005a
        /*001c*/ 	.short	0x0082
	.zero		2


//--------------------- .nv.info                  --------------------------
	.section	.nv.info,"",@"SHT_CUDA_INFO"
	.align	4


	//----- nvinfo : EIATTR_REGCOUNT
	.align		4
        /*0000*/ 	.byte	0x04, 0x2f
        /*0002*/ 	.short	(.L_16 - .L_15)
	.align		4
.L_15:
        /*0004*/ 	.word	index@(_ZN7cutlass13device_kernelINS_4fmha6kernel13FmhaKernelTmaINS1_10collective15FmhaMainloopTmaINS_10bfloat16_tEfN4cute5tupleIJNS7_1CILi64EEENS9_ILi256EEENS9_ILi48EEEEEENS4_14ResidualFusionEJEEENS4_15FmhaFwdEpilogueIS6_fNS8_IJSA_SC_SB_EEEEEJEEEEEvNT_6ParamsE)
        /*0008*/ 	.word	0x000000c3


	//----- nvinfo : EIATTR_FRAME_SIZE
	.align		4
.L_16:
        /*000c*/ 	.byte	0x04, 0x11
        /*000e*/ 	.short	(.L_18 - .L_17)
	.align		4
.L_17:
        /*0010*/ 	.word	index@($__internal_0_$__cuda_sm20_rcp_rn_f32_slowpath)
        /*0014*/ 	.word	0x00000000


	//----- nvinfo : EIATTR_FRAME_SIZE
	.align		4
.L_18:
        /*0018*/ 	.byte	0x04, 0x11
        /*001a*/ 	.short	(.L_20 - .L_19)
	.align		4
.L_19:
        /*001c*/ 	.word	index@(_ZN7cutlass13device_kernelINS_4fmha6kernel13FmhaKernelTmaINS1_10collective15FmhaMainloopTmaINS_10bfloat16_tEfN4cute5tupleIJNS7_1CILi64EEENS9_ILi256EEENS9_ILi48EEEEEENS4_14ResidualFusionEJEEENS4_15FmhaFwdEpilogueIS6_fNS8_IJSA_SC_SB_EEEEEJEEEEEvNT_6ParamsE)
        /*0020*/ 	.word	0x00000000


	//----- nvinfo : EIATTR_MIN_STACK_SIZE
	.align		4
.L_20:
        /*0024*/ 	.byte	0x04, 0x12
        /*0026*/ 	.short	(.L_22 - .L_21)
	.align		4
.L_21:
        /*0028*/ 	.word	index@(_ZN7cutlass13device_kernelINS_4fmha6kernel13FmhaKernelTmaINS1_10collective15FmhaMainloopTmaINS_10bfloat16_tEfN4cute5tupleIJNS7_1CILi64EEENS9_ILi256EEENS9_ILi48EEEEEENS4_14ResidualFusionEJEEENS4_15FmhaFwdEpilogueIS6_fNS8_IJSA_SC_SB_EEEEEJEEEEEvNT_6ParamsE)
        /*002c*/ 	.word	0x00000000
.L_22:


//--------------------- .nv.compat                --------------------------
	.section	.nv.compat,"",@"SHT_CUDA_COMPAT_INFO"
	.align	4
        /*0000*/ 	.byte	0x02, 0x09, 0x01, 0x00, 0x02, 0x02, 0x04, 0x00, 0x02, 0x05, 0x05, 0x00, 0x03, 0x07, 0x01, 0x01
        /*0010*/ 	.byte	0x02, 0x03, 0x01, 0x00, 0x02, 0x06, 0x01, 0x00, 0x04, 0x0b, 0x08, 0x00, 0x00, 0x00, 0x00, 0x00
        /*0020*/ 	.byte	0x00, 0x00, 0x00, 0x00


//--------------------- .nv.info._ZN7cutlass13device_kernelINS_4fmha6kernel13FmhaKernelTmaINS1_10collective15FmhaMainloopTmaINS_10bfloat16_tEfN4cute5tupleIJNS7_1CILi64EEENS9_ILi256EEENS9_ILi48EEEEEENS4_14ResidualFusionEJEEENS4_15FmhaFwdEpilogueIS6_fNS8_IJSA_SC_SB_EEEEEJEEEEEvNT_6ParamsE --------------------------
	.section	.nv.info._ZN7cutlass13device_kernelINS_4fmha6kernel13FmhaKernelTmaINS1_10collective15FmhaMainloopTmaINS_10bfloat16_tEfN4cute5tupleIJNS7_1CILi64EEENS9_ILi256EEENS9_ILi48EEEEEENS4_14ResidualFusionEJEEENS4_15FmhaFwdEpilogueIS6_fNS8_IJSA_SC_SB_EEEEEJEEEEEvNT_6ParamsE,"",@"SHT_CUDA_INFO"
	.sectionflags	@""
	.align	4


	//----- nvinfo : EIATTR_CUDA_API_VERSION
	.align		4
        /*0000*/ 	.byte	0x04, 0x37
        /*0002*/ 	.short	(.L_24 - .L_23)
.L_23:
        /*0004*/ 	.word	0x00000082


	//----- nvinfo : EIATTR_KPARAM_INFO
	.align		4
.L_24:
        /*0008*/ 	.byte	0x04, 0x17
        /*000a*/ 	.short	(.L_26 - .L_25)
.L_25:
        /*000c*/ 	.word	0x00000000
        /*0010*/ 	.short	0x0000
        /*0012*/ 	.short	0x0070
        /*0014*/ 	.byte	0x00, 0xf0, 0x01, 0x20


	//----- nvinfo : EIATTR_SPARSE_MMA_MASK
	.align		4
.L_26:
        /*0018*/ 	.byte	0x03, 0x50
        /*001a*/ 	.short	0x0000


	//----- nvinfo : EIATTR_MAXREG_COUNT
	.align		4
        /*001c*/ 	.byte	0x03, 0x1b
        /*001e*/ 	.short	0x00ff


	//----- nvinfo : EIATTR_NUM_BARRIERS
	.align		4
        /*0020*/ 	.byte	0x02, 0x4c
        /*0022*/ 	.byte	0x02
	.zero		1


	//----- nvinfo : EIATTR_EXTERNS
	.align		4
        /*0024*/ 	.byte	0x04, 0x0f
        /*0026*/ 	.short	(.L_28 - .L_27)


	//   ....[0]....
	.align		4
.L_27:
        /*0028*/ 	.word	index@(__assertfail)


	//----- nvinfo : EIATTR_MERCURY_ISA_VERSION
	.align		4
.L_28:
        /*002c*/ 	.byte	0x03, 0x5f
        /*002e*/ 	.short	0x0101


	//----- nvinfo : EIATTR_COOP_GROUP_MASK_REGIDS
	.align		4
        /*0030*/ 	.byte	0x04, 0x29
        /*0032*/ 	.short	(.L_30 - .L_29)


	//   ....[0]....
.L_29:
        /*0034*/ 	.word	0xffffffff


	//   ....[1]....
        /*0038*/ 	.word	0xffffffff


	//   ....[2]....
        /*003c*/ 	.word	0xffffffff


	//   ....[3]....
        /*0040*/ 	.word	0xffffffff


	//   ....[4]....
        /*0044*/ 	.word	0xffffffff


	//   ....[5]....
        /*0048*/ 	.word	0xffffffff


	//   ....[6]....
        /*004c*/ 	.word	0xffffffff


	//   ....[7]....
        /*0050*/ 	.word	0xffffffff


	//   ....[8]....
        /*0054*/ 	.word	0xffffffff


	//   ....[9]....
        /*0058*/ 	.word	0xffffffff


	//   ....[10]....
        /*005c*/ 	.word	0xffffffff


	//   ....[11]....
        /*0060*/ 	.word	0xffffffff


	//   ....[12]....
        /*0064*/ 	.word	0xffffffff


	//   ....[13]....
        /*0068*/ 	.word	0xffffffff


	//   ....[14]....
        /*006c*/ 	.word	0xffffffff


	//   ....[15]....
        /*0070*/ 	.word	0xffffffff


	//   ....[16]....
        /*0074*/ 	.word	0xffffffff


	//   ....[17]....
        /*0078*/ 	.word	0xffffffff


	//   ....[18]....
        /*007c*/ 	.word	0xffffffff


	//   ....[19]....
        /*0080*/ 	.word	0xffffffff


	//   ....[20]....
        /*0084*/ 	.word	0xffffffff


	//----- nvinfo : EIATTR_COOP_GROUP_INSTR_OFFSETS
	.align		4
.L_30:
        /*0088*/ 	.byte	0x04, 0x28
        /*008a*/ 	.short	(.L_32 - .L_31)


	//   ....[0]....
.L_31:
        /*008c*/ 	.word	0x00000050


	//   ....[1]....
        /*0090*/ 	.word	0x00000140


	//   ....[2]....
        /*0094*/ 	.word	0x00000270


	//   ....[3]....
        /*0098*/ 	.word	0x00000410


	//   ....[4]....
        /*009c*/ 	.word	0x00000590


	//   ....[5]....
        /*00a0*/ 	.word	0x00003760


	//   ....[6]....
        /*00a4*/ 	.word	0x00003770


	//   ....[7]....
        /*00a8*/ 	.word	0x000037a0


	//   ....[8]....
        /*00ac*/ 	.word	0x000037b0


	//   ....[9]....
        /*00b0*/ 	.word	0x00008fa0


	//   ....[10]....
        /*00b4*/ 	.word	0x00008fe0


	//   ....[11]....
        /*00b8*/ 	.word	0x00009010


	//   ....[12]....
        /*00bc*/ 	.word	0x00009030


	//   ....[13]....
        /*00c0*/ 	.word	0x0000fa80


	//   ....[14]....
        /*00c4*/ 	.word	0x0000fa90


	//   ....[15]....
        /*00c8*/ 	.word	0x0000fad0


	//   ....[16]....
        /*00cc*/ 	.word	0x0000faf0


	//   ....[17]....
        /*00d0*/ 	.word	0x00014be0


	//   ....[18]....
        /*00d4*/ 	.word	0x00014c20


	//   ....[19]....
        /*00d8*/ 	.word	0x00014c70


	//   ....[20]....
        /*00dc*/ 	.word	0x00014c80


	//----- nvinfo : EIATTR_SYSCALL_OFFSETS
	.align		4
.L_32:
        /*00e0*/ 	.byte	0x04, 0x46
        /*00e2*/ 	.short	(.L_34 - .L_33)


	//   ....[0]....
.L_33:
        /*00e4*/ 	.word	0x00015540


	//   ....[1]....
        /*00e8*/ 	.word	0x00015660


	//----- nvinfo : EIATTR_MBARRIER_INSTR_OFFSETS
	.align		4
.L_34:
        /*00ec*/ 	.byte	0x04, 0x39
        /*00ee*/ 	.short	(.L_36 - .L_35)


	//   ....[0]....
.L_35:
        /*00f0*/ 	.word	0x00000240
        /*00f4*/ 	.word	0x000000ff
        /*00f8*/ 	.word	0x00019840
        /*00fc*/ 	.short	0x0100
        /*00fe*/ 	.byte	0x08
	.zero		1


	//   ....[1]....
        /*0100*/ 	.word	0x00000250
        /*0104*/ 	.word	0x000000ff
        /*0108*/ 	.word	0x00019848
        /*010c*/ 	.short	0x0100
        /*010e*/ 	.byte	0x08
	.zero		1


	//   ....[2]....
        /*0110*/ 	.word	0x00000380
        /*0114*/ 	.word	0x000000ff
        /*0118*/ 	.word	0x00019800
        /*011c*/ 	.short	0x0100
        /*011e*/ 	.byte	0x08
	.zero		1


	//   ....[3]....
        /*0120*/ 	.word	0x00000390
        /*0124*/ 	.word	0x000000ff
        /*0128*/ 	.word	0x00019820
        /*012c*/ 	.short	0x0100
        /*012e*/ 	.byte	0x08
	.zero		1


	//   ....[4]....
        /*0130*/ 	.word	0x000003a0
        /*0134*/ 	.word	0x000000ff
        /*0138*/ 	.word	0x00019808
        /*013c*/ 	.short	0x0100
        /*013e*/ 	.byte	0x08
	.zero		1


	//   ....[5]....
        /*0140*/ 	.word	0x000003b0
        /*0144*/ 	.word	0x000000ff
        /*0148*/ 	.word	0x00019828
        /*014c*/ 	.short	0x0100
        /*014e*/ 	.byte	0x08
	.zero		1


	//   ....[6]....
        /*0150*/ 	.word	0x000003c0
        /*0154*/ 	.word	0x000000ff
        /*0158*/ 	.word	0x00019810
        /*015c*/ 	.short	0x0100
        /*015e*/ 	.byte	0x08
	.zero		1


	//   ....[7]....
        /*0160*/ 	.word	0x000003d0
        /*0164*/ 	.word	0x000000ff
        /*0168*/ 	.word	0x00019830
        /*016c*/ 	.short	0x0100
        /*016e*/ 	.byte	0x08
	.zero		1


	//   ....[8]....
        /*0170*/ 	.word	0x000003e0
        /*0174*/ 	.word	0x000000ff
        /*0178*/ 	.word	0x00019818
        /*017c*/ 	.short	0x0100
        /*017e*/ 	.byte	0x08
	.zero		1


	//   ....[9]....
        /*0180*/ 	.word	0x000003f0
        /*0184*/ 	.word	0x000000ff
        /*0188*/ 	.word	0x00019838
        /*018c*/ 	.short	0x0100
        /*018e*/ 	.byte	0x08
	.zero		1


	//   ....[10]....
        /*0190*/ 	.word	0x00000520
        /*0194*/ 	.word	0x000000ff
        /*0198*/ 	.word	0x00019850
        /*019c*/ 	.short	0x0100
        /*019e*/ 	.byte	0x08
	.zero		1


	//   ....[11]....
        /*01a0*/ 	.word	0x00000530
        /*01a4*/ 	.word	0x000000ff
        /*01a8*/ 	.word	0x00019868
        /*01ac*/ 	.short	0x0100
        /*01ae*/ 	.byte	0x08
	.zero		1


	//   ....[12]....
        /*01b0*/ 	.word	0x00000540
        /*01b4*/ 	.word	0x000000ff
        /*01b8*/ 	.word	0x00019858
        /*01bc*/ 	.short	0x0100
        /*01be*/ 	.byte	0x08
	.zero		1


	//   ....[13]....
        /*01c0*/ 	.word	0x00000550
        /*01c4*/ 	.word	0x000000ff
        /*01c8*/ 	.word	0x00019870
        /*01cc*/ 	.short	0x0100
        /*01ce*/ 	.byte	0x08
	.zero		1


	//   ....[14]....
        /*01d0*/ 	.word	0x00000560
        /*01d4*/ 	.word	0x000000ff
        /*01d8*/ 	.word	0x00019860
        /*01dc*/ 	.short	0x0100
        /*01de*/ 	.byte	0x08
	.zero		1


	//   ....[15]....
        /*01e0*/ 	.word	0x00000570
        /*01e4*/ 	.word	0x000000ff
        /*01e8*/ 	.word	0x00019878
        /*01ec*/ 	.short	0x0100
        /*01ee*/ 	.byte	0x08
	.zero		1


	//   ....[16]....
        /*01f0*/ 	.word	0x000006d0
        /*01f4*/ 	.word	0x00000003
        /*01f8*/ 	.word	0x00019848
        /*01fc*/ 	.short	0x010a
        /*01fe*/ 	.byte	0x3f
	.zero		1


	//   ....[17]....
        /*0200*/ 	.word	0x00000a60
        /*0204*/ 	.word	0x00000003
        /*0208*/ 	.word	0x00019820
        /*020c*/ 	.short	0x010a
        /*020e*/ 	.byte	0x3f
	.zero		1


	//   ....[18]....
        /*0210*/ 	.word	0x00000cf0
        /*0214*/ 	.word	0x00000002
        /*0218*/ 	.word	0x00019820
        /*021c*/ 	.short	0x010a
        /*021e*/ 	.byte	0x3f
	.zero		1


	//   ....[19]....
        /*0220*/ 	.word	0x00000ff0
        /*0224*/ 	.word	0x00000003
        /*0228*/ 	.word	0x00019820
        /*022c*/ 	.short	0x010a
        /*022e*/ 	.byte	0x3f
	.zero		1


	//   ....[20]....
        /*0230*/ 	.word	0x000012e0
        /*0234*/ 	.word	0x00000003
        /*0238*/ 	.word	0x00019820
        /*023c*/ 	.short	0x010a
        /*023e*/ 	.byte	0x3f
	.zero		1


	//   ....[21]....
        /*0240*/ 	.word	0x000015f0
        /*0244*/ 	.word	0x00000002
        /*0248*/ 	.word	0x00019840
        /*024c*/ 	.short	0x010a
        /*024e*/ 	.byte	0x3f
	.zero		1


	//   ....[22]....
        /*0250*/ 	.word	0x00001610
        /*0254*/ 	.word	0x00000002
        /*0258*/ 	.word	0x00019800
        /*025c*/ 	.short	0x010a
        /*025e*/ 	.byte	0x3f
	.zero		1


	//   ....[23]....
        /*0260*/ 	.word	0x00005230
        /*0264*/ 	.word	0x00000002
        /*0268*/ 	.word	0x00019808
        /*026c*/ 	.short	0x010a
        /*026e*/ 	.byte	0x3f
	.zero		1


	//   ....[24]....
        /*0270*/ 	.word	0x00008210
        /*0274*/ 	.word	0x00000014
        /*0278*/ 	.word	0x00000000
        /*027c*/ 	.short	0x0101
        /*027e*/ 	.byte	0x3f
	.zero		1


	//   ....[25]....
        /*0280*/ 	.word	0x000082f0
        /*0284*/ 	.word	0x00000011
        /*0288*/ 	.word	0x00019800
        /*028c*/ 	.short	0x010a
        /*028e*/ 	.byte	0x3f
	.zero		1


	//   ....[26]....
        /*0290*/ 	.word	0x000084b0
        /*0294*/ 	.word	0x0000000e
        /*0298*/ 	.word	0x00019820
        /*029c*/ 	.short	0x010a
        /*029e*/ 	.byte	0x3f
	.zero		1


	//   ....[27]....
        /*02a0*/ 	.word	0x00009070
        /*02a4*/ 	.word	0x00000016
        /*02a8*/ 	.word	0x00000000
        /*02ac*/ 	.short	0x0101
        /*02ae*/ 	.byte	0x3f
	.zero		1


	//   ....[28]....
        /*02b0*/ 	.word	0x000090a0
        /*02b4*/ 	.word	0x000000b3
        /*02b8*/ 	.word	0x00019800
        /*02bc*/ 	.short	0x010a
        /*02be*/ 	.byte	0x3f
	.zero		1


	//   ....[29]....
        /*02c0*/ 	.word	0x0000d8f0
        /*02c4*/ 	.word	0x00000003
        /*02c8*/ 	.word	0x00000000
        /*02cc*/ 	.short	0x0101
        /*02ce*/ 	.byte	0x3f
	.zero		1


	//   ....[30]....
        /*02d0*/ 	.word	0x0000d980
        /*02d4*/ 	.word	0x00000013
        /*02d8*/ 	.word	0x00019820
        /*02dc*/ 	.short	0x010a
        /*02de*/ 	.byte	0x3f
	.zero		1


	//   ....[31]....
        /*02e0*/ 	.word	0x0000dd20
        /*02e4*/ 	.word	0x00000011
        /*02e8*/ 	.word	0x00019800
        /*02ec*/ 	.short	0x010a
        /*02ee*/ 	.byte	0x3f
	.zero		1


	//   ....[32]....
        /*02f0*/ 	.word	0x0000df40
        /*02f4*/ 	.word	0x0000000e
        /*02f8*/ 	.word	0x00019820
        /*02fc*/ 	.short	0x010a
        /*02fe*/ 	.byte	0x3f
	.zero		1


	//   ....[33]....
        /*0300*/ 	.word	0x0000fb00
        /*0304*/ 	.word	0x00000017
        /*0308*/ 	.word	0x00000000
        /*030c*/ 	.short	0x0101
        /*030e*/ 	.byte	0x3f
	.zero		1


	//   ....[34]....
        /*0310*/ 	.word	0x0000fb50
        /*0314*/ 	.word	0x000000b2
        /*0318*/ 	.word	0x00019800
        /*031c*/ 	.short	0x010a
        /*031e*/ 	.byte	0x3f
	.zero		1


	//   ....[35]....
        /*0320*/ 	.word	0x00014780
        /*0324*/ 	.word	0x00000006
        /*0328*/ 	.word	0x00000000
        /*032c*/ 	.short	0x0101
        /*032e*/ 	.byte	0x3f
	.zero		1


	//   ....[36]....
        /*0330*/ 	.word	0x00014800
        /*0334*/ 	.word	0x00000006
        /*0338*/ 	.word	0x00019820
        /*033c*/ 	.short	0x010a
        /*033e*/ 	.byte	0x3f
	.zero		1


	//   ....[37]....
        /*0340*/ 	.word	0x00015e90
        /*0344*/ 	.word	0x00000003
        /*0348*/ 	.word	0x00019848
        /*034c*/ 	.short	0x010a
        /*034e*/ 	.byte	0x3f
	.zero		1


	//   ....[38]....
        /*0350*/ 	.word	0x00015ee0
        /*0354*/ 	.word	0x00000003
        /*0358*/ 	.word	0x00019820
        /*035c*/ 	.short	0x010a
        /*035e*/ 	.byte	0x3f
	.zero		1


	//   ....[39]....
        /*0360*/ 	.word	0x00015f30
        /*0364*/ 	.word	0x00000002
        /*0368*/ 	.word	0x00019820
        /*036c*/ 	.short	0x010a
        /*036e*/ 	.byte	0x3f
	.zero		1


	//   ....[40]....
        /*0370*/ 	.word	0x00015f80
        /*0374*/ 	.word	0x00000003
        /*0378*/ 	.word	0x00019820
        /*037c*/ 	.short	0x010a
        /*037e*/ 	.byte	0x3f
	.zero		1


	//   ....[41]....
        /*0380*/ 	.word	0x00015fd0
        /*0384*/ 	.word	0x00000003
        /*0388*/ 	.word	0x00019820
        /*038c*/ 	.short	0x010a
        /*038e*/ 	.byte	0x3f
	.zero		1


	//   ....[42]....
        /*0390*/ 	.word	0x00016020
        /*0394*/ 	.word	0x00000002
        /*0398*/ 	.word	0x00019840
        /*039c*/ 	.short	0x010a
        /*039e*/ 	.byte	0x3f
	.zero		1


	//   ....[43]....
        /*03a0*/ 	.word	0x00016070
        /*03a4*/ 	.word	0x00000002
        /*03a8*/ 	.word	0x00019800
        /*03ac*/ 	.short	0x010a
        /*03ae*/ 	.byte	0x3f
	.zero		1


	//   ....[44]....
        /*03b0*/ 	.word	0x000160c0
        /*03b4*/ 	.word	0x00000002
        /*03b8*/ 	.word	0x00019808
        /*03bc*/ 	.short	0x010a
        /*03be*/ 	.byte	0x3f
	.zero		1


	//   ....[45]....
        /*03c0*/ 	.word	0x00016110
        /*03c4*/ 	.word	0x00000011
        /*03c8*/ 	.word	0x00019800
        /*03cc*/ 	.short	0x010a
        /*03ce*/ 	.byte	0x3f
	.zero		1


	//   ....[46]....
        /*03d0*/ 	.word	0x00016160
        /*03d4*/ 	.word	0x0000000e
        /*03d8*/ 	.word	0x00019820
        /*03dc*/ 	.short	0x010a
        /*03de*/ 	.byte	0x3f
	.zero		1


	//   ....[47]....
        /*03e0*/ 	.word	0x000161b0
        /*03e4*/ 	.word	0x000000b3
        /*03e8*/ 	.word	0x00019800
        /*03ec*/ 	.short	0x010a
        /*03ee*/ 	.byte	0x3f
	.zero		1


	//   ....[48]....
        /*03f0*/ 	.word	0x00016200
        /*03f4*/ 	.word	0x00000013
        /*03f8*/ 	.word	0x00019820
        /*03fc*/ 	.short	0x010a
        /*03fe*/ 	.byte	0x3f
	.zero		1


	//   ....[49]....
        /*0400*/ 	.word	0x00016250
        /*0404*/ 	.word	0x00000011
        /*0408*/ 	.word	0x00019800
        /*040c*/ 	.short	0x010a
        /*040e*/ 	.byte	0x3f
	.zero		1


	//   ....[50]....
        /*0410*/ 	.word	0x000162a0
        /*0414*/ 	.word	0x0000000e
        /*0418*/ 	.word	0x00019820
        /*041c*/ 	.short	0x010a
        /*041e*/ 	.byte	0x3f
	.zero		1


	//   ....[51]....
        /*0420*/ 	.word	0x000162f0
        /*0424*/ 	.word	0x000000b2
        /*0428*/ 	.word	0x00019800
        /*042c*/ 	.short	0x010a
        /*042e*/ 	.byte	0x3f
	.zero		1


	//   ....[52]....
        /*0430*/ 	.word	0x00016340
        /*0434*/ 	.word	0x00000006
        /*0438*/ 	.word	0x00019820
        /*043c*/ 	.short	0x010a
        /*043e*/ 	.byte	0x3f
	.zero		1


	//----- nvinfo : EIATTR_NUM_MBARRIERS
	.align		4
.L_36:
        /*0440*/ 	.byte	0x03, 0x38
        /*0442*/ 	.short	0x0010


	//----- nvinfo : EIATTR_EXIT_INSTR_OFFSETS
	.align		4
        /*0444*/ 	.byte	0x04, 0x1c
        /*0446*/ 	.short	(.L_38 - .L_37)


	//   ....[0]....
.L_37:
        /*0448*/ 	.word	0x00015e80


	//----- nvinfo : EIATTR_MAX_THREADS
	.align		4
.L_38:
        /*044c*/ 	.byte	0x04, 0x05
        /*044e*/ 	.short	(.L_40 - .L_39)
.L_39:
        /*0450*/ 	.word	0x00000080
        /*0454*/ 	.word	0x00000001
        /*0458*/ 	.word	0x00000001


	//----- nvinfo : EIATTR_CRS_STACK_SIZE
	.align		4
.L_40:
        /*045c*/ 	.byte	0x04, 0x1e
        /*045e*/ 	.short	(.L_42 - .L_41)
.L_41:
        /*0460*/ 	.word	0x00000000


	//----- nvinfo : EIATTR_CBANK_PARAM_SIZE
	.align		4
.L_42:
        /*0464*/ 	.byte	0x03, 0x19
        /*0466*/ 	.short	0x0870


	//----- nvinfo : EIATTR_PARAM_CBANK
	.align		4
        /*0468*/ 	.byte	0x04, 0x0a
        /*046a*/ 	.short	(.L_44 - .L_43)
	.align		4
.L_43:
        /*046c*/ 	.word	index@(.nv.constant0._ZN7cutlass13device_kernelINS_4fmha6kernel13FmhaKernelTmaINS1_10collective15FmhaMainloopTmaINS_10bfloat16_tEfN4cute5tupleIJNS7_1CILi64EEENS9_ILi256EEENS9_ILi48EEEEEENS4_14ResidualFusionEJEEENS4_15FmhaFwdEpilogueIS6_fNS8_IJSA_SC_SB_EEEEEJEEEEEvNT_6ParamsE)
        /*0470*/ 	.short	0x0210
        /*0472*/ 	.short	0x0870


	//----- nvinfo : EIATTR_SW_WAR
	.align		4
.L_44:
        /*0474*/ 	.byte	0x04, 0x36
        /*0476*/ 	.short	(.L_46 - .L_45)
.L_45:
        /*0478*/ 	.word	0x00000008
.L_46:


//--------------------- .nv.callgraph             --------------------------
	.section	.nv.callgraph,"",@"SHT_CUDA_CALLGRAPH"
	.align	4
	.sectionentsize	8
	.align		4
        /*0000*/ 	.word	0x00000000
	.align		4
        /*0004*/ 	.word	0xffffffff
	.align		4
        /*0008*/ 	.word	index@(_ZN7cutlass13device_kernelINS_4fmha6kernel13FmhaKernelTmaINS1_10collective15FmhaMainloopTmaINS_10bfloat16_tEfN4cute5tupleIJNS7_1CILi64EEENS9_ILi256EEENS9_ILi48EEEEEENS4_14ResidualFusionEJEEENS4_15FmhaFwdEpilogueIS6_fNS8_IJSA_SC_SB_EEEEEJEEEEEvNT_6ParamsE)
	.align		4
        /*000c*/ 	.word	index@(__assertfail)
	.align		4
        /*0010*/ 	.word	0x00000000
	.align		4
        /*0014*/ 	.word	0xfffffffe
	.align		4
        /*0018*/ 	.word	0x00000000
	.align		4
        /*001c*/ 	.word	0xfffffffd
	.align		4
        /*0020*/ 	.word	0x00000000
	.align		4
        /*0024*/ 	.word	0xfffffffc


//--------------------- .nv.constant4             --------------------------
	.section	.nv.constant4,"a",@progbits
	.align	8
	.align		8
.nv.constant4:
        /*0000*/ 	.dword	__assertfail
	.align		8
        /*0008*/ 	.dword	__unnamed_1
	.align		8
        /*0010*/ 	.dword	__unnamed_2
	.align		8
        /*0018*/ 	.dword	_ZN39_INTERNAL_82852a87_4_k_cu_5d160018_31334cuda3std3__45__cpo5beginE
	.align		8
        /*0020*/ 	.dword	_ZN39_INTERNAL_82852a87_4_k_cu_5d160018_31334cuda3std3__45__cpo3endE
	.align		8
        /*0028*/ 	.dword	_ZN39_INTERNAL_82852a87_4_k_cu_5d160018_31334cuda3std3__45__cpo6cbeginE
	.align		8
        /*0030*/ 	.dword	_ZN39_INTERNAL_82852a87_4_k_cu_5d160018_31334cuda3std3__45__cpo4cendE
	.align		8
        /*0038*/ 	.dword	_ZN39_INTERNAL_82852a87_4_k_cu_5d160018_31334cuda3std3__441_GLOBAL__N__82852a87_4_k_cu_5d160018_31336ignoreE
	.align		8
        /*0040*/ 	.dword	_ZN39_INTERNAL_82852a87_4_k_cu_5d160018_31334cuda3std3__419piecewise_constructE
	.align		8
        /*0048*/ 	.dword	_ZN39_INTERNAL_82852a87_4_k_cu_5d160018_31334cuda3std3__48in_placeE
	.align		8
        /*0050*/ 	.dword	_ZN39_INTERNAL_82852a87_4_k_cu_5d160018_31334cuda3std6ranges3__45__cpo4swapE
	.align		8
        /*0058*/ 	.dword	_ZN39_INTERNAL_82852a87_4_k_cu_5d160018_31334cuda3std6ranges3__45__cpo9iter_moveE
	.align		8
        /*0060*/ 	.dword	_ZN39_INTERNAL_82852a87_4_k_cu_5d160018_31334cute7productE
	.align		8
        /*0068*/ 	.dword	_ZN39_INTERNAL_82852a87_4_k_cu_5d160018_31334cute1_E
	.align		8
        /*0070*/ 	.dword	$str$23
	.align		8
        /*0078*/ 	.dword	$str$24


//--------------------- .text._ZN7cutlass13device_kernelINS_4fmha6kernel13FmhaKernelTmaINS1_10collective15FmhaMainloopTmaINS_10bfloat16_tEfN4cute5tupleIJNS7_1CILi64EEENS9_ILi256EEENS9_ILi48EEEEEENS4_14ResidualFusionEJEEENS4_15FmhaFwdEpilogueIS6_fNS8_IJSA_SC_SB_EEEEEJEEEEEvNT_6ParamsE --------------------------
	.section	.text._ZN7cutlass13device_kernelINS_4fmha6kernel13FmhaKernelTmaINS1_10collective15FmhaMainloopTmaINS_10bfloat16_tEfN4cute5tupleIJNS7_1CILi64EEENS9_ILi256EEENS9_ILi48EEEEEENS4_14ResidualFusionEJEEENS4_15FmhaFwdEpilogueIS6_fNS8_IJSA_SC_SB_EEEEEJEEEEEvNT_6ParamsE,"ax",@progbits
	.align	128
.text._ZN7cutlass13device_kernelINS_4fmha6kernel13FmhaKernelTmaINS1_10collective15FmhaMainloopTmaINS_10bfloat16_tEfN4cute5tupleIJNS7_1CILi64EEENS9_ILi256EEENS9_ILi48EEEEEENS4_14ResidualFusionEJEEENS4_15FmhaFwdEpilogueIS6_fNS8_IJSA_SC_SB_EEEEEJEEEEEvNT_6ParamsE:
        .type           _ZN7cutlass13device_kernelINS_4fmha6kernel13FmhaKernelTmaINS1_10collective15FmhaMainloopTmaINS_10bfloat16_tEfN4cute5tupleIJNS7_1CILi64EEENS9_ILi256EEENS9_ILi48EEEEEENS4_14ResidualFusionEJEEENS4_15FmhaFwdEpilogueIS6_fNS8_IJSA_SC_SB_EEEEEJEEEEEvNT_6ParamsE,@function
        .size           _ZN7cutlass13device_kernelINS_4fmha6kernel13FmhaKernelTmaINS1_10collective15FmhaMainloopTmaINS_10bfloat16_tEfN4cute5tupleIJNS7_1CILi64EEENS9_ILi256EEENS9_ILi48EEEEEENS4_14ResidualFusionEJEEENS4_15FmhaFwdEpilogueIS6_fNS8_IJSA_SC_SB_EEEEEJEEEEEvNT_6ParamsE,(.L_x_95 - _ZN7cutlass13device_kernelINS_4fmha6kernel13FmhaKernelTmaINS1_10collective15FmhaMainloopTmaINS_10bfloat16_tEfN4cute5tupleIJNS7_1CILi64EEENS9_ILi256EEENS9_ILi48EEEEEENS4_14ResidualFusionEJEEENS4_15FmhaFwdEpilogueIS6_fNS8_IJSA_SC_SB_EEEEEJEEEEEvNT_6ParamsE)
        .other          _ZN7cutlass13device_kernelINS_4fmha6kernel13FmhaKernelTmaINS1_10collective15FmhaMainloopTmaINS_10bfloat16_tEfN4cute5tupleIJNS7_1CILi64EEENS9_ILi256EEENS9_ILi48EEEEEENS4_14ResidualFusionEJEEENS4_15FmhaFwdEpilogueIS6_fNS8_IJSA_SC_SB_EEEEEJEEEEEvNT_6ParamsE,@"STO_CUDA_ENTRY STV_DEFAULT"
_ZN7cutlass13device_kernelINS_4fmha6kernel13FmhaKernelTmaINS1_10collective15FmhaMainloopTmaINS_10bfloat16_tEfN4cute5tupleIJNS7_1CILi64EEENS9_ILi256EEENS9_ILi48EEEEEENS4_14ResidualFusionEJEEENS4_15FmhaFwdEpilogueIS6_fNS8_IJSA_SC_SB_EEEEEJEEEEEvNT_6ParamsE:
[----:B------:R-:W1:Y:S01]  /*0000*/  LDC R1, c[0x0][0x28] ;  /* 0x00000a00ff017b82 */ /* 0x000e620000000800 */
[----:B------:R-:W2:Y:S01]  /*0010*/  S2R R16, SR_TID.X ;  /* 0x0000000000107919 */ /* 0x000ea20000002100 */
[----:B------:R-:W-:Y:S01]  /*0020*/  ELECT P0, URZ, PT ;  /* 0x00000000003f782f */ /* 0x000fe20003800000 */
[----:B------:R-:W-:Y:S01]  /*0030*/  BSSY B0, `(.L_x_0) ;  /* 0x0000010000007945 */ /* 0x000fe20003800000 */
[----:B--2---:R-:W-:-:S05]  /*0040*/  SHF.R.U32.HI R9, RZ, 0x5, R16 ;  /* 0x00000005ff097819 */ /* 0x004fca0000011610 */
[----:B------:R-:W2:Y:S02]  /*0050*/  SHFL.IDX PT, R0, R9, RZ, 0x1f ;  /* 0x00001fff09007589 */ /* 0x000ea400000e0000 */
[----:B--2---:R-:W-:-:S13]  /*0060*/  ISETP.NE.OR P0, PT, R0, RZ, !P0 ;  /* 0x000000ff0000720c */ /* 0x004fda0004705670 */
[----:B-1----:R-:W-:Y:S05]  /*0070*/  @P0 BRA `(.L_x_1) ;  /* 0x00000000002c0947 */ /* 0x002fea0003800000 */
[----:B------:R-:W-:Y:S02]  /*0080*/  ULDC.64 UR4, c[0x0][0x198] ;  /* 0x0000660000047ab9 */ /* 0x000fe40000000a00 */
[----:B------:R-:W-:Y:S02]  /*0090*/  UIADD3 UR6, UP0, UR4, 0xf0, URZ ;  /* 0x000000f004067890 */ /* 0x000fe4000ff1e03f */
[----:B------:R-:W-:Y:S02]  /*00a0*/  UIADD3 UR8, UP1, UR4, 0x1f0, URZ ;  /* 0x000001f004087890 */ /* 0x000fe4000ff3e03f */
[----:B------:R-:W-:Y:S02]  /*00b0*/  UIADD3 UR4, UP2, UR4, 0x2f0, URZ ;  /* 0x000002f004047890 */ /* 0x000fe4000ff5e03f */
[----:B------:R-:W-:Y:S02]  /*00c0*/  UIADD3.X UR7, URZ, UR5, URZ, UP0, !UPT ;  /* 0x000000053f077290 */ /* 0x000fe400087fe43f */
[----:B------:R-:W-:-:S02]  /*00d0*/  UIADD3.X UR9, URZ, UR5, URZ, UP1, !UPT ;  /* 0x000000053f097290 */ /* 0x000fc40008ffe43f */
[----:B------:R-:W-:-:S05]  /*00e0*/  UIADD3.X UR5, URZ, UR5, URZ, UP2, !UPT ;  /* 0x000000053f057290 */ /* 0x000fca00097fe43f */
[----:B------:R1:W-:Y:S02]  /*00f0*/  UTMACCTL.PF [UR6] ;  /* 0x00000000060079b9 */ /* 0x0003e40008040000 */
[----:B------:R1:W-:Y:S02]  /*0100*/  UTMACCTL.PF [UR8] ;  /* 0x00000000080079b9 */ /* 0x0003e40008040000 */
[----:B------:R1:W-:Y:S02]  /*0110*/  UTMACCTL.PF [UR4] ;  /* 0x00000000040079b9 */ /* 0x0003e40008040000 */
[----:B-1----:R-:W-:Y:S01]  /*0120*/  NOP ;  /* 0x0000000000007918 */ /* 0x002fe20000000000 */
.L_x_1:
[----:B------:R-:W-:Y:S05]  /*0130*/  BSYNC B0 ;  /* 0x0000000000007941 */ /* 0x000fea0003800000 */
.L_x_0:
[----:B------:R-:W1:Y:S02]  /*0140*/  SHFL.IDX PT, R0, R9, RZ, 0x1f ;  /* 0x00001fff09007589 */ /* 0x000e6400000e0000 */
[----:B-1----:R-:W-:-:S13]  /*0150*/  ISETP.NE.AND P0, PT, R0, RZ, PT ;  /* 0x000000ff0000720c */ /* 0x002fda0003f05270 */
[----:B------:R-:W-:Y:S05]  /*0160*/  @P0 BRA `(.L_x_2) ;  /* 0x0000000000400947 */ /* 0x000fea0003800000 */
[----:B------:R-:W1:Y:S01]  /*0170*/  S2UR UR8, SR_CgaCtaId ;  /* 0x00000000000879c3 */ /* 0x000e620000008800 */
[----:B------:R-:W-:Y:S01]  /*0180*/  UMOV UR4, 0x400 ;  /* 0x0000040000047882 */ /* 0x000fe20000000000 */
[----:B------:R-:W-:Y:S01]  /*0190*/  UMOV UR5, 0x1 ;  /* 0x0000000100057882 */ /* 0x000fe20000000000 */
[----:B------:R-:W-:Y:S01]  /*01a0*/  UMOV UR6, 0x80 ;  /* 0x0000008000067882 */ /* 0x000fe20000000000 */
[----:B------:R-:W-:Y:S01]  /*01b0*/  ELECT P0, URZ, PT ;  /* 0x00000000003f782f */ /* 0x000fe20003800000 */
[----:B------:R-:W-:-:S04]  /*01c0*/  UIADD3 UR6, -UR6, 0x100000, URZ ;  /* 0x0010000006067890 */ /* 0x000fc8000fffe13f */
[----:B------:R-:W-:Y:S02]  /*01d0*/  USHF.L.U32 UR7, UR6, 0xb, URZ ;  /* 0x0000000b06077899 */ /* 0x000fe4000800063f */
[----:B------:R-:W-:Y:S02]  /*01e0*/  USHF.L.U32 UR6, UR6, 0x1, URZ ;  /* 0x0000000106067899 */ /* 0x000fe4000800063f */
[----:B-1----:R-:W-:Y:S02]  /*01f0*/  ULEA UR8, UR8, UR4, 0x18 ;  /* 0x0000000408087291 */ /* 0x002fe4000f8ec03f */
[----:B------:R-:W-:-:S04]  /*0200*/  UIADD3 UR4, -UR5, 0x100000, URZ ;  /* 0x0010000005047890 */ /* 0x000fc8000fffe13f */
[----:B------:R-:W-:Y:S02]  /*0210*/  USHF.L.U32 UR5, UR4, 0xb, URZ ;  /* 0x0000000b04057899 */ /* 0x000fe4000800063f */
[----:B------:R-:W-:Y:S01]  /*0220*/  USHF.L.U32 UR4, UR4, 0x1, URZ ;  /* 0x0000000104047899 */ /* 0x000fe2000800063f */
[----:B------:R-:W1:Y:S11]  /*0230*/  FENCE.VIEW.ASYNC.S ;  /* 0x00000000000073c6 */ /* 0x000e760000000000 */
[----:B-1----:R1:W2:Y:S01]  /*0240*/  SYNCS.EXCH.64 URZ, [UR8+0x19840], UR4 ;  /* 0x01984004083f75b2 */ /* 0x0022a20008000100 */
[----:B------:R1:W3:Y:S01]  /*0250*/  SYNCS.EXCH.64 URZ, [UR8+0x19848], UR6 ;  /* 0x01984806083f75b2 */ /* 0x0002e20008000100 */
[----:B------:R-:W-:Y:S01]  /*0260*/  NOP ;  /* 0x0000000000007918 */ /* 0x000fe20000000000 */
.L_x_2:
[----:B------:R-:W4:Y:S01]  /*0270*/  SHFL.IDX PT, R0, R9, RZ, 0x1f ;  /* 0x00001fff09007589 */ /* 0x000f2200000e0000 */
[----:B------:R-:W-:Y:S01]  /*0280*/  NOP ;  /* 0x0000000000007918 */ /* 0x000fe20000000000 */
[----:B----4-:R-:W-:-:S13]  /*0290*/  ISETP.NE.AND P0, PT, R0, RZ, PT ;  /* 0x000000ff0000720c */ /* 0x010fda0003f05270 */
[----:B------:R-:W-:Y:S05]  /*02a0*/  @P0 BRA `(.L_x_3) ;  /* 0x0000000000580947 */ /* 0x000fea0003800000 */
[----:B-1----:R-:W1:Y:S01]  /*02b0*/  S2UR UR5, SR_CgaCtaId ;  /* 0x00000000000579c3 */ /* 0x002e620000008800 */
[----:B------:R-:W-:Y:S01]  /*02c0*/  UMOV UR4, 0x400 ;  /* 0x0000040000047882 */ /* 0x000fe20000000000 */
[----:B------:R-:W-:Y:S01]  /*02d0*/  UMOV UR6, 0x1 ;  /* 0x0000000100067882 */ /* 0x000fe20000000000 */
[----:B------:R-:W-:Y:S01]  /*02e0*/  UMOV UR7, 0x80 ;  /* 0x0000008000077882 */ /* 0x000fe20000000000 */
[----:B------:R-:W-:Y:S01]  /*02f0*/  ELECT P0, URZ, PT ;  /* 0x00000000003f782f */ /* 0x000fe20003800000 */
[----:B-1----:R-:W-:Y:S02]  /*0300*/  ULEA UR8, UR5, UR4, 0x18 ;  /* 0x0000000405087291 */ /* 0x002fe4000f8ec03f */
[----:B------:R-:W-:-:S04]  /*0310*/  UIADD3 UR4, -UR6, 0x100000, URZ ;  /* 0x0010000006047890 */ /* 0x000fc8000fffe13f */
[----:B------:R-:W-:Y:S02]  /*0320*/  USHF.L.U32 UR5, UR4, 0xb, URZ ;  /* 0x0000000b04057899 */ /* 0x000fe4000800063f */
[----:B------:R-:W-:Y:S02]  /*0330*/  USHF.L.U32 UR4, UR4, 0x1, URZ ;  /* 0x0000000104047899 */ /* 0x000fe4000800063f */
[----:B------:R-:W-:-:S04]  /*0340*/  UIADD3 UR6, -UR7, 0x100000, URZ ;  /* 0x0010000007067890 */ /* 0x000fc8000fffe13f */
[----:B------:R-:W-:Y:S02]  /*0350*/  USHF.L.U32 UR7, UR6, 0xb, URZ ;  /* 0x0000000b06077899 */ /* 0x000fe4000800063f */
[----:B------:R-:W-:Y:S01]  /*0360*/  USHF.L.U32 UR6, UR6, 0x1, URZ ;  /* 0x0000000106067899 */ /* 0x000fe2000800063f */
[----:B------:R-:W1:Y:S03]  /*0370*/  FENCE.VIEW.ASYNC.S ;  /* 0x00000000000073c6 */ /* 0x000e660000000000 */
[----:B-1----:R4:W1:Y:S08]  /*0380*/  SYNCS.EXCH.64 URZ, [UR8+0x19800], UR4 ;  /* 0x01980004083f75b2 */ /* 0x0028700008000100 */
[----:B------:R4:W1:Y:S01]  /*0390*/  SYNCS.EXCH.64 URZ, [UR8+0x19820], UR6 ;  /* 0x01982006083f75b2 */ /* 0x0008620008000100 */
[----:B------:R4:W1:Y:S01]  /*03a0*/  SYNCS.EXCH.64 URZ, [UR8+0x19808], UR4 ;  /* 0x01980804083f75b2 */ /* 0x0008620008000100 */
[----:B------:R4:W1:Y:S01]  /*03b0*/  SYNCS.EXCH.64 URZ, [UR8+0x19828], UR6 ;  /* 0x01982806083f75b2 */ /* 0x0008620008000100 */
[----:B------:R4:W1:Y:S01]  /*03c0*/  SYNCS.EXCH.64 URZ, [UR8+0x19810], UR4 ;  /* 0x01981004083f75b2 */ /* 0x0008620008000100 */
[----:B------:R4:W1:Y:S01]  /*03d0*/  SYNCS.EXCH.64 URZ, [UR8+0x19830], UR6 ;  /* 0x01983006083f75b2 */ /* 0x0008620008000100 */
[----:B------:R4:W1:Y:S01]  /*03e0*/  SYNCS.EXCH.64 URZ, [UR8+0x19818], UR4 ;  /* 0x01981804083f75b2 */ /* 0x0008620008000100 */
[----:B------:R4:W1:Y:S02]  /*03f0*/  SYNCS.EXCH.64 URZ, [UR8+0x19838], UR6 ;  /* 0x01983806083f75b2 */ /* 0x0008640008000100 */
[----:B----4-:R-:W-:Y:S01]  /*0400*/  NOP ;  /* 0x0000000000007918 */ /* 0x010fe20000000000 */
.L_x_3:
        /* <DEDUP_REMOVED lines=22> */
[----:B------:R4:W1:Y:S02]  /*0570*/  SYNCS.EXCH.64 URZ, [UR8+0x19878], UR6 ;  /* 0x01987806083f75b2 */ /* 0x0008640008000100 */
[----:B----4-:R-:W-:Y:S01]  /*0580*/  NOP ;  /* 0x0000000000007918 */ /* 0x010fe20000000000 */
.L_x_4:
[----:B------:R-:W4:Y:S01]  /*0590*/  SHFL.IDX PT, R9, R9, RZ, 0x1f ;  /* 0x00001fff09097589 */ /* 0x000f2200000e0000 */
[----:B------:R-:W-:Y:S02]  /*05a0*/  ELECT P0, URZ, PT ;  /* 0x00000000003f782f */ /* 0x000fe40003800000 */
[----:B------:R-:W-:Y:S01]  /*05b0*/  SHF.R.S32.HI R3, RZ, 0x1f, R16 ;  /* 0x0000001fff037819 */ /* 0x000fe20000011410 */
[----:B------:R-:W-:Y:S01]  /*05c0*/  NOP ;  /* 0x0000000000007918 */ /* 0x000fe20000000000 */
[----:B------:R-:W4:Y:S01]  /*05d0*/  S2UR UR36, SR_CTAID.Y ;  /* 0x00000000002479c3 */ /* 0x000f220000002600 */
[----:B------:R-:W-:Y:S01]  /*05e0*/  BSSY B0, `(.L_x_5) ;  /* 0x0000031000007945 */ /* 0x000fe20003800000 */
[----:B------:R-:W-:Y:S01]  /*05f0*/  LEA.HI R3, R3, R16, RZ, 0x7 ;  /* 0x0000001003037211 */ /* 0x000fe200078f38ff */
[----:B------:R-:W-:-:S03]  /*0600*/  IMAD.MOV.U32 R8, RZ, RZ, RZ ;  /* 0x000000ffff087224 */ /* 0x000fc600078e00ff */
[----:B------:R-:W-:Y:S02]  /*0610*/  LOP3.LUT R3, R3, 0xffffff80, RZ, 0xc0, !PT ;  /* 0xffffff8003037812 */ /* 0x000fe400078ec0ff */
[----:B------:R-:W4:Y:S03]  /*0620*/  S2UR UR37, SR_CTAID.Z ;  /* 0x00000000002579c3 */ /* 0x000f260000002700 */
[----:B------:R-:W-:-:S05]  /*0630*/  IMAD.IADD R0, R16, 0x1, -R3 ;  /* 0x0000000110007824 */ /* 0x000fca00078e0a03 */
[----:B-123--:R-:W-:Y:S01]  /*0640*/  BAR.SYNC.DEFER_BLOCKING 0x0 ;  /* 0x0000000000007b1d */ /* 0x00efe20000010000 */
[----:B----4-:R-:W-:-:S13]  /*0650*/  ISETP.EQ.AND P1, PT, R9, RZ, P0 ;  /* 0x000000ff0900720c */ /* 0x010fda0000722270 */
[----:B------:R-:W-:Y:S05]  /*0660*/  @!P1 BRA `(.L_x_6) ;  /* 0x0000000000a09947 */ /* 0x000fea0003800000 */
[----:B------:R-:W1:Y:S01]  /*0670*/  S2R R3, SR_CgaCtaId ;  /* 0x0000000000037919 */ /* 0x000e620000008800 */
[----:B------:R-:W-:Y:S02]  /*0680*/  MOV R2, 0x400 ;  /* 0x0000040000027802 */ /* 0x000fe40000000f00 */
[----:B------:R-:W-:Y:S02]  /*0690*/  MOV R4, 0x1 ;  /* 0x0000000100047802 */ /* 0x000fe40000000f00 */
[----:B------:R-:W-:Y:S02]  /*06a0*/  ISETP.NE.AND P3, PT, R0, RZ, PT ;  /* 0x000000ff0000720c */ /* 0x000fe40003f65270 */
[----:B-1----:R-:W-:Y:S02]  /*06b0*/  LEA R3, R3, R2, 0x18 ;  /* 0x0000000203037211 */ /* 0x002fe400078ec0ff */
[----:B------:R-:W-:-:S04]  /*06c0*/  SHF.L.U32 R2, R4, 0x1f, RZ ;  /* 0x0000001f04027819 */ /* 0x000fc800000006ff */
[----:B------:R-:W1:Y:S02]  /*06d0*/  SYNCS.PHASECHK.TRANS64.TRYWAIT P2, [R3+URZ+0x19848], R2 ;  /* 0x01984802030075a7 */ /* 0x000e64000804017f */
[----:B-1----:R-:W-:Y:S05]  /*06e0*/  @!P2 BRA `(.L_x_7) ;  /* 0x0000015400e8a947 */ /* 0x002fea0003800000 */
.L_x_74:
[----:B------:R-:W-:Y:S05]  /*06f0*/  @P3 BRA `(.L_x_8) ;  /* 0x0000000000143947 */ /* 0x000fea0003800000 */
[----:B------:R-:W-:Y:S01]  /*0700*/  LOP3.LUT P2, RZ, R16, 0x1f, RZ, 0xc0, !PT ;  /* 0x0000001f10ff7812 */ /* 0x000fe2000784c0ff */
[----:B-1----:R-:W-:-:S04]  /*0710*/  IMAD.MOV.U32 R2, RZ, RZ, 0x1800 ;  /* 0x00001800ff027424 */ /* 0x002fc800078e00ff */
[----:B------:R2:W-:Y:S08]  /*0720*/  SYNCS.ARRIVE.TRANS64 RZ, [R3+URZ+0x19840], R2 ;  /* 0x0198400203ff79a7 */ /* 0x0005f0000800003f */
[----:B------:R-:W-:Y:S05]  /*0730*/  @!P2 BRA `(.L_x_8) ;  /* 0x000000000004a947 */ /* 0x000fea0003800000 */
[----:B------:R-:W-:Y:S01]  /*0740*/  BPT.TRAP 0x1 ;  /* 0x000000040000795c */ /* 0x000fe20000300000 */
.L_x_8:
[----:B------:R-:W3:Y:S01]  /*0750*/  S2UR UR11, SR_CTAID.X ;  /* 0x00000000000b79c3 */ /* 0x000ee20000002500 */
[----:B------:R-:W-:Y:S01]  /*0760*/  R2UR UR8, R3 ;  /* 0x00000000030872ca */ /* 0x000fe200000e0000 */
[----:B------:R-:W-:Y:S01]  /*0770*/  ULDC.64 UR4, c[0x0][0x198] ;  /* 0x0000660000047ab9 */ /* 0x000fe20000000a00 */
[----:B------:R-:W-:Y:S01]  /*0780*/  UMOV UR6, 0x0 ;  /* 0x0000000000067882 */ /* 0x000fe20000000000 */
[----:B------:R-:W-:Y:S01]  /*0790*/  UIADD3 UR4, UP0, UR4, 0xf0, URZ ;  /* 0x000000f004047890 */ /* 0x000fe2000ff1e03f */
[----:B------:R-:W-:Y:S01]  /*07a0*/  UMOV UR7, 0x10000000 ;  /* 0x1000000000077882 */ /* 0x000fe20000000000 */
[----:B------:R-:W-:Y:S02]  /*07b0*/  UMOV UR10, URZ ;  /* 0x0000003f000a7c82 */ /* 0x000fe40008000000 */
[----:B------:R-:W-:Y:S01]  /*07c0*/  UIADD3.X UR5, URZ, UR5, URZ, UP0, !UPT ;  /* 0x000000053f057290 */ /* 0x000fe200087fe43f */
[----:B------:R-:W-:Y:S01]  /*07d0*/  UMOV UR12, UR36 ;  /* 0x00000024000c7c82 */ /* 0x000fe20008000000 */
[----:B------:R-:W-:Y:S01]  /*07e0*/  UMOV UR13, UR37 ;  /* 0x00000025000d7c82 */ /* 0x000fe20008000000 */
[----:B------:R-:W-:Y:S01]  /*07f0*/  UMOV UR18, 0x10 ;  /* 0x0000001000127882 */ /* 0x000fe20000000000 */
[----:B------:R-:W-:-:S02]  /*0800*/  UMOV UR20, UR36 ;  /* 0x0000002400147c82 */ /* 0x000fc40008000000 */
[----:B------:R-:W-:Y:S02]  /*0810*/  UIADD3 UR9, UR8, 0x19840, URZ ;  /* 0x0001984008097890 */ /* 0x000fe4000fffe03f */
[----:B------:R-:W-:Y:S02]  /*0820*/  UIADD3 UR16, UR8, 0x800, URZ ;  /* 0x0000080008107890 */ /* 0x000fe4000fffe03f */
[----:B------:R-:W-:Y:S01]  /*0830*/  UIADD3 UR32, UR8, 0x1000, URZ ;  /* 0x0000100008207890 */ /* 0x000fe2000fffe03f */
[----:B------:R-:W-:Y:S02]  /*0840*/  UMOV UR21, UR37 ;  /* 0x0000002500157c82 */ /* 0x000fe40008000000 */
[----:B------:R-:W-:Y:S01]  /*0850*/  UMOV UR17, UR9 ;  /* 0x0000000900117c82 */ /* 0x000fe20008000000 */
[----:B------:R-:W-:Y:S01]  /*0860*/  UMOV UR34, 0x20 ;  /* 0x0000002000227882 */ /* 0x000fe20000000000 */
[----:B------:R-:W-:Y:S01]  /*0870*/  UMOV UR33, UR9 ;  /* 0x0000000900217c82 */ /* 0x000fe20008000000 */
[----:B---3--:R-:W-:-:S07]  /*0880*/  USHF.L.U32 UR11, UR11, 0x6, URZ ;  /* 0x000000060b0b7899 */ /* 0x008fce000800063f */
[----:B------:R-:W-:Y:S01]  /*0890*/  UMOV UR19, UR11 ;  /* 0x0000000b00137c82 */ /* 0x000fe20008000000 */
[----:B------:R-:W-:Y:S01]  /*08a0*/  UMOV UR35, UR11 ;  /* 0x0000000b00237c82 */ /* 0x000fe20008000000 */
[----:B------:R3:W-:Y:S01]  /*08b0*/  UTMALDG.4D [UR8], [UR4], desc[UR6] ;  /* 0x00000608040075b4 */ /* 0x0007e20008019000 */
[----:B------:R3:W-:Y:S01]  /*08c0*/  UTMALDG.4D [UR16], [UR4], desc[UR6] ;  /* 0x00000610040075b4 */ /* 0x0007e20008019000 */
[----:B------:R3:W-:Y:S02]  /*08d0*/  UTMALDG.4D [UR32], [UR4], desc[UR6] ;  /* 0x00000620040075b4 */ /* 0x0007e40008019000 */
[----:B---3--:R-:W-:Y:S01]  /*08e0*/  NOP ;  /* 0x0000000000007918 */ /* 0x008fe20000000000 */
.L_x_6:
[----:B------:R-:W-:Y:S05]  /*08f0*/  BSYNC B0 ;  /* 0x0000000000007941 */ /* 0x000fea0003800000 */
.L_x_5:
[----:B------:R-:W3:Y:S01]  /*0900*/  LDC R10, c[0x0][0x28c] ;  /* 0x0000a300ff0a7b82 */ /* 0x000ee20000000800 */
[----:B------:R-:W-:Y:S01]  /*0910*/  BSSY B0, `(.L_x_9) ;  /* 0x00000c9000007945 */ /* 0x000fe20003800000 */
[----:B------:R-:W-:Y:S01]  /*0920*/  MOV R6, 0x1 ;  /* 0x0000000100067802 */ /* 0x000fe20000000f00 */
[----:B------:R-:W-:Y:S02]  /*0930*/  IMAD.MOV.U32 R4, RZ, RZ, 0x1 ;  /* 0x00000001ff047424 */ /* 0x000fe400078e00ff */
[----:B------:R-:W-:Y:S02]  /*0940*/  IMAD.MOV.U32 R5, RZ, RZ, RZ ;  /* 0x000000ffff057224 */ /* 0x000fe400078e00ff */
[----:B---3--:R-:W-:-:S05]  /*0950*/  VIADD R18, R10, 0xff ;  /* 0x000000ff0a127836 */ /* 0x008fca0000000000 */
[----:B-12---:R-:W-:-:S04]  /*0960*/  SHF.R.S32.HI R3, RZ, 0x1f, R18 ;  /* 0x0000001fff037819 */ /* 0x006fc80000011412 */
[----:B------:R-:W-:-:S04]  /*0970*/  LEA.HI R18, R3, R18, RZ, 0x8 ;  /* 0x0000001203127211 */ /* 0x000fc800078f40ff */
[----:B------:R-:W-:-:S04]  /*0980*/  SHF.R.S32.HI R7, RZ, 0x8, R18 ;  /* 0x00000008ff077819 */ /* 0x000fc80000011412 */
[----:B------:R-:W-:Y:S01]  /*0990*/  SHF.L.U32 R7, R7, 0x1, RZ ;  /* 0x0000000107077819 */ /* 0x000fe200000006ff */
[----:B------:R-:W-:Y:S06]  /*09a0*/  @!P1 BRA `(.L_x_10) ;  /* 0x0000000800fc9947 */ /* 0x000fec0003800000 */
[----:B------:R-:W-:Y:S01]  /*09b0*/  ISETP.GE.AND P1, PT, R10, 0x1, PT ;  /* 0x000000010a00780c */ /* 0x000fe20003f26270 */
[----:B------:R-:W-:Y:S01]  /*09c0*/  IMAD.MOV.U32 R8, RZ, RZ, RZ ;  /* 0x000000ffff087224 */ /* 0x000fe200078e00ff */
[----:B------:R-:W-:Y:S01]  /*09d0*/  LOP3.LUT R12, R16, 0x1f, RZ, 0xc0, !PT ;  /* 0x0000001f100c7812 */ /* 0x000fe200078ec0ff */
[----:B------:R-:W-:-:S10]  /*09e0*/  IMAD.MOV.U32 R5, RZ, RZ, RZ ;  /* 0x000000ffff057224 */ /* 0x000fd400078e00ff */
        /* <DEDUP_REMOVED lines=9> */
.L_x_75:
[----:B------:R-:W-:Y:S01]  /*0a80*/  IMAD.MOV.U32 R5, RZ, RZ, 0x1 ;  /* 0x00000001ff057424 */ /* 0x000fe200078e00ff */
[----:B------:R-:W-:Y:S06]  /*0a90*/  @P2 BRA `(.L_x_13) ;  /* 0x0000000000142947 */ /* 0x000fec0003800000 */
[----:B------:R-:W-:Y:S01]  /*0aa0*/  ISETP.NE.AND P1, PT, R12, RZ, PT ;  /* 0x000000ff0c00720c */ /* 0x000fe20003f25270 */
[----:B-1----:R-:W-:-:S04]  /*0ab0*/  IMAD.MOV.U32 R2, RZ, RZ, 0x6000 ;  /* 0x00006000ff027424 */ /* 0x002fc800078e00ff */
[----:B------:R2:W-:Y:S08]  /*0ac0*/  SYNCS.ARRIVE.TRANS64 RZ, [R3+URZ+0x19800], R2 ;  /* 0x0198000203ff79a7 */ /* 0x0005f0000800003f */
[----:B------:R-:W-:Y:S05]  /*0ad0*/  @!P1 BRA `(.L_x_13) ;  /* 0x0000000000049947 */ /* 0x000fea0003800000 */
[----:B------:R-:W-:Y:S01]  /*0ae0*/  BPT.TRAP 0x1 ;  /* 0x000000040000795c */ /* 0x000fe20000300000 */
.L_x_13:
[----:B------:R-:W3:Y:S01]  /*0af0*/  S2R R11, SR_CgaCtaId ;  /* 0x00000000000b7919 */ /* 0x000ee20000008800 */
[----:B------:R-:W-:Y:S01]  /*0b00*/  R2UR UR32, R3 ;  /* 0x00000000032072ca */ /* 0x000fe200000e0000 */
[----:B------:R-:W-:Y:S01]  /*0b10*/  ULDC.64 UR4, c[0x0][0x198] ;  /* 0x0000660000047ab9 */ /* 0x000fe20000000a00 */
[----:B-12---:R-:W-:Y:S01]  /*0b20*/  MOV R2, 0x400 ;  /* 0x0000040000027802 */ /* 0x006fe20000000f00 */
[----:B------:R-:W-:Y:S01]  /*0b30*/  UIADD3 UR4, UP0, UR4, 0x1f0, URZ ;  /* 0x000001f004047890 */ /* 0x000fe2000ff1e03f */
[----:B------:R-:W-:Y:S01]  /*0b40*/  MOV R3, 0x1 ;  /* 0x0000000100037802 */ /* 0x000fe20000000f00 */
[----:B------:R-:W-:Y:S01]  /*0b50*/  UMOV UR19, URZ ;  /* 0x0000003f00137c82 */ /* 0x000fe20008000000 */
[----:B------:R-:W-:Y:S01]  /*0b60*/  UMOV UR6, 0x0 ;  /* 0x0000000000067882 */ /* 0x000fe20000000000 */
[----:B------:R-:W-:Y:S01]  /*0b70*/  UIADD3.X UR5, URZ, UR5, URZ, UP0, !UPT ;  /* 0x000000053f057290 */ /* 0x000fe200087fe43f */
[----:B------:R-:W-:Y:S01]  /*0b80*/  SHF.L.U32 R3, R3, 0x1f, RZ ;  /* 0x0000001f03037819 */ /* 0x000fe200000006ff */
[----:B------:R-:W-:Y:S01]  /*0b90*/  UMOV UR7, 0x10000000 ;  /* 0x1000000000077882 */ /* 0x000fe20000000000 */
[----:B------:R-:W-:Y:S01]  /*0ba0*/  UMOV UR18, URZ ;  /* 0x0000003f00127c82 */ /* 0x000fe20008000000 */
[----:B------:R-:W-:Y:S01]  /*0bb0*/  UMOV UR20, UR36 ;  /* 0x0000002400147c82 */ /* 0x000fe20008000000 */
[----:B------:R-:W-:Y:S01]  /*0bc0*/  UMOV UR21, UR37 ;  /* 0x0000002500157c82 */ /* 0x000fe20008000000 */
[----:B------:R-:W-:Y:S01]  /*0bd0*/  UIADD3 UR16, UR32, 0x1800, URZ ;  /* 0x0000180020107890 */ /* 0x000fe2000fffe03f */
[----:B------:R-:W-:Y:S01]  /*0be0*/  ISETP.NE.AND P2, PT, R0, RZ, PT ;  /* 0x000000ff0000720c */ /* 0x000fe20003f45270 */
[----:B------:R-:W-:-:S02]  /*0bf0*/  UIADD3 UR17, UR32, 0x19800, URZ ;  /* 0x0001980020117890 */ /* 0x000fc4000fffe03f */
[----:B------:R-:W-:Y:S02]  /*0c00*/  UIADD3 UR8, UR32, 0x3800, URZ ;  /* 0x0000380020087890 */ /* 0x000fe4000fffe03f */
[----:B------:R-:W-:Y:S01]  /*0c10*/  UIADD3 UR32, UR32, 0x5800, URZ ;  /* 0x0000580020207890 */ /* 0x000fe2000fffe03f */
[----:B------:R-:W-:Y:S01]  /*0c20*/  UMOV UR10, 0x10 ;  /* 0x00000010000a7882 */ /* 0x000fe20000000000 */
[----:B------:R-:W-:Y:S01]  /*0c30*/  UMOV UR12, UR36 ;  /* 0x00000024000c7c82 */ /* 0x000fe20008000000 */
[----:B------:R-:W-:Y:S01]  /*0c40*/  UMOV UR13, UR37 ;  /* 0x00000025000d7c82 */ /* 0x000fe20008000000 */
[----:B------:R-:W-:Y:S01]  /*0c50*/  UMOV UR11, UR19 ;  /* 0x00000013000b7c82 */ /* 0x000fe20008000000 */
[----:B------:R-:W-:Y:S01]  /*0c60*/  UMOV UR9, UR17 ;  /* 0x0000001100097c82 */ /* 0x000fe20008000000 */
[----:B------:R-:W-:Y:S01]  /*0c70*/  UMOV UR34, 0x20 ;  /* 0x0000002000227882 */ /* 0x000fe20000000000 */
[----:B------:R-:W-:Y:S01]  /*0c80*/  UMOV UR35, UR19 ;  /* 0x0000001300237c82 */ /* 0x000fe20008000000 */
[----:B------:R1:W-:Y:S01]  /*0c90*/  UTMALDG.4D [UR16], [UR4], desc[UR6] ;  /* 0x00000610040075b4 */ /* 0x0003e20008019000 */
[----:B------:R-:W-:Y:S01]  /*0ca0*/  UMOV UR33, UR17 ;  /* 0x0000001100217c82 */ /* 0x000fe20008000000 */
[----:B---3--:R-:W-:-:S05]  /*0cb0*/  LEA R4, R11, R2, 0x18 ;  /* 0x000000020b047211 */ /* 0x008fca00078ec0ff */
[----:B------:R-:W-:Y:S01]  /*0cc0*/  IMAD R2, R5, 0x8, R4 ;  /* 0x0000000805027824 */ /* 0x000fe200078e0204 */
[----:B------:R1:W-:Y:S01]  /*0cd0*/  UTMALDG.4D [UR8], [UR4], desc[UR6] ;  /* 0x00000608040075b4 */ /* 0x0003e20008019000 */
[----:B------:R1:W-:Y:S02]  /*0ce0*/  UTMALDG.4D [UR32], [UR4], desc[UR6] ;  /* 0x00000620040075b4 */ /* 0x0003e40008019000 */
[----:B------:R-:W2:Y:S02]  /*0cf0*/  SYNCS.PHASECHK.TRANS64.TRYWAIT P1, [R2+URZ+0x19820], R3 ;  /* 0x01982003020075a7 */ /* 0x000ea4000802017f */
[----:B-12---:R-:W-:Y:S05]  /*0d00*/  @!P1 BRA `(.L_x_14) ;  /* 0x0000015000889947 */ /* 0x006fea0003800000 */
.L_x_76:
[----:B------:R-:W-:Y:S01]  /*0d10*/  IMAD.MOV.U32 R8, RZ, RZ, 0x1 ;  /* 0x00000001ff087424 */ /* 0x000fe200078e00ff */
[----:B------:R-:W-:Y:S06]  /*0d20*/  @P2 BRA `(.L_x_15) ;  /* 0x0000000000142947 */ /* 0x000fec0003800000 */
[----:B------:R-:W-:Y:S02]  /*0d30*/  ISETP.NE.AND P1, PT, R12, RZ, PT ;  /* 0x000000ff0c00720c */ /* 0x000fe40003f25270 */
[----:B-1----:R-:W-:-:S04]  /*0d40*/  MOV R3, 0x6000 ;  /* 0x0000600000037802 */ /* 0x002fc80000000f00 */
[----:B------:R2:W-:Y:S07]  /*0d50*/  SYNCS.ARRIVE.TRANS64 RZ, [R2+URZ+0x19800], R3 ;  /* 0x0198000302ff79a7 */ /* 0x0005ee000800003f */
[----:B------:R-:W-:Y:S05]  /*0d60*/  @!P1 BRA `(.L_x_15) ;  /* 0x0000000000049947 */ /* 0x000fea0003800000 */
[----:B------:R-:W-:Y:S01]  /*0d70*/  BPT.TRAP 0x1 ;  /* 0x000000040000795c */ /* 0x000fe20000300000 */
.L_x_15:
[C---:B------:R-:W-:Y:S01]  /*0d80*/  IMAD R4, R5.reuse, 0x6000, R4 ;  /* 0x0000600005047824 */ /* 0x040fe200078e0204 */
[----:B------:R-:W-:Y:S01]  /*0d90*/  R2UR UR17, R2 ;  /* 0x00000000021172ca */ /* 0x000fe200000e0000 */
[----:B------:R-:W-:Y:S01]  /*0da0*/  ULDC.64 UR4, c[0x0][0x198] ;  /* 0x0000660000047ab9 */ /* 0x000fe20000000a00 */
[----:B------:R-:W-:Y:S01]  /*0db0*/  UMOV UR19, URZ ;  /* 0x0000003f00137c82 */ /* 0x000fe20008000000 */
[----:B------:R-:W-:Y:S01]  /*0dc0*/  UIADD3 UR4, UP0, UR4, 0x2f0, URZ ;  /* 0x000002f004047890 */ /* 0x000fe2000ff1e03f */
[----:B------:R-:W-:Y:S01]  /*0dd0*/  R2UR UR32, R4 ;  /* 0x00000000042072ca */ /* 0x000fe200000e0000 */
[----:B------:R-:W-:Y:S01]  /*0de0*/  UMOV UR6, 0x0 ;  /* 0x0000000000067882 */ /* 0x000fe20000000000 */
[----:B------:R-:W-:Y:S01]  /*0df0*/  UMOV UR7, 0x10000000 ;  /* 0x1000000000077882 */ /* 0x000fe20000000000 */
[----:B------:R-:W-:Y:S01]  /*0e00*/  UIADD3.X UR5, URZ, UR5, URZ, UP0, !UPT ;  /* 0x000000053f057290 */ /* 0x000fe200087fe43f */
[----:B------:R-:W-:Y:S01]  /*0e10*/  VIADD R5, R5, 0x1 ;  /* 0x0000000105057836 */ /* 0x000fe20000000000 */
[----:B------:R-:W-:Y:S01]  /*0e20*/  UMOV UR18, URZ ;  /* 0x0000003f00127c82 */ /* 0x000fe20008000000 */
[----:B------:R-:W-:Y:S01]  /*0e30*/  UMOV UR20, UR36 ;  /* 0x0000002400147c82 */ /* 0x000fe20008000000 */
[----:B------:R-:W-:Y:S01]  /*0e40*/  UMOV UR21, UR37 ;  /* 0x0000002500157c82 */ /* 0x000fe20008000000 */
[----:B------:R-:W-:Y:S01]  /*0e50*/  UMOV UR10, 0x10 ;  /* 0x00000010000a7882 */ /* 0x000fe20000000000 */
[----:B------:R-:W-:Y:S01]  /*0e60*/  UIADD3 UR17, UR17, 0x19800, URZ ;  /* 0x0001980011117890 */ /* 0x000fe2000fffe03f */
[----:B------:R-:W-:Y:S01]  /*0e70*/  UMOV UR12, UR36 ;  /* 0x00000024000c7c82 */ /* 0x000fe20008000000 */
[----:B------:R-:W-:-:S02]  /*0e80*/  UMOV UR13, UR37 ;  /* 0x00000025000d7c82 */ /* 0x000fc40008000000 */
[----:B------:R-:W-:Y:S02]  /*0e90*/  UIADD3 UR16, UR32, 0x1800, URZ ;  /* 0x0000180020107890 */ /* 0x000fe4000fffe03f */
[----:B------:R-:W-:Y:S02]  /*0ea0*/  UIADD3 UR8, UR32, 0x3800, URZ ;  /* 0x0000380020087890 */ /* 0x000fe4000fffe03f */
[----:B------:R-:W-:Y:S01]  /*0eb0*/  UIADD3 UR32, UR32, 0x5800, URZ ;  /* 0x0000580020207890 */ /* 0x000fe2000fffe03f */
[----:B------:R-:W-:Y:S01]  /*0ec0*/  UMOV UR11, UR19 ;  /* 0x00000013000b7c82 */ /* 0x000fe20008000000 */
[----:B------:R-:W-:Y:S01]  /*0ed0*/  UMOV UR9, UR17 ;  /* 0x0000001100097c82 */ /* 0x000fe20008000000 */
[----:B------:R-:W-:Y:S01]  /*0ee0*/  UMOV UR34, 0x20 ;  /* 0x0000002000227882 */ /* 0x000fe20000000000 */
[----:B------:R-:W-:Y:S01]  /*0ef0*/  UMOV UR35, UR19 ;  /* 0x0000001300237c82 */ /* 0x000fe20008000000 */
[----:B------:R3:W-:Y:S01]  /*0f00*/  UTMALDG.4D [UR16], [UR4], desc[UR6] ;  /* 0x00000610040075b4 */ /* 0x0007e20008019000 */
[----:B------:R-:W-:Y:S01]  /*0f10*/  UMOV UR33, UR17 ;  /* 0x0000001100217c82 */ /* 0x000fe20008000000 */
[----:B------:R3:W-:Y:S02]  /*0f20*/  UTMALDG.4D [UR8], [UR4], desc[UR6] ;  /* 0x00000608040075b4 */ /* 0x0007e40008019000 */
[----:B------:R3:W-:Y:S02]  /*0f30*/  UTMALDG.4D [UR32], [UR4], desc[UR6] ;  /* 0x00000620040075b4 */ /* 0x0007e40008019000 */
[----:B---3--:R-:W-:Y:S01]  /*0f40*/  NOP ;  /* 0x0000000000007918 */ /* 0x008fe20000000000 */
.L_x_11:
[----:B------:R-:W-:Y:S01]  /*0f50*/  ISETP.GE.AND P1, PT, R10, 0x101, PT ;  /* 0x000001010a00780c */ /* 0x000fe20003f26270 */
[----:B------:R-:W-:-:S12]  /*0f60*/  IMAD.MOV.U32 R4, RZ, RZ, 0x1 ;  /* 0x00000001ff047424 */ /* 0x000fd800078e00ff */
[----:B------:R-:W-:Y:S05]  /*0f70*/  @!P1 BRA `(.L_x_16) ;  /* 0x0000000400849947 */ /* 0x000fea0003800000 */
[----:B-12---:R-:W1:Y:S01]  /*0f80*/  S2R R3, SR_CgaCtaId ;  /* 0x0000000000037919 */ /* 0x006e620000008800 */
[----:B------:R-:W-:Y:S02]  /*0f90*/  MOV R2, 0x400 ;  /* 0x0000040000027802 */ /* 0x000fe40000000f00 */
[----:B------:R-:W-:Y:S02]  /*0fa0*/  MOV R4, 0x1 ;  /* 0x0000000100047802 */ /* 0x000fe40000000f00 */
[----:B------:R-:W-:Y:S02]  /*0fb0*/  ISETP.NE.AND P2, PT, R0, RZ, PT ;  /* 0x000000ff0000720c */ /* 0x000fe40003f45270 */
[----:B------:R-:W-:Y:S02]  /*0fc0*/  SHF.L.U32 R4, R4, 0x1f, RZ ;  /* 0x0000001f04047819 */ /* 0x000fe400000006ff */
[----:B-1----:R-:W-:-:S05]  /*0fd0*/  LEA R2, R3, R2, 0x18 ;  /* 0x0000000203027211 */ /* 0x002fca00078ec0ff */
[----:B------:R-:W-:-:S04]  /*0fe0*/  IMAD R3, R5, 0x8, R2 ;  /* 0x0000000805037824 */ /* 0x000fc800078e0202 */
[----:B------:R-:W1:Y:S02]  /*0ff0*/  SYNCS.PHASECHK.TRANS64.TRYWAIT P1, [R3+URZ+0x19820], R4 ;  /* 0x01982004030075a7 */ /* 0x000e64000802017f */
[----:B-1----:R-:W-:Y:S05]  /*1000*/  @!P1 BRA `(.L_x_17) ;  /* 0x0000014c00dc9947 */ /* 0x002fea0003800000 */
.L_x_77:
[----:B------:R-:W-:Y:S05]  /*1010*/  @P2 BRA `(.L_x_18) ;  /* 0x0000000000142947 */ /* 0x000fea0003800000 */
[----:B------:R-:W-:Y:S01]  /*1020*/  ISETP.NE.AND P1, PT, R12, RZ, PT ;  /* 0x000000ff0c00720c */ /* 0x000fe20003f25270 */
[----:B-1----:R-:W-:-:S04]  /*1030*/  IMAD.MOV.U32 R4, RZ, RZ, 0x6000 ;  /* 0x00006000ff047424 */ /* 0x002fc800078e00ff */
[----:B------:R2:W-:Y:S08]  /*1040*/  SYNCS.ARRIVE.TRANS64 RZ, [R3+URZ+0x19800], R4 ;  /* 0x0198000403ff79a7 */ /* 0x0005f0000800003f */
[----:B------:R-:W-:Y:S05]  /*1050*/  @!P1 BRA `(.L_x_18) ;  /* 0x0000000000049947 */ /* 0x000fea0003800000 */
[----:B------:R-:W-:Y:S01]  /*1060*/  BPT.TRAP 0x1 ;  /* 0x000000040000795c */ /* 0x000fe20000300000 */
.L_x_18:
[----:B------:R-:W3:Y:S01]  /*1070*/  S2R R11, SR_CgaCtaId ;  /* 0x00000000000b7919 */ /* 0x000ee20000008800 */
[----:B------:R-:W-:Y:S01]  /*1080*/  IMAD R2, R5, 0x6000, R2 ;  /* 0x0000600005027824 */ /* 0x000fe200078e0202 */
[----:B------:R-:W-:Y:S01]  /*1090*/  R2UR UR17, R3 ;  /* 0x00000000031172ca */ /* 0x000fe200000e0000 */
[----:B------:R-:W-:Y:S01]  /*10a0*/  ULDC.64 UR4, c[0x0][0x198] ;  /* 0x0000660000047ab9 */ /* 0x000fe20000000a00 */
[----:B------:R-:W-:Y:S01]  /*10b0*/  R2UR UR19, R8 ;  /* 0x00000000081372ca */ /* 0x000fe200000e0000 */
[----:B------:R-:W-:Y:S01]  /*10c0*/  UIADD3 UR4, UP0, UR4, 0x1f0, URZ ;  /* 0x000001f004047890 */ /* 0x000fe2000ff1e03f */
[----:B------:R-:W-:Y:S01]  /*10d0*/  R2UR UR32, R2 ;  /* 0x00000000022072ca */ /* 0x000fe200000e0000 */
[----:B------:R-:W-:Y:S01]  /*10e0*/  UMOV UR6, 0x0 ;  /* 0x0000000000067882 */ /* 0x000fe20000000000 */
[----:B------:R-:W-:Y:S01]  /*10f0*/  IADD3 R5, R5, 0x1, RZ ;  /* 0x0000000105057810 */ /* 0x000fe20007ffe0ff */
[----:B------:R-:W-:Y:S01]  /*1100*/  UIADD3.X UR5, URZ, UR5, URZ, UP0, !UPT ;  /* 0x000000053f057290 */ /* 0x000fe200087fe43f */
[----:B------:R-:W-:Y:S01]  /*1110*/  MOV R2, 0x400 ;  /* 0x0000040000027802 */ /* 0x000fe20000000f00 */
[----:B------:R-:W-:Y:S01]  /*1120*/  UMOV UR7, 0x10000000 ;  /* 0x1000000000077882 */ /* 0x000fe20000000000 */
[C---:B------:R-:W-:Y:S01]  /*1130*/  ISETP.NE.AND P2, PT, R5.reuse, 0x4, PT ;  /* 0x000000040500780c */ /* 0x040fe20003f45270 */
[----:B------:R-:W-:Y:S01]  /*1140*/  UMOV UR18, URZ ;  /* 0x0000003f00127c82 */ /* 0x000fe20008000000 */
[C---:B------:R-:W-:Y:S01]  /*1150*/  ISETP.NE.AND P1, PT, R5.reuse, 0x4, PT ;  /* 0x000000040500780c */ /* 0x040fe20003f25270 */
[----:B------:R-:W-:Y:S01]  /*1160*/  UIADD3 UR17, UR17, 0x19800, URZ ;  /* 0x0001980011117890 */ /* 0x000fe2000fffe03f */
[----:B------:R-:W-:Y:S01]  /*1170*/  SEL R5, R5, RZ, P2 ;  /* 0x000000ff05057207 */ /* 0x000fe20001000000 */
[----:B------:R-:W-:Y:S01]  /*1180*/  USHF.L.U32 UR19, UR19, 0x8, URZ ;  /* 0x0000000813137899 */ /* 0x000fe2000800063f */
[----:B-12---:R-:W-:Y:S01]  /*1190*/  SEL R4, RZ, 0x1, !P1 ;  /* 0x00000001ff047807 */ /* 0x006fe20004800000 */
[----:B------:R-:W-:Y:S01]  /*11a0*/  UIADD3 UR16, UR32, 0x1800, URZ ;  /* 0x0000180020107890 */ /* 0x000fe2000fffe03f */
[----:B------:R-:W-:Y:S01]  /*11b0*/  ISETP.NE.AND P2, PT, R0, RZ, PT ;  /* 0x000000ff0000720c */ /* 0x000fe20003f45270 */
[----:B------:R-:W-:-:S02]  /*11c0*/  UIADD3 UR8, UR32, 0x3800, URZ ;  /* 0x0000380020087890 */ /* 0x000fc4000fffe03f */
[----:B------:R-:W-:Y:S01]  /*11d0*/  UIADD3 UR32, UR32, 0x5800, URZ ;  /* 0x0000580020207890 */ /* 0x000fe2000fffe03f */
[----:B------:R-:W-:Y:S01]  /*11e0*/  UMOV UR20, UR36 ;  /* 0x0000002400147c82 */ /* 0x000fe20008000000 */
[----:B------:R-:W-:Y:S01]  /*11f0*/  UMOV UR21, UR37 ;  /* 0x0000002500157c82 */ /* 0x000fe20008000000 */
[----:B------:R-:W-:Y:S01]  /*1200*/  UMOV UR10, 0x10 ;  /* 0x00000010000a7882 */ /* 0x000fe20000000000 */
[----:B------:R-:W-:Y:S01]  /*1210*/  UMOV UR12, UR36 ;  /* 0x00000024000c7c82 */ /* 0x000fe20008000000 */
[----:B------:R-:W-:Y:S01]  /*1220*/  UMOV UR13, UR37 ;  /* 0x00000025000d7c82 */ /* 0x000fe20008000000 */
[----:B------:R-:W-:Y:S01]  /*1230*/  UMOV UR9, UR17 ;  /* 0x0000001100097c82 */ /* 0x000fe20008000000 */
[----:B------:R-:W-:Y:S01]  /*1240*/  UMOV UR11, UR19 ;  /* 0x00000013000b7c82 */ /* 0x000fe20008000000 */
[----:B---3--:R-:W-:Y:S01]  /*1250*/  LEA R10, R11, R2, 0x18 ;  /* 0x000000020b0a7211 */ /* 0x008fe200078ec0ff */
[----:B------:R-:W-:Y:S01]  /*1260*/  UMOV UR34, 0x20 ;  /* 0x0000002000227882 */ /* 0x000fe20000000000 */
[----:B------:R-:W-:Y:S01]  /*1270*/  SHF.L.U32 R2, R4, 0x1f, RZ ;  /* 0x0000001f04027819 */ /* 0x000fe200000006ff */
[----:B------:R-:W-:Y:S01]  /*1280*/  UMOV UR33, UR17 ;  /* 0x0000001100217c82 */ /* 0x000fe20008000000 */
[----:B------:R1:W-:Y:S01]  /*1290*/  UTMALDG.4D [UR16], [UR4], desc[UR6] ;  /* 0x00000610040075b4 */ /* 0x0003e20008019000 */
[----:B------:R-:W-:Y:S01]  /*12a0*/  IMAD R3, R5, 0x8, R10 ;  /* 0x0000000805037824 */ /* 0x000fe200078e020a */
[----:B------:R-:W-:Y:S01]  /*12b0*/  UMOV UR35, UR19 ;  /* 0x0000001300237c82 */ /* 0x000fe20008000000 */
[----:B------:R1:W-:Y:S01]  /*12c0*/  UTMALDG.4D [UR8], [UR4], desc[UR6] ;  /* 0x00000608040075b4 */ /* 0x0003e20008019000 */
[----:B------:R1:W-:Y:S01]  /*12d0*/  UTMALDG.4D [UR32], [UR4], desc[UR6] ;  /* 0x00000620040075b4 */ /* 0x0003e20008019000 */
[----:B------:R-:W2:Y:S02]  /*12e0*/  SYNCS.PHASECHK.TRANS64.TRYWAIT P1, [R3+URZ+0x19820], R2 ;  /* 0x01982002030075a7 */ /* 0x000ea4000802017f */
[----:B-12---:R-:W-:Y:S05]  /*12f0*/  @!P1 BRA `(.L_x_19) ;  /* 0x0000014c00349947 */ /* 0x006fea0003800000 */
.L_x_78:
[----:B------:R-:W-:Y:S05]  /*1300*/  @P2 BRA `(.L_x_20) ;  /* 0x0000000000142947 */ /* 0x000fea0003800000 */
[----:B------:R-:W-:Y:S01]  /*1310*/  ISETP.NE.AND P1, PT, R12, RZ, PT ;  /* 0x000000ff0c00720c */ /* 0x000fe20003f25270 */
[----:B-1----:R-:W-:-:S04]  /*1320*/  IMAD.MOV.U32 R2, RZ, RZ, 0x6000 ;  /* 0x00006000ff027424 */ /* 0x002fc800078e00ff */
[----:B------:R2:W-:Y:S08]  /*1330*/  SYNCS.ARRIVE.TRANS64 RZ, [R3+URZ+0x19800], R2 ;  /* 0x0198000203ff79a7 */ /* 0x0005f0000800003f */
[----:B------:R-:W-:Y:S05]  /*1340*/  @!P1 BRA `(.L_x_20) ;  /* 0x0000000000049947 */ /* 0x000fea0003800000 */
[----:B------:R-:W-:Y:S01]  /*1350*/  BPT.TRAP 0x1 ;  /* 0x000000040000795c */ /* 0x000fe20000300000 */
.L_x_20:
[----:B------:R-:W-:Y:S01]  /*1360*/  IMAD R10, R5, 0x6000, R10 ;  /* 0x00006000050a7824 */ /* 0x000fe200078e020a */
[----:B------:R-:W-:Y:S01]  /*1370*/  R2UR UR17, R3 ;  /* 0x00000000031172ca */ /* 0x000fe200000e0000 */
[----:B------:R-:W-:Y:S01]  /*1380*/  ULDC.64 UR4, c[0x0][0x198] ;  /* 0x0000660000047ab9 */ /* 0x000fe20000000a00 */
[----:B------:R-:W-:Y:S01]  /*1390*/  R2UR UR19, R8 ;  /* 0x00000000081372ca */ /* 0x000fe200000e0000 */
[----:B------:R-:W-:Y:S01]  /*13a0*/  UIADD3 UR4, UP0, UR4, 0x2f0, URZ ;  /* 0x000002f004047890 */ /* 0x000fe2000ff1e03f */
[----:B------:R-:W-:Y:S01]  /*13b0*/  R2UR UR32, R10 ;  /* 0x000000000a2072ca */ /* 0x000fe200000e0000 */
[----:B------:R-:W-:Y:S01]  /*13c0*/  UMOV UR6, 0x0 ;  /* 0x0000000000067882 */ /* 0x000fe20000000000 */
[----:B------:R-:W-:Y:S01]  /*13d0*/  UMOV UR7, 0x10000000 ;  /* 0x1000000000077882 */ /* 0x000fe20000000000 */
[----:B------:R-:W-:Y:S01]  /*13e0*/  UIADD3.X UR5, URZ, UR5, URZ, UP0, !UPT ;  /* 0x000000053f057290 */ /* 0x000fe200087fe43f */
[----:B------:R-:W-:Y:S01]  /*13f0*/  IADD3 R5, R5, 0x1, RZ ;  /* 0x0000000105057810 */ /* 0x000fe20007ffe0ff */
[----:B------:R-:W-:Y:S01]  /*1400*/  UMOV UR18, URZ ;  /* 0x0000003f00127c82 */ /* 0x000fe20008000000 */
[----:B------:R-:W-:Y:S01]  /*1410*/  UMOV UR20, UR36 ;  /* 0x0000002400147c82 */ /* 0x000fe20008000000 */
[----:B------:R-:W-:Y:S01]  /*1420*/  UMOV UR21, UR37 ;  /* 0x0000002500157c82 */ /* 0x000fe20008000000 */
[----:B------:R-:W-:Y:S01]  /*1430*/  UMOV UR10, 0x10 ;  /* 0x00000010000a7882 */ /* 0x000fe20000000000 */
[----:B------:R-:W-:Y:S01]  /*1440*/  UIADD3 UR17, UR17, 0x19800, URZ ;  /* 0x0001980011117890 */ /* 0x000fe2000fffe03f */
[C---:B------:R-:W-:Y:S01]  /*1450*/  ISETP.NE.AND P1, PT, R5.reuse, 0x4, PT ;  /* 0x000000040500780c */ /* 0x040fe20003f25270 */
[----:B------:R-:W-:Y:S01]  /*1460*/  USHF.L.U32 UR19, UR19, 0x8, URZ ;  /* 0x0000000813137899 */ /* 0x000fe2000800063f */
[----:B------:R-:W-:Y:S01]  /*1470*/  VIADD R8, R8, 0x1 ;  /* 0x0000000108087836 */ /* 0x000fe20000000000 */
[----:B------:R-:W-:Y:S01]  /*1480*/  UIADD3 UR16, UR32, 0x1800, URZ ;  /* 0x0000180020107890 */ /* 0x000fe2000fffe03f */
[----:B-12---:R-:W-:Y:S01]  /*1490*/  SEL R3, RZ, 0x1, P1 ;  /* 0x00000001ff037807 */ /* 0x006fe20000800000 */
[----:B------:R-:W-:Y:S01]  /*14a0*/  UIADD3 UR8, UR32, 0x3800, URZ ;  /* 0x0000380020087890 */ /* 0x000fe2000fffe03f */
[----:B------:R-:W-:Y:S01]  /*14b0*/  SEL R5, R5, RZ, P1 ;  /* 0x000000ff05057207 */ /* 0x000fe20000800000 */
[----:B------:R-:W-:Y:S01]  /*14c0*/  UIADD3 UR32, UR32, 0x5800, URZ ;  /* 0x0000580020207890 */ /* 0x000fe2000fffe03f */
[----:B------:R-:W-:Y:S01]  /*14d0*/  LOP3.LUT R4, R4, R3, RZ, 0x3c, !PT ;  /* 0x0000000304047212 */ /* 0x000fe200078e3cff */
        /* <DEDUP_REMOVED lines=8> */
[----:B------:R3:W-:Y:S01]  /*1560*/  UTMALDG.4D [UR8], [UR4], desc[UR6] ;  /* 0x00000608040075b4 */ /* 0x0007e20008019000 */
[----:B------:R3:W-:Y:S02]  /*1570*/  UTMALDG.4D [UR32], [UR4], desc[UR6] ;  /* 0x00000620040075b4 */ /* 0x0007e40008019000 */
[----:B---3--:R-:W-:Y:S01]  /*1580*/  NOP ;  /* 0x0000000000007918 */ /* 0x008fe20000000000 */
.L_x_16:
[----:B------:R-:W-:-:S07]  /*1590*/  VIADD R7, R7, 0xfffffffc ;  /* 0xfffffffc07077836 */ /* 0x000fce0000000000 */
.L_x_10:
[----:B------:R-:W-:Y:S05]  /*15a0*/  BSYNC B0 ;  /* 0x0000000000007941 */ /* 0x000fea0003800000 */
.L_x_9:
[----:B-12---:R-:W1:Y:S01]  /*15b0*/  S2R R3, SR_CgaCtaId ;  /* 0x0000000000037919 */ /* 0x006e620000008800 */
[----:B------:R-:W-:Y:S02]  /*15c0*/  MOV R2, 0x400 ;  /* 0x0000040000027802 */ /* 0x000fe40000000f00 */
[----:B------:R-:W-:Y:S02]  /*15d0*/  SHF.L.U32 R11, RZ, 0x1f, RZ ;  /* 0x0000001fff0b7819 */ /* 0x000fe400000006ff */
[----:B-1----:R-:W-:-:S04]  /*15e0*/  LEA R2, R3, R2, 0x18 ;  /* 0x0000000203027211 */ /* 0x002fc800078ec0ff */
[----:B------:R-:W1:Y:S02]  /*15f0*/  SYNCS.PHASECHK.TRANS64.TRYWAIT P1, [R2+URZ+0x19840], R11 ;  /* 0x0198400b020075a7 */ /* 0x000e64000802017f */
[----:B-1----:R-:W-:Y:S05]  /*1600*/  @!P1 BRA `(.L_x_21) ;  /* 0x0000014800849947 */ /* 0x002fea0003800000 */
.L_x_79:
[----:B------:R-:W2:Y:S01]  /*1610*/  SYNCS.PHASECHK.TRANS64.TRYWAIT P1, [R2+URZ+0x19800], R11 ;  /* 0x0198000b020075a7 */ /* 0x000ea2000802017f */
[----:B------:R-:W-:-:S04]  /*1620*/  SHF.R.S32.HI R3, RZ, 0x1f, R0 ;  /* 0x0000001fff037819 */ /* 0x000fc80000011400 */
[----:B------:R-:W-:-:S04]  /*1630*/  LEA.HI R3, R3, R0, RZ, 0x2 ;  /* 0x0000000003037211 */ /* 0x000fc800078f10ff */
[----:B------:R-:W-:-:S04]  /*1640*/  LOP3.LUT R3, R3, 0x7ffffffc, RZ, 0xc0, !PT ;  /* 0x7ffffffc03037812 */ /* 0x000fc800078ec0ff */
[----:B------:R-:W-:Y:S01]  /*1650*/  IADD3 R10, -R3, R0, RZ ;  /* 0x00000000030a7210 */ /* 0x000fe20007ffe1ff */
[----:B------:R-:W-:-:S04]  /*1660*/  IMAD.MOV.U32 R3, RZ, RZ, RZ ;  /* 0x000000ffff037224 */ /* 0x000fc800078e00ff */
[----:B------:R-:W-:Y:S01]  /*1670*/  IMAD.SHL.U32 R10, R10, 0x2, RZ ;  /* 0x000000020a0a7824 */ /* 0x000fe200078e00ff */
[----:B--2---:R-:W-:Y:S06]  /*1680*/  @!P1 BRA `(.L_x_22) ;  /* 0x0000014800789947 */ /* 0x004fec0003800000 */
.L_x_80:
[----:B------:R-:W-:Y:S05]  /*1690*/  WARPSYNC.ALL ;  /* 0x0000000000007948 */ /* 0x000fea0003800000 */
[C---:B------:R-:W-:Y:S01]  /*16a0*/  R2UR UR23, R2.reuse ;  /* 0x00000000021772ca */ /* 0x040fe200000e0000 */
[----:B------:R-:W-:Y:S01]  /*16b0*/  WARPGROUP.ARRIVE ;  /* 0x00000000000079c5 */ /* 0x000fe20000000000 */
[----:B------:R-:W-:Y:S01]  /*16c0*/  R2UR UR4, R2 ;  /* 0x00000000020472ca */ /* 0x000fe200000e0000 */
[----:B------:R-:W-:Y:S01]  /*16d0*/  UMOV UR45, 0xc0000010 ;  /* 0xc0000010002d7882 */ /* 0x000fe20000000000 */
[----:B------:R-:W-:Y:S01]  /*16e0*/  UMOV UR31, 0xc0000010 ;  /* 0xc0000010001f7882 */ /* 0x000fe20000000000 */
[----:B------:R-:W-:Y:S01]  /*16f0*/  UMOV UR29, UR45 ;  /* 0x0000002d001d7c82 */ /* 0x000fe20008000000 */
[----:B------:R-:W-:Y:S01]  /*1700*/  UMOV UR41, 0xc0000010 ;  /* 0xc000001000297882 */ /* 0x000fe20000000000 */
[----:B------:R-:W-:Y:S01]  /*1710*/  UMOV UR43, 0xc0000010 ;  /* 0xc0000010002b7882 */ /* 0x000fe20000000000 */
[----:B------:R-:W-:Y:S01]  /*1720*/  UMOV UR5, 0xc0000010 ;  /* 0xc000001000057882 */ /* 0x000fe20000000000 */
[----:B------:R-:W-:Y:S01]  /*1730*/  UMOV UR7, 0xc0000010 ;  /* 0xc000001000077882 */ /* 0x000fe20000000000 */
[C---:B------:R-:W-:Y:S01]  /*1740*/  IADD3 R12, R10.reuse, 0x1, RZ ;  /* 0x000000010a0c7810 */ /* 0x040fe20007ffe0ff */
[C---:B------:R-:W-:Y:S01]  /*1750*/  VIADD R13, R10.reuse, 0x8 ;  /* 0x000000080a0d7836 */ /* 0x040fe20000000000 */
[----:B------:R-:W-:Y:S01]  /*1760*/  ULDC UR8, c[0x0][0x28c] ;  /* 0x0000a30000087ab9 */ /* 0x000fe20000000800 */
[----:B------:R-:W-:Y:S01]  /*1770*/  UIADD3 UR23, UR23, 0x1800, URZ ;  /* 0x0000180017177890 */ /* 0x000fe2000fffe03f */
[C---:B------:R-:W-:Y:S01]  /*1780*/  VIADD R14, R10.reuse, 0xa1 ;  /* 0x000000a10a0e7836 */ /* 0x040fe20000000000 */
[----:B------:R-:W-:Y:S01]  /*1790*/  USHF.R.U32.HI UR4, URZ, 0x4, UR4 ;  /* 0x000000043f047899 */ /* 0x000fe20008011604 */
[----:B------:R-:W-:Y:S01]  /*17a0*/  IADD3 R20, R10, 0xa8, RZ ;  /* 0x000000a80a147810 */ /* 0x000fe20007ffe0ff */
[----:B------:R-:W-:-:S02]  /*17b0*/  USHF.R.U32.HI UR23, URZ, 0x4, UR23 ;  /* 0x000000043f177899 */ /* 0x000fc40008011617 */
[----:B------:R-:W-:Y:S02]  /*17c0*/  ULOP3.LUT UR4, UR4, 0x3fff, URZ, 0xc0, !UPT ;  /* 0x00003fff04047892 */ /* 0x000fe4000f8ec03f */
[----:B------:R-:W-:Y:S02]  /*17d0*/  ULOP3.LUT UR23, UR23, 0x3fff, URZ, 0xc0, !UPT ;  /* 0x00003fff17177892 */ /* 0x000fe4000f8ec03f */
[----:B------:R-:W-:Y:S02]  /*17e0*/  ULOP3.LUT UR44, UR4, 0x10000, URZ, 0xfc, !UPT ;  /* 0x00010000042c7892 */ /* 0x000fe4000f8efc3f */
[----:B------:R-:W-:Y:S02]  /*17f0*/  ULOP3.LUT UR30, UR23, 0x10000, URZ, 0xfc, !UPT ;  /* 0x00010000171e7892 */ /* 0x000fe4000f8efc3f */
[----:B------:R-:W-:Y:S02]  /*1800*/  UIADD3 UR40, UR44, 0x80, URZ ;  /* 0x000000802c287890 */ /* 0x000fe4000fffe03f */
[----:B------:R-:W-:Y:S01]  /*1810*/  UIADD3 UR42, UR30, 0x200, URZ ;  /* 0x000002001e2a7890 */ /* 0x000fe2000fffe03f */
[----:B------:R-:W-:Y:S01]  /*1820*/  UMOV UR28, UR44 ;  /* 0x0000002c001c7c82 */ /* 0x000fe20008000000 */
[----:B------:R-:W-:-:S03]  /*1830*/  UIADD3 UR4, UR44, 0x100, URZ ;  /* 0x000001002c047890 */ /* 0x000fc6000fffe03f */
[----:B------:R-:W-:Y:S01]  /*1840*/  HGMMA.64x256x16.F32.BF16 R24, gdesc[UR28], RZ, !UPT, gsb0 ;  /* 0x03e000001c1879f0 */ /* 0x000fe2000c0018ff */
[----:B------:R-:W-:Y:S01]  /*1850*/  UIADD3 UR6, UR30, 0x400, URZ ;  /* 0x000004001e067890 */ /* 0x000fe2000fffe03f */
[----:B------:R-:W-:Y:S01]  /*1860*/  ULDC UR9, c[0x0][0x604] ;  /* 0x0001810000097ab9 */ /* 0x000fe20000000800 */
        /* <DEDUP_REMOVED lines=42> */
[----:B------:R-:W-:-:S02]  /*1b10*/  WARPGROUP.DEPBAR.LE gsb0, 0x0 ;  /* 0x00008000000079c5 */ /* 0x000fc40000010000 */
[----:B------:R-:W-:-:S06]  /*1b20*/  WARPGROUP.ARRIVE ;  /* 0x00000000000079c5 */ /* 0x000fcc0000000000 */
[----:B------:R-:W-:Y:S01]  /*1b30*/  HGMMA.64x256x16.F32.BF16 R24, gdesc[UR40], R24, gsb0 ;  /* 0x03e00000281879f0 */ /* 0x000fe20008001818 */
[----:B------:R-:W-:Y:S01]  /*1b40*/  ULDC UR43, c[0x0][0x604] ;  /* 0x00018100002b7ab9 */ /* 0x000fe20000000800 */
[----:B------:R-:W-:Y:S01]  /*1b50*/  ULDC UR42, c[0x0][0x604] ;  /* 0x00018100002a7ab9 */ /* 0x000fe20000000800 */
[----:B------:R-:W-:Y:S02]  /*1b60*/  WARPGROUP.DEPBAR.LE gsb0, 0x0 ;  /* 0x00008000000079c5 */ /* 0x000fe40000010000 */
[----:B------:R-:W-:-:S15]  /*1b70*/  WARPGROUP.ARRIVE ;  /* 0x00000000000079c5 */ /* 0x000fde0000000000 */
[----:B------:R-:W-:-:S08]  /*1b80*/  NOP ;  /* 0x0000000000007918 */ /* 0x000fd00000000000 */
[----:B------:R-:W-:Y:S01]  /*1b90*/  HGMMA.64x256x16.F32.BF16 R24, gdesc[UR4], R24, gsb0 ;  /* 0x03e00000041879f0 */ /* 0x000fe20008001818 */
[----:B------:R-:W-:Y:S01]  /*1ba0*/  ULDC UR6, c[0x0][0x28c] ;  /* 0x0000a30000067ab9 */ /* 0x000fe20000000800 */
[----:B------:R-:W-:Y:S01]  /*1bb0*/  ULDC UR7, c[0x0][0x28c] ;  /* 0x0000a30000077ab9 */ /* 0x000fe20000000800 */
[----:B------:R-:W-:Y:S01]  /*1bc0*/  ISETP.GE.AND P3, PT, R12, UR6, PT ;  /* 0x000000060c007c0c */ /* 0x000fe2000bf66270 */
[C---:B------:R-:W-:Y:S01]  /*1bd0*/  VIADD R12, R10.reuse, 0x9 ;  /* 0x000000090a0c7836 */ /* 0x040fe20000000000 */
[----:B------:R-:W-:Y:S01]  /*1be0*/  ULDC UR6, c[0x0][0x28c] ;  /* 0x0000a30000067ab9 */ /* 0x000fe20000000800 */
[----:B------:R-:W-:Y:S01]  /*1bf0*/  ISETP.GE.AND P4, PT, R13, UR7, PT ;  /* 0x000000070d007c0c */ /* 0x000fe2000bf86270 */
[----:B------:R-:W-:Y:S01]  /*1c00*/  ULDC UR7, c[0x0][0x28c] ;  /* 0x0000a30000077ab9 */ /* 0x000fe20000000800 */
[----:B------:R-:W-:Y:S02]  /*1c10*/  IADD3 R13, R10, 0x10, RZ ;  /* 0x000000100a0d7810 */ /* 0x000fe40007ffe0ff */
[----:B------:R-:W-:Y:S01]  /*1c20*/  ISETP.GE.AND P5, PT, R12, UR6, PT ;  /* 0x000000060c007c0c */ /* 0x000fe2000bfa6270 */
[C---:B------:R-:W-:Y:S01]  /*1c30*/  VIADD R12, R10.reuse, 0x11 ;  /* 0x000000110a0c7836 */ /* 0x040fe20000000000 */
[----:B------:R-:W-:Y:S01]  /*1c40*/  ULDC UR6, c[0x0][0x28c] ;  /* 0x0000a30000067ab9 */ /* 0x000fe20000000800 */
[----:B------:R-:W-:Y:S01]  /*1c50*/  ISETP.GE.AND P6, PT, R13, UR7, PT ;  /* 0x000000070d007c0c */ /* 0x000fe2000bfc6270 */
[----:B------:R-:W-:Y:S01]  /*1c60*/  VIADD R13, R10, 0x18 ;  /* 0x000000180a0d7836 */ /* 0x000fe20000000000 */
[----:B------:R-:W-:Y:S01]  /*1c70*/  ULDC UR7, c[0x0][0x28c] ;  /* 0x0000a30000077ab9 */ /* 0x000fe20000000800 */
[----:B------:R-:W-:Y:S01]  /*1c80*/  ISETP.GE.AND P1, PT, R12, UR6, PT ;  /* 0x000000060c007c0c */ /* 0x000fe2000bf26270 */
[----:B------:R-:W-:Y:S01]  /*1c90*/  ULDC UR6, c[0x0][0x28c] ;  /* 0x0000a30000067ab9 */ /* 0x000fe20000000800 */
[----:B------:R-:W-:-:S02]  /*1ca0*/  IADD3 R12, R10, 0x19, RZ ;  /* 0x000000190a0c7810 */ /* 0x000fc40007ffe0ff */
[----:B------:R-:W-:Y:S01]  /*1cb0*/  ISETP.GE.AND P2, PT, R13, UR7, PT ;  /* 0x000000070d007c0c */ /* 0x000fe2000bf46270 */
[----:B------:R-:W-:Y:S01]  /*1cc0*/  ULDC UR7, c[0x0][0x28c] ;  /* 0x0000a30000077ab9 */ /* 0x000fe20000000800 */
[----:B------:R-:W-:Y:S02]  /*1cd0*/  WARPGROUP.DEPBAR.LE gsb0, 0x0 ;  /* 0x00008000000079c5 */ /* 0x000fe40000010000 */
[----:B------:R-:W-:Y:S02]  /*1ce0*/  FSEL R25, R25, -INF , !P3 ;  /* 0xff80000019197808 */ /* 0x000fe40005800000 */
[----:B------:R-:W-:Y:S02]  /*1cf0*/  FSEL R27, R27, -INF , !P3 ;  /* 0xff8000001b1b7808 */ /* 0x000fe40005800000 */
[----:B------:R-:W-:Y:S01]  /*1d00*/  ISETP.GE.AND P3, PT, R12, UR6, PT ;  /* 0x000000060c007c0c */ /* 0x000fe2000bf66270 */
[----:B------:R-:W-:Y:S01]  /*1d10*/  VIADD R12, R10, 0x20 ;  /* 0x000000200a0c7836 */ /* 0x000fe20000000000 */
[----:B------:R-:W-:Y:S01]  /*1d20*/  ULDC UR6, c[0x0][0x28c] ;  /* 0x0000a30000067ab9 */ /* 0x000fe20000000800 */
[----:B------:R-:W-:-:S02]  /*1d30*/  FSEL R28, R28, -INF , !P4 ;  /* 0xff8000001c1c7808 */ /* 0x000fc40006000000 */
[----:B------:R-:W-:Y:S02]  /*1d40*/  FSEL R30, R30, -INF , !P4 ;  /* 0xff8000001e1e7808 */ /* 0x000fe40006000000 */
[----:B------:R-:W-:Y:S01]  /*1d50*/  ISETP.GE.AND P4, PT, R12, UR6, PT ;  /* 0x000000060c007c0c */ /* 0x000fe2000bf86270 */
[----:B------:R-:W-:Y:S01]  /*1d60*/  VIADD R12, R10, 0x21 ;  /* 0x000000210a0c7836 */ /* 0x000fe20000000000 */
[----:B------:R-:W-:Y:S01]  /*1d70*/  ULDC UR6, c[0x0][0x28c] ;  /* 0x0000a30000067ab9 */ /* 0x000fe20000000800 */
[----:B------:R-:W-:Y:S02]  /*1d80*/  FSEL R29, R29, -INF , !P5 ;  /* 0xff8000001d1d7808 */ /* 0x000fe40006800000 */
[----:B------:R-:W-:Y:S02]  /*1d90*/  FSEL R31, R31, -INF , !P5 ;  /* 0xff8000001f1f7808 */ /* 0x000fe40006800000 */
[----:B------:R-:W-:Y:S01]  /*1da0*/  ISETP.GE.AND P5, PT, R12, UR6, PT ;  /* 0x000000060c007c0c */ /* 0x000fe2000bfa6270 */
[----:B------:R-:W-:Y:S01]  /*1db0*/  ULDC UR6, c[0x0][0x28c] ;  /* 0x0000a30000067ab9 */ /* 0x000fe20000000800 */
[----:B------:R-:W-:-:S02]  /*1dc0*/  IADD3 R12, R10, 0x28, RZ ;  /* 0x000000280a0c7810 */ /* 0x000fc40007ffe0ff */
[----:B------:R-:W-:Y:S02]  /*1dd0*/  FSEL R32, R32, -INF , !P6 ;  /* 0xff80000020207808 */ /* 0x000fe40007000000 */
[----:B------:R-:W-:Y:S02]  /*1de0*/  FSEL R34, R34, -INF , !P6 ;  /* 0xff80000022227808 */ /* 0x000fe40007000000 */
[----:B------:R-:W-:Y:S01]  /*1df0*/  ISETP.GE.AND P6, PT, R12, UR6, PT ;  /* 0x000000060c007c0c */ /* 0x000fe2000bfc6270 */
[----:B------:R-:W-:Y:S01]  /*1e00*/  VIADD R12, R10, 0x29 ;  /* 0x000000290a0c7836 */ /* 0x000fe20000000000 */
[----:B------:R-:W-:Y:S01]  /*1e10*/  ULDC UR6, c[0x0][0x28c] ;  /* 0x0000a30000067ab9 */ /* 0x000fe20000000800 */
        /* <DEDUP_REMOVED lines=8> */
[----:B------:R-:W-:Y:S01]  /*1ea0*/  ULDC UR6, c[0x0][0x28c] ;  /* 0x0000a30000067ab9 */ /* 0x000fe20000000800 */
[----:B------:R-:W-:Y:S02]  /*1eb0*/  IADD3 R12, R10, 0x31, RZ ;  /* 0x000000310a0c7810 */ /* 0x000fe40007ffe0ff */
        /* <DEDUP_REMOVED lines=134> */
[----:B------:R-:W-:-:S02]  /*2720*/  FSEL R92, R92, -INF , !P6 ;  /* 0xff8000005c5c7808 */ /* 0x000fc40007000000 */
[----:B------:R-:W-:Y:S02]  /*2730*/  FSEL R171, R94, -INF , !P6 ;  /* 0xff8000005eab7808 */ /* 0x000fe40007000000 */
[C---:B------:R-:W-:Y:S01]  /*2740*/  ISETP.GE.AND P6, PT, R10.reuse, UR6, PT ;  /* 0x000000060a007c0c */ /* 0x040fe2000bfc6270 */
[----:B------:R-:W-:Y:S01]  /*2750*/  ULDC UR6, c[0x0][0x28c] ;  /* 0x0000a30000067ab9 */ /* 0x000fe20000000800 */
[----:B------:R-:W-:Y:S02]  /*2760*/  IADD3 R12, R10, 0xa0, RZ ;  /* 0x000000a00a0c7810 */ /* 0x000fe40007ffe0ff */
[----:B------:R-:W-:Y:S02]  /*2770*/  FSEL R19, R26, -INF , !P6 ;  /* 0xff8000001a137808 */ /* 0x000fe40007000000 */
[----:B------:R-:W-:Y:S01]  /*2780*/  FSEL R22, R24, -INF , !P6 ;  /* 0xff80000018167808 */ /* 0x000fe20007000000 */
[----:B------:R-:W-:Y:S01]  /*2790*/  VIADD R24, R10, 0xf1 ;  /* 0x000000f10a187836 */ /* 0x000fe20000000000 */
[----:B------:R-:W-:-:S02]  /*27a0*/  FMNMX R23, R19, R27, !PT ;  /* 0x0000001b13177209 */ /* 0x000fc40007800000 */
[----:B------:R-:W-:Y:S02]  /*27b0*/  FSEL R93, R93, -INF , !P1 ;  /* 0xff8000005d5d7808 */ /* 0x000fe40004800000 */
[----:B------:R-:W-:Y:S02]  /*27c0*/  FSEL R95, R95, -INF , !P1 ;  /* 0xff8000005f5f7808 */ /* 0x000fe40004800000 */
[----:B------:R-:W-:Y:S01]  /*27d0*/  ISETP.GE.AND P1, PT, R14, UR8, PT ;  /* 0x000000080e007c0c */ /* 0x000fe2000bf26270 */
[----:B------:R-:W-:Y:S01]  /*27e0*/  ULDC UR8, c[0x0][0x604] ;  /* 0x0001810000087ab9 */ /* 0x000fe20000000800 */
[----:B------:R-:W-:Y:S02]  /*27f0*/  FMNMX R17, R22, R25, !PT ;  /* 0x0000001916117209 */ /* 0x000fe40007800000 */
[----:B------:R-:W-:Y:S02]  /*2800*/  FMNMX R14, R30, R23, !PT ;  /* 0x000000171e0e7209 */ /* 0x000fe40007800000 */
[----:B------:R-:W-:Y:S01]  /*2810*/  ISETP.GE.AND P6, PT, R12, UR7, PT ;  /* 0x000000070c007c0c */ /* 0x000fe2000bfc6270 */
[----:B------:R-:W-:Y:S01]  /*2820*/  ULDC UR7, c[0x0][0x604] ;  /* 0x0001810000077ab9 */ /* 0x000fe20000000800 */
[----:B------:R-:W-:-:S02]  /*2830*/  FMNMX R12, R28, R17, !PT ;  /* 0x000000111c0c7209 */ /* 0x000fc40007800000 */
[----:B------:R-:W-:Y:S02]  /*2840*/  FMNMX R23, R31, R14, !PT ;  /* 0x0000000e1f177209 */ /* 0x000fe40007800000 */
[----:B------:R-:W-:Y:S02]  /*2850*/  FMNMX R17, R29, R12, !PT ;  /* 0x0000000c1d117209 */ /* 0x000fe40007800000 */
[----:B------:R-:W-:Y:S02]  /*2860*/  FMNMX R14, R34, R23, !PT ;  /* 0x00000017220e7209 */ /* 0x000fe40007800000 */
[----:B------:R-:W-:Y:S02]  /*2870*/  FMNMX R12, R32, R17, !PT ;  /* 0x00000011200c7209 */ /* 0x000fe40007800000 */
[----:B------:R-:W-:Y:S02]  /*2880*/  FMNMX R23, R13, R14, !PT ;  /* 0x0000000e0d177209 */ /* 0x000fe40007800000 */
        /* <DEDUP_REMOVED lines=38> */
[----:B------:R-:W-:Y:S02]  /*2af0*/  FSEL R96, R96, -INF , !P2 ;  /* 0xff80000060607808 */ /* 0x000fe40005000000 */
[----:B------:R-:W-:Y:S02]  /*2b00*/  FSEL R173, R98, -INF , !P2 ;  /* 0xff80000062ad7808 */ /* 0x000fe40005000000 */
[----:B------:R-:W-:Y:S02]  /*2b10*/  FMNMX R12, R72, R17, !PT ;  /* 0x00000011480c7209 */ /* 0x000fe40007800000 */
[----:B------:R-:W-:Y:S01]  /*2b20*/  ISETP.GE.AND P2, PT, R20, UR6, PT ;  /* 0x0000000614007c0c */ /* 0x000fe2000bf46270 */
[----:B------:R-:W-:Y:S01]  /*2b30*/  VIADD R20, R10, 0xa9 ;  /* 0x000000a90a147836 */ /* 0x000fe20000000000 */
[----:B------:R-:W-:Y:S01]  /*2b40*/  FMNMX R14, R75, R14, !PT ;  /* 0x0000000e4b0e7209 */ /* 0x000fe20007800000 */
[----:B------:R-:W-:Y:S01]  /*2b50*/  ULDC UR6, c[0x0][0x28c] ;  /* 0x0000a30000067ab9 */ /* 0x000fe20000000800 */
[----:B------:R-:W-:-:S02]  /*2b60*/  FMNMX R17, R73, R12, !PT ;  /* 0x0000000c49117209 */ /* 0x000fc40007800000 */
[----:B------:R-:W-:Y:S02]  /*2b70*/  FMNMX R14, R163, R14, !PT ;  /* 0x0000000ea30e7209 */ /* 0x000fe40007800000 */
[----:B------:R-:W-:Y:S02]  /*2b80*/  FSEL R97, R97, -INF , !P3 ;  /* 0xff80000061617808 */ /* 0x000fe40005800000 */
[----:B------:R-:W-:Y:S02]  /*2b90*/  FSEL R175, R99, -INF , !P3 ;  /* 0xff80000063af7808 */ /* 0x000fe40005800000 */
[----:B------:R-:W-:Y:S01]  /*2ba0*/  ISETP.GE.AND P3, PT, R20, UR6, PT ;  /* 0x0000000614007c0c */ /* 0x000fe2000bf66270 */
[----:B------:R-:W-:Y:S01]  /*2bb0*/  ULDC UR6, c[0x0][0x28c] ;  /* 0x0000a30000067ab9 */ /* 0x000fe20000000800 */
[----:B------:R-:W-:Y:S02]  /*2bc0*/  IADD3 R20, R10, 0xb0, RZ ;  /* 0x000000b00a147810 */ /* 0x000fe40007ffe0ff */
[----:B------:R-:W-:-:S02]  /*2bd0*/  FMNMX R12, R76, R17, !PT ;  /* 0x000000114c0c7209 */ /* 0x000fc40007800000 */
[----:B------:R-:W-:Y:S02]  /*2be0*/  FMNMX R14, R79, R14, !PT ;  /* 0x0000000e4f0e7209 */ /* 0x000fe40007800000 */
[----:B------:R-:W-:Y:S02]  /*2bf0*/  FSEL R100, R100, -INF , !P4 ;  /* 0xff80000064647808 */ /* 0x000fe40006000000 */
[----:B------:R-:W-:Y:S02]  /*2c00*/  FSEL R177, R102, -INF , !P4 ;  /* 0xff80000066b17808 */ /* 0x000fe40006000000 */
        /* <DEDUP_REMOVED lines=8> */
[----:B------:R-:W-:Y:S02]  /*2c90*/  FMNMX R14, R83, R14, !PT ;  /* 0x0000000e530e7209 */ /* 0x000fe40007800000 */
[----:B------:R-:W-:Y:S01]  /*2ca0*/  ISETP.GE.AND P5, PT, R20, UR6, PT ;  /* 0x0000000614007c0c */ /* 0x000fe2000bfa6270 */
[----:B------:R-:W-:Y:S01]  /*2cb0*/  ULDC UR6, c[0x0][0x28c] ;  /* 0x0000a30000067ab9 */ /* 0x000fe20000000800 */
[----:B------:R-:W-:-:S02]  /*2cc0*/  IADD3 R20, R10, 0xb8, RZ ;  /* 0x000000b80a147810 */ /* 0x000fc40007ffe0ff */
[----:B------:R-:W-:Y:S02]  /*2cd0*/  FMNMX R17, R81, R12, !PT ;  /* 0x0000000c51117209 */ /* 0x000fe40007800000 */
        /* <DEDUP_REMOVED lines=8> */
[----:B------:R-:W-:Y:S02]  /*2d60*/  FSEL R105, R105, -INF , !P1 ;  /* 0xff80000069697808 */ /* 0x000fe40004800000 */
[----:B------:R-:W-:Y:S02]  /*2d70*/  FSEL R107, R107, -INF , !P1 ;  /* 0xff8000006b6b7808 */ /* 0x000fe40004800000 */
[----:B------:R-:W-:Y:S02]  /*2d80*/  FMNMX R17, R85, R12, !PT ;  /* 0x0000000c55117209 */ /* 0x000fe40007800000 */
[----:B------:R-:W-:Y:S01]  /*2d90*/  ISETP.GE.AND P1, PT, R20, UR6, PT ;  /* 0x0000000614007c0c */ /* 0x000fe2000bf26270 */
[----:B------:R-:W-:Y:S01]  /*2da0*/  ULDC UR6, c[0x0][0x28c] ;  /* 0x0000a30000067ab9 */ /* 0x000fe20000000800 */
[----:B------:R-:W-:Y:S02]  /*2db0*/  FMNMX R14, R169, R14, !PT ;  /* 0x0000000ea90e7209 */ /* 0x000fe40007800000 */
[----:B------:R-:W-:-:S02]  /*2dc0*/  IADD3 R20, R10, 0xc0, RZ ;  /* 0x000000c00a147810 */ /* 0x000fc40007ffe0ff */
        /* <DEDUP_REMOVED lines=9> */
[----:B------:R-:W-:Y:S02]  /*2e60*/  FSEL R109, R109, -INF , !P3 ;  /* 0xff8000006d6d7808 */ /* 0x000fe40005800000 */
[----:B------:R-:W-:Y:S02]  /*2e70*/  FSEL R111, R111, -INF , !P3 ;  /* 0xff8000006f6f7808 */ /* 0x000fe40005800000 */
[----:B------:R-:W-:Y:S01]  /*2e80*/  ISETP.GE.AND P3, PT, R20, UR6, PT ;  /* 0x0000000614007c0c */ /* 0x000fe2000bf66270 */
[----:B------:R-:W-:Y:S01]  /*2e90*/  ULDC UR6, c[0x0][0x28c] ;  /* 0x0000a30000067ab9 */ /* 0x000fe20000000800 */
[----:B------:R-:W-:Y:S02]  /*2ea0*/  FMNMX R12, R92, R17, !PT ;  /* 0x000000115c0c7209 */ /* 0x000fe40007800000 */
[----:B------:R-:W-:Y:S02]  /*2eb0*/  IADD3 R20, R10, 0xc8, RZ ;  /* 0x000000c80a147810 */ /* 0x000fe40007ffe0ff */
[----:B------:R-:W-:-:S02]  /*2ec0*/  FMNMX R14, R95, R14, !PT ;  /* 0x0000000e5f0e7209 */ /* 0x000fc40007800000 */
        /* <DEDUP_REMOVED lines=81> */
[----:B------:R-:W-:Y:S01]  /*33e0*/  ULDC UR6, c[0x0][0x28c] ;  /* 0x0000a30000067ab9 */ /* 0x000fe20000000800 */
[----:B------:R-:W-:Y:S02]  /*33f0*/  FMNMX R17, R121, R12, !PT ;  /* 0x0000000c79117209 */ /* 0x000fe40007800000 */
[----:B------:R-:W-:Y:S01]  /*3400*/  FMNMX R20, R126, R23, !PT ;  /* 0x000000177e147209 */ /* 0x000fe20007800000 */
[----:B------:R-:W3:Y:S01]  /*3410*/  LDC R12, c[0x0][0x28c] ;  /* 0x0000a300ff0c7b82 */ /* 0x000ee20000000800 */
[----:B------:R-:W-:-:S02]  /*3420*/  FMNMX R14, R124, R17, !PT ;  /* 0x000000117c0e7209 */ /* 0x000fc40007800000 */
[----:B------:R-:W-:Y:S02]  /*3430*/  FMNMX R23, R127, R20, !PT ;  /* 0x000000147f177209 */ /* 0x000fe40007800000 */
[----:B------:R-:W-:Y:S02]  /*3440*/  FMNMX R17, R125, R14, !PT ;  /* 0x0000000e7d117209 */ /* 0x000fe40007800000 */
[----:B------:R-:W-:Y:S02]  /*3450*/  FMNMX R20, R130, R23, !PT ;  /* 0x0000001782147209 */ /* 0x000fe40007800000 */
[----:B------:R-:W-:Y:S02]  /*3460*/  FMNMX R14, R128, R17, !PT ;  /* 0x00000011800e7209 */ /* 0x000fe40007800000 */
[----:B------:R-:W-:Y:S02]  /*3470*/  FMNMX R23, R131, R20, !PT ;  /* 0x0000001483177209 */ /* 0x000fe40007800000 */
[----:B------:R-:W-:-:S02]  /*3480*/  FMNMX R17, R129, R14, !PT ;  /* 0x0000000e81117209 */ /* 0x000fc40007800000 */
[----:B------:R-:W-:Y:S02]  /*3490*/  FSEL R135, R135, -INF , !P3 ;  /* 0xff80000087877808 */ /* 0x000fe40005800000 */
[----:B------:R-:W-:Y:S02]  /*34a0*/  FMNMX R20, R134, R23, !PT ;  /* 0x0000001786147209 */ /* 0x000fe40007800000 */
[----:B------:R-:W-:Y:S02]  /*34b0*/  FSEL R133, R133, -INF , !P3 ;  /* 0xff80000085857808 */ /* 0x000fe40005800000 */
[----:B------:R-:W-:Y:S01]  /*34c0*/  FMNMX R14, R132, R17, !PT ;  /* 0x00000011840e7209 */ /* 0x000fe20007800000 */
[----:B------:R-:W-:Y:S01]  /*34d0*/  VIADD R17, R10, 0xf9 ;  /* 0x000000f90a117836 */ /* 0x000fe20000000000 */
[----:B------:R-:W-:Y:S02]  /*34e0*/  FSEL R138, R138, -INF , !P4 ;  /* 0xff8000008a8a7808 */ /* 0x000fe40006000000 */
[----:B------:R-:W-:-:S02]  /*34f0*/  FMNMX R35, R135, R20, !PT ;  /* 0x0000001487237209 */ /* 0x000fc40007800000 */
[----:B------:R-:W-:Y:S02]  /*3500*/  FSEL R136, R136, -INF , !P4 ;  /* 0xff80000088887808 */ /* 0x000fe40006000000 */
[----:B------:R-:W-:Y:S02]  /*3510*/  FMNMX R23, R133, R14, !PT ;  /* 0x0000000e85177209 */ /* 0x000fe40007800000 */
[----:B------:R-:W-:Y:S02]  /*3520*/  FSEL R139, R139, -INF , !P5 ;  /* 0xff8000008b8b7808 */ /* 0x000fe40006800000 */
[----:B------:R-:W-:Y:S02]  /*3530*/  FMNMX R20, R138, R35, !PT ;  /* 0x000000238a147209 */ /* 0x000fe40007800000 */
[----:B------:R-:W-:Y:S02]  /*3540*/  FSEL R137, R137, -INF , !P5 ;  /* 0xff80000089897808 */ /* 0x000fe40006800000 */
[----:B------:R-:W-:-:S02]  /*3550*/  FMNMX R14, R136, R23, !PT ;  /* 0x00000017880e7209 */ /* 0x000fc40007800000 */
[----:B------:R-:W-:Y:S02]  /*3560*/  FSEL R142, R142, -INF , !P6 ;  /* 0xff8000008e8e7808 */ /* 0x000fe40007000000 */
[----:B------:R-:W-:Y:S02]  /*3570*/  FMNMX R23, R139, R20, !PT ;  /* 0x000000148b177209 */ /* 0x000fe40007800000 */
[----:B---3--:R-:W-:Y:S02]  /*3580*/  ISETP.GE.AND P5, PT, R17, R12, PT ;  /* 0x0000000c1100720c */ /* 0x008fe40003fa6270 */
[----:B------:R-:W-:Y:S02]  /*3590*/  FSEL R140, R140, -INF , !P6 ;  /* 0xff8000008c8c7808 */ /* 0x000fe40007000000 */
[----:B------:R-:W-:Y:S02]  /*35a0*/  FMNMX R17, R137, R14, !PT ;  /* 0x0000000e89117209 */ /* 0x000fe40007800000 */
[----:B------:R-:W-:-:S02]  /*35b0*/  FSEL R143, R143, -INF , !P1 ;  /* 0xff8000008f8f7808 */ /* 0x000fc40004800000 */
[----:B------:R-:W-:Y:S02]  /*35c0*/  FMNMX R20, R142, R23, !PT ;  /* 0x000000178e147209 */ /* 0x000fe40007800000 */
[----:B------:R-:W-:Y:S01]  /*35d0*/  ISETP.GE.AND P3, PT, R24, UR6, PT ;  /* 0x0000000618007c0c */ /* 0x000fe2000bf66270 */
[----:B------:R-:W-:Y:S01]  /*35e0*/  ULDC UR6, c[0x0][0x28c] ;  /* 0x0000a30000067ab9 */ /* 0x000fe20000000800 */
[----:B------:R-:W-:Y:S02]  /*35f0*/  FSEL R141, R141, -INF , !P1 ;  /* 0xff8000008d8d7808 */ /* 0x000fe40004800000 */
[----:B------:R-:W-:Y:S02]  /*3600*/  FMNMX R14, R140, R17, !PT ;  /* 0x000000118c0e7209 */ /* 0x000fe40007800000 */
[----:B------:R-:W-:Y:S02]  /*3610*/  IADD3 R24, R10, 0xf8, RZ ;  /* 0x000000f80a187810 */ /* 0x000fe40007ffe0ff */
[----:B------:R-:W-:-:S02]  /*3620*/  FSEL R146, R146, -INF , !P2 ;  /* 0xff80000092927808 */ /* 0x000fc40005000000 */
[----:B------:R-:W-:Y:S02]  /*3630*/  FMNMX R23, R143, R20, !PT ;  /* 0x000000148f177209 */ /* 0x000fe40007800000 */
[----:B------:R-:W-:Y:S02]  /*3640*/  FSEL R144, R144, -INF , !P2 ;  /* 0xff80000090907808 */ /* 0x000fe40005000000 */
[----:B------:R-:W-:Y:S02]  /*3650*/  FMNMX R17, R141, R14, !PT ;  /* 0x0000000e8d117209 */ /* 0x000fe40007800000 */
[----:B------:R-:W-:Y:S01]  /*3660*/  ISETP.GE.AND P4, PT, R24, UR6, PT ;  /* 0x0000000618007c0c */ /* 0x000fe2000bf86270 */
[----:B------:R-:W-:Y:S01]  /*3670*/  ULDC UR6, c[0x0][0x604] ;  /* 0x0001810000067ab9 */ /* 0x000fe20000000800 */
        /* <DEDUP_REMOVED lines=10> */
[----:B------:R-:W-:Y:S02]  /*3720*/  FMNMX R14, R148, R17, !PT ;  /* 0x00000011940e7209 */ /* 0x000fe40007800000 */
[----:B------:R-:W-:Y:S02]  /*3730*/  FSEL R149, R149, -INF , !P5 ;  /* 0xff80000095957808 */ /* 0x000fe40006800000 */
[----:B------:R-:W-:Y:S02]  /*3740*/  FMNMX R23, R151, R20, !PT ;  /* 0x0000001497177209 */ /* 0x000fe40007800000 */
[----:B------:R-:W-:-:S03]  /*3750*/  FMNMX R20, R149, R14, !PT ;  /* 0x0000000e95147209 */ /* 0x000fc60007800000 */
[----:B------:R-:W3:Y:S04]  /*3760*/  SHFL.BFLY PT, R14, R23, 0x1, 0x1f ;  /* 0x0c201f00170e7f89 */ /* 0x000ee800000e0000 */
[----:B------:R-:W4:Y:S01]  /*3770*/  SHFL.BFLY PT, R17, R20, 0x1, 0x1f ;  /* 0x0c201f0014117f89 */ /* 0x000f2200000e0000 */
[----:B---3--:R-:W-:Y:S02]  /*3780*/  FMNMX R26, R23, R14, !PT ;  /* 0x0000000e171a7209 */ /* 0x008fe40007800000 */
[----:B----4-:R-:W-:-:S03]  /*3790*/  FMNMX R24, R20, R17, !PT ;  /* 0x0000001114187209 */ /* 0x010fc60007800000 */
[----:B------:R-:W3:Y:S04]  /*37a0*/  SHFL.BFLY PT, R35, R26, 0x2, 0x1f ;  /* 0x0c401f001a237f89 */ /* 0x000ee800000e0000 */
[----:B------:R-:W4:Y:S01]  /*37b0*/  SHFL.BFLY PT, R17, R24, 0x2, 0x1f ;  /* 0x0c401f0018117f89 */ /* 0x000f2200000e0000 */
[----:B---3--:R-:W-:-:S04]  /*37c0*/  FMNMX R14, R26, R35, !PT ;  /* 0x000000231a0e7209 */ /* 0x008fc80007800000 */
[----:B------:R-:W-:Y:S02]  /*37d0*/  FSETP.NEU.AND P1, PT, R14, -INF , PT ;  /* 0xff8000000e00780b */ /* 0x000fe40003f2d000 */
[----:B----4-:R-:W-:Y:S02]  /*37e0*/  FMNMX R17, R24, R17, !PT ;  /* 0x0000001118117209 */ /* 0x010fe40007800000 */
[----:B------:R-:W-:Y:S02]  /*37f0*/  FSEL R20, R14, RZ, P1 ;  /* 0x000000ff0e147208 */ /* 0x000fe40000800000 */
[----:B------:R-:W-:-:S03]  /*3800*/  FSETP.NEU.AND P4, PT, R17, -INF , PT ;  /* 0xff8000001100780b */ /* 0x000fc60003f8d000 */
[----:B------:R-:W-:Y:S01]  /*3810*/  FMUL R24, R20, UR6 ;  /* 0x0000000614187c20 */ /* 0x000fe20008400000 */
[----:B------:R-:W-:Y:S01]  /*3820*/  ULDC UR6, c[0x0][0x604] ;  /* 0x0001810000067ab9 */ /* 0x000fe20000000800 */
[----:B------:R-:W-:Y:S02]  /*3830*/  FSEL R26, R17, RZ, P4 ;  /* 0x000000ff111a7208 */ /* 0x000fe40002000000 */
[--C-:B------:R-:W-:Y:S01]  /*3840*/  FFMA R19, R19, UR6, -R24.reuse ;  /* 0x0000000613137c23 */ /* 0x100fe20008000818 */
[--C-:B------:R-:W-:Y:S01]  /*3850*/  FFMA R27, R27, UR9, -R24.reuse ;  /* 0x000000091b1b7c23 */ /* 0x100fe20008000818 */
[----:B------:R-:W-:Y:S01]  /*3860*/  ULDC UR9, c[0x0][0x604] ;  /* 0x0001810000097ab9 */ /* 0x000fe20000000800 */
[--C-:B------:R-:W-:Y:S01]  /*3870*/  FFMA R13, R13, UR27, -R24.reuse ;  /* 0x0000001b0d0d7c23 */ /* 0x100fe20008000818 */
[--C-:B------:R-:W-:Y:S01]  /*3880*/  FFMA R30, R30, UR9, -R24.reuse ;  /* 0x000000091e1e7c23 */ /* 0x100fe20008000818 */
[----:B------:R-:W-:Y:S01]  /*3890*/  FSETP.GEU.AND P6, PT, R19, -126, PT ;  /* 0xc2fc00001300780b */ /* 0x000fe20003fce000 */
[----:B------:R-:W-:Y:S01]  /*38a0*/  ULDC UR9, c[0x0][0x604] ;  /* 0x0001810000097ab9 */ /* 0x000fe20000000800 */
[----:B------:R-:W-:Y:S01]  /*38b0*/  FSETP.GEU.AND P5, PT, R27, -126, PT ;  /* 0xc2fc00001b00780b */ /* 0x000fe20003fae000 */
[--C-:B------:R-:W-:Y:S01]  /*38c0*/  FFMA R50, R31, UR9, -R24.reuse ;  /* 0x000000091f327c23 */ /* 0x100fe20008000818 */
[----:B------:R-:W-:Y:S01]  /*38d0*/  ULDC UR9, c[0x0][0x604] ;  /* 0x0001810000097ab9 */ /* 0x000fe20000000800 */
[----:B------:R-:W-:Y:S01]  /*38e0*/  FSETP.GEU.AND P2, PT, R30, -126, PT ;  /* 0xc2fc00001e00780b */ /* 0x000fe20003f4e000 */
[--C-:B------:R-:W-:Y:S01]  /*38f0*/  FFMA R23, R34, UR9, -R24.reuse ;  /* 0x0000000922177c23 */ /* 0x100fe20008000818 */
[----:B------:R-:W-:Y:S01]  /*3900*/  ULDC UR27, c[0x0][0x604] ;  /* 0x00018100001b7ab9 */ /* 0x000fe20000000800 */
[----:B------:R-:W-:Y:S01]  /*3910*/  FSETP.GEU.AND P3, PT, R50, -126, PT ;  /* 0xc2fc00003200780b */ /* 0x000fe20003f6e000 */
[--C-:B------:R-:W-:Y:S01]  /*3920*/  FFMA R38, R38, UR27, -R24.reuse ;  /* 0x0000001b26267c23 */ /* 0x100fe20008000818 */
[----:B------:R-:W-:Y:S01]  /*3930*/  FSETP.GEU.AND P4, PT, R13, -126, PT ;  /* 0xc2fc00000d00780b */ /* 0x000fe20003f8e000 */
[----:B------:R-:W-:Y:S01]  /*3940*/  ULDC UR27, c[0x0][0x604] ;  /* 0x00018100001b7ab9 */ /* 0x000fe20000000800 */
[----:B------:R-:W-:Y:S01]  /*3950*/  FSETP.GEU.AND P1, PT, R23, -126, PT ;  /* 0xc2fc00001700780b */ /* 0x000fe20003f2e000 */
[----:B------:R-:W-:Y:S01]  /*3960*/  @!P6 FMUL R19, R19, 0.5 ;  /* 0x3f0000001313e820 */ /* 0x000fe20000400000 */
[--C-:B------:R-:W-:Y:S01]  /*3970*/  FFMA R39, R39, UR27, -R24.reuse ;  /* 0x0000001b27277c23 */ /* 0x100fe20008000818 */
[----:B------:R-:W-:Y:S01]  /*3980*/  @!P5 FMUL R27, R27, 0.5 ;  /* 0x3f0000001b1bd820 */ /* 0x000fe20000400000 */
[----:B------:R-:W-:Y:S01]  /*3990*/  ULDC UR27, c[0x0][0x604] ;  /* 0x00018100001b7ab9 */ /* 0x000fe20000000800 */
[----:B------:R-:W3:Y:S01]  /*39a0*/  MUFU.EX2 R20, R19 ;  /* 0x0000001300147308 */ /* 0x000ee20000000800 */
[----:B------:R-:W-:Y:S01]  /*39b0*/  @!P2 FMUL R30, R30, 0.5 ;  /* 0x3f0000001e1ea820 */ /* 0x000fe20000400000 */
[--C-:B------:R-:W-:Y:S01]  /*39c0*/  FFMA R42, R42, UR27, -R24.reuse ;  /* 0x0000001b2a2a7c23 */ /* 0x100fe20008000818 */
[----:B------:R-:W-:Y:S01]  /*39d0*/  ULDC UR27, c[0x0][0x604] ;  /* 0x00018100001b7ab9 */ /* 0x000fe20000000800 */
[----:B------:R-:W-:Y:S01]  /*39e0*/  @!P3 FMUL R50, R50, 0.5 ;  /* 0x3f0000003232b820 */ /* 0x000fe20000400000 */
[----:B------:R-:W-:Y:S01]  /*39f0*/  FFMA R54, R54, UR61, -R24 ;  /* 0x0000003d36367c23 */ /* 0x000fe20008000818 */
[----:B------:R-:W-:Y:S01]  /*3a00*/  @!P4 FMUL R13, R13, 0.5 ;  /* 0x3f0000000d0dc820 */ /* 0x000fe20000400000 */
[----:B------:R-:W-:Y:S01]  /*3a10*/  ULDC UR61, c[0x0][0x604] ;  /* 0x00018100003d7ab9 */ /* 0x000fe20000000800 */
[----:B------:R4:W5:Y:S01]  /*3a20*/  MUFU.EX2 R35, R27 ;  /* 0x0000001b00237308 */ /* 0x0009620000000800 */
[----:B------:R-:W-:Y:S01]  /*3a30*/  @!P1 FMUL R23, R23, 0.5 ;  /* 0x3f00000017179820 */ /* 0x000fe20000400000 */
[----:B------:R-:W-:Y:S01]  /*3a40*/  FMUL R26, R26, UR25 ;  /* 0x000000191a1a7c20 */ /* 0x000fe20008400000 */
[----:B------:R-:W-:Y:S01]  /*3a50*/  ULDC UR6, c[0x0][0x604] ;  /* 0x0001810000067ab9 */ /* 0x000fe20000000800 */
[----:B------:R-:W-:Y:S01]  /*3a60*/  ULDC UR9, c[0x0][0x604] ;  /* 0x0001810000097ab9 */ /* 0x000fe20000000800 */
[----:B------:R-:W-:Y:S01]  /*3a70*/  ULDC UR25, c[0x0][0x604] ;  /* 0x0001810000197ab9 */ /* 0x000fe20000000800 */
[--C-:B------:R-:W-:Y:S01]  /*3a80*/  FFMA R152, R28, UR20, -R26.reuse ;  /* 0x000000141c987c23 */ /* 0x100fe2000800081a */
[--C-:B------:R-:W-:Y:S01]  /*3a90*/  FFMA R154, R33, UR16, -R26.reuse ;  /* 0x00000010219a7c23 */ /* 0x100fe2000800081a */
[----:B------:R-:W1:Y:S01]  /*3aa0*/  MUFU.EX2 R50, R50 ;  /* 0x0000003200327308 */ /* 0x000e620000000800 */
[----:B---3--:R-:W-:Y:S01]  /*3ab0*/  @!P6 FMUL R20, R20, R20 ;  /* 0x000000141414e220 */ /* 0x008fe20000400000 */
[----:B------:R-:W-:Y:S01]  /*3ac0*/  FSETP.GEU.AND P6, PT, R38, -126, PT ;  /* 0xc2fc00002600780b */ /* 0x000fe20003fce000 */
[--C-:B----4-:R-:W-:Y:S01]  /*3ad0*/  FFMA R27, R22, UR24, -R26.reuse ;  /* 0x00000018161b7c23 */ /* 0x110fe2000800081a */
[--C-:B------:R-:W-:Y:S01]  /*3ae0*/  FFMA R156, R29, UR19, -R26.reuse ;  /* 0x000000131d9c7c23 */ /* 0x100fe2000800081a */
[--C-:B------:R-:W-:Y:S01]  /*3af0*/  FFMA R74, R36, UR15, -R26.reuse ;  /* 0x0000000f244a7c23 */ /* 0x100fe2000800081a */
[--C-:B------:R-:W-:Y:S01]  /*3b00*/  FFMA R62, R40, UR13, -R26.reuse ;  /* 0x0000000d283e7c23 */ /* 0x100fe2000800081a */
[--C-:B------:R-:W-:Y:S01]  /*3b10*/  FFMA R66, R41, UR12, -R26.reuse ;  /* 0x0000000c29427c23 */ /* 0x100fe2000800081a */
[----:B------:R3:W4:Y:S01]  /*3b20*/  MUFU.EX2 R31, R30 ;  /* 0x0000001e001f7308 */ /* 0x0007220000000800 */
[----:B-----5:R-:W-:Y:S01]  /*3b30*/  @!P5 FMUL R35, R35, R35 ;  /* 0x000000232323d220 */ /* 0x020fe20000400000 */
[----:B------:R-:W-:Y:S01]  /*3b40*/  FSETP.GEU.AND P5, PT, R39, -126, PT ;  /* 0xc2fc00002700780b */ /* 0x000fe20003fae000 */
[--C-:B------:R-:W-:Y:S01]  /*3b50*/  FFMA R78, R49, UR7, -R26.reuse ;  /* 0x00000007314e7c23 */ /* 0x100fe2000800081a */
[--C-:B------:R-:W-:Y:S01]  /*3b60*/  FFMA R70, R52, UR6, -R26.reuse ;  /* 0x0000000634467c23 */ /* 0x100fe2000800081a */
[----:B------:R-:W-:Y:S01]  /*3b70*/  FFMA R86, R57, UR58, -R26 ;  /* 0x0000003a39567c23 */ /* 0x000fe2000800081a */
[----:B------:R-:W-:Y:S01]  /*3b80*/  ULDC UR58, c[0x0][0x604] ;  /* 0x00018100003a7ab9 */ /* 0x000fe20000000800 */
[----:B------:R-:W-:Y:S01]  /*3b90*/  @!P6 FMUL R38, R38, 0.5 ;  /* 0x3f0000002626e820 */ /* 0x000fe20000400000 */
[----:B------:R-:W5:Y:S01]  /*3ba0*/  MUFU.EX2 R19, R23 ;  /* 0x0000001700137308 */ /* 0x000f620000000800 */
[----:B---3--:R-:W-:Y:S01]  /*3bb0*/  FFMA R30, R43, UR27, -R24 ;  /* 0x0000001b2b1e7c23 */ /* 0x008fe20008000818 */
[----:B------:R-:W-:Y:S01]  /*3bc0*/  ULDC UR27, c[0x0][0x604] ;  /* 0x00018100001b7ab9 */ /* 0x000fe20000000800 */
[----:B-1----:R-:W-:Y:S01]  /*3bd0*/  @!P3 FMUL R50, R50, R50 ;  /* 0x000000323232b220 */ /* 0x002fe20000400000 */
[----:B------:R-:W-:Y:S01]  /*3be0*/  FFMA R82, R56, UR60, -R26 ;  /* 0x0000003c38527c23 */ /* 0x000fe2000800081a */
[----:B------:R-:W-:Y:S01]  /*3bf0*/  FFMA R56, R171, UR58, -R24 ;  /* 0x0000003aab387c23 */ /* 0x000fe20008000818 */
[----:B------:R-:W-:Y:S01]  /*3c00*/  FSETP.GEU.AND P3, PT, R30, -126, PT ;  /* 0xc2fc00001e00780b */ /* 0x000fe20003f6e000 */
[----:B------:R-:W-:Y:S01]  /*3c10*/  @!P5 FMUL R39, R39, 0.5 ;  /* 0x3f0000002727d820 */ /* 0x000fe20000400000 */
[----:B------:R-:W1:Y:S01]  /*3c20*/  MUFU.EX2 R23, R38 ;  /* 0x0000002600177308 */ /* 0x000e620000000800 */
[----:B----4-:R-:W-:Y:S01]  /*3c30*/  @!P2 FMUL R31, R31, R31 ;  /* 0x0000001f1f1fa220 */ /* 0x010fe20000400000 */
[----:B------:R-:W-:Y:S01]  /*3c40*/  FSETP.GEU.AND P2, PT, R42, -126, PT ;  /* 0xc2fc00002a00780b */ /* 0x000fe20003f4e000 */
[--C-:B------:R-:W-:Y:S01]  /*3c50*/  FFMA R90, R64, UR57, -R26.reuse ;  /* 0x00000039405a7c23 */ /* 0x100fe2000800081a */
[----:B------:R-:W-:Y:S01]  /*3c60*/  ULDC UR58, c[0x0][0x604] ;  /* 0x00018100003a7ab9 */ /* 0x000fe20000000800 */
[----:B------:R-:W-:Y:S01]  /*3c70*/  FFMA R94, R72, UR43, -R26 ;  /* 0x0000002b485e7c23 */ /* 0x000fe2000800081a */
[----:B------:R-:W-:Y:S01]  /*3c80*/  FFMA R57, R175, UR58, -R24 ;  /* 0x0000003aaf397c23 */ /* 0x000fe20008000818 */
[----:B------:R-:W-:Y:S01]  /*3c90*/  ULDC UR57, c[0x0][0x604] ;  /* 0x0001810000397ab9 */ /* 0x000fe20000000800 */
[----:B------:R3:W4:Y:S01]  /*3ca0*/  MUFU.EX2 R34, R13 ;  /* 0x0000000d00227308 */ /* 0x0007220000000800 */
[----:B-----5:R-:W-:Y:S01]  /*3cb0*/  @!P1 FMUL R19, R19, R19 ;  /* 0x0000001313139220 */ /* 0x020fe20000400000 */
[--C-:B------:R-:W-:Y:S01]  /*3cc0*/  FFMA R69, R69, UR53, -R26.reuse ;  /* 0x0000003545457c23 */ /* 0x100fe2000800081a */
[----:B------:R-:W-:Y:S01]  /*3cd0*/  @!P3 FMUL R30, R30, 0.5 ;  /* 0x3f0000001e1eb820 */ /* 0x000fe20000400000 */
[----:B------:R-:W-:Y:S01]  /*3ce0*/  ULDC UR58, c[0x0][0x604] ;  /* 0x00018100003a7ab9 */ /* 0x000fe20000000800 */
[----:B------:R-:W-:Y:S01]  /*3cf0*/  ULDC UR53, c[0x0][0x604] ;  /* 0x0001810000357ab9 */ /* 0x000fe20000000800 */
[----:B------:R-:W-:Y:S01]  /*3d00*/  FFMA R98, R89, UR50, -R26 ;  /* 0x0000003259627c23 */ /* 0x000fe2000800081a */
[----:B------:R-:W-:Y:S01]  /*3d10*/  @!P2 FMUL R42, R42, 0.5 ;  /* 0x3f0000002a2aa820 */ /* 0x000fe20000400000 */
[----:B------:R5:W2:Y:S01]  /*3d20*/  MUFU.EX2 R46, R39 ;  /* 0x00000027002e7308 */ /* 0x000aa20000000800 */
[--C-:B---3--:R-:W-:Y:S01]  /*3d30*/  FFMA R13, R15, UR27, -R24.reuse ;  /* 0x0000001b0f0d7c23 */ /* 0x108fe20008000818 */
[----:B------:R-:W-:Y:S01]  /*3d40*/  ULDC UR27, c[0x0][0x604] ;  /* 0x00018100001b7ab9 */ /* 0x000fe20000000800 */
[----:B-1----:R-:W-:Y:S01]  /*3d50*/  @!P6 FMUL R23, R23, R23 ;  /* 0x000000171717e220 */ /* 0x002fe20000400000 */
[--C-:B------:R-:W-:Y:S01]  /*3d60*/  FFMA R47, R47, UR27, -R24.reuse ;  /* 0x0000001b2f2f7c23 */ /* 0x100fe20008000818 */
[----:B------:R-:W-:Y:S01]  /*3d70*/  ULDC UR27, c[0x0][0x604] ;  /* 0x00018100001b7ab9 */ /* 0x000fe20000000800 */
[----:B------:R-:W-:Y:S01]  /*3d80*/  FSETP.GEU.AND P1, PT, R13, -126, PT ;  /* 0xc2fc00000d00780b */ /* 0x000fe20003f2e000 */
[--C-:B------:R-:W-:Y:S01]  /*3d90*/  FFMA R38, R21, UR27, -R24.reuse ;  /* 0x0000001b15267c23 */ /* 0x100fe20008000818 */
[----:B------:R-:W1:Y:S01]  /*3da0*/  MUFU.EX2 R30, R30 ;  /* 0x0000001e001e7308 */ /* 0x000e620000000800 */
[----:B----4-:R-:W-:Y:S01]  /*3db0*/  @!P4 FMUL R34, R34, R34 ;  /* 0x000000222222c220 */ /* 0x010fe20000400000 */
[----:B------:R-:W-:Y:S01]  /*3dc0*/  FSETP.GEU.AND P4, PT, R47, -126, PT ;  /* 0xc2fc00002f00780b */ /* 0x000fe20003f8e000 */
[----:B------:R-:W-:Y:S01]  /*3dd0*/  ULDC UR27, c[0x0][0x604] ;  /* 0x00018100001b7ab9 */ /* 0x000fe20000000800 */
[----:B------:R-:W-:Y:S01]  /*3de0*/  FSETP.GEU.AND P6, PT, R38, -126, PT ;  /* 0xc2fc00002600780b */ /* 0x000fe20003fce000 */
[--C-:B-----5:R-:W-:Y:S01]  /*3df0*/  FFMA R39, R55, UR61, -R24.reuse ;  /* 0x0000003d37277c23 */ /* 0x120fe20008000818 */
[--C-:B------:R-:W-:Y:S01]  /*3e00*/  FFMA R51, R51, UR27, -R24.reuse ;  /* 0x0000001b33337c23 */ /* 0x100fe20008000818 */
[----:B------:R-:W-:Y:S01]  /*3e10*/  ULDC UR61, c[0x0][0x604] ;  /* 0x00018100003d7ab9 */ /* 0x000fe20000000800 */
[----:B------:R-:W3:Y:S01]  /*3e20*/  MUFU.EX2 R15, R42 ;  /* 0x0000002a000f7308 */ /* 0x000ee20000000800 */
[--C-:B------:R-:W-:Y:S01]  /*3e30*/  FFMA R58, R58, UR61, -R24.reuse ;  /* 0x0000003d3a3a7c23 */ /* 0x100fe20008000818 */
[----:B------:R-:W-:Y:S01]  /*3e40*/  ULDC UR61, c[0x0][0x604] ;  /* 0x00018100003d7ab9 */ /* 0x000fe20000000800 */
[----:B------:R-:W-:Y:S01]  /*3e50*/  @!P1 FMUL R13, R13, 0.5 ;  /* 0x3f0000000d0d9820 */ /* 0x000fe20000400000 */
[----:B--2---:R-:W-:Y:S01]  /*3e60*/  @!P5 FMUL R46, R46, R46 ;  /* 0x0000002e2e2ed220 */ /* 0x004fe20000400000 */
[----:B------:R-:W-:Y:S01]  /*3e70*/  FSETP.GEU.AND P5, PT, R51, -126, PT ;  /* 0xc2fc00003300780b */ /* 0x000fe20003fae000 */
[--C-:B------:R-:W-:Y:S01]  /*3e80*/  FFMA R43, R59, UR61, -R24.reuse ;  /* 0x0000003d3b2b7c23 */ /* 0x100fe20008000818 */
[----:B------:R-:W-:Y:S01]  /*3e90*/  ULDC UR61, c[0x0][0x604] ;  /* 0x00018100003d7ab9 */ /* 0x000fe20000000800 */
[----:B------:R-:W2:Y:S01]  /*3ea0*/  MUFU.EX2 R21, R13 ;  /* 0x0000000d00157308 */ /* 0x000ea20000000800 */
[----:B------:R-:W-:Y:S01]  /*3eb0*/  @!P6 FMUL R38, R38, 0.5 ;  /* 0x3f0000002626e820 */ /* 0x000fe20000400000 */
[----:B-1----:R-:W-:Y:S01]  /*3ec0*/  @!P3 FMUL R30, R30, R30 ;  /* 0x0000001e1e1eb220 */ /* 0x002fe20000400000 */
[----:B------:R-:W-:Y:S01]  /*3ed0*/  FSETP.GEU.AND P3, PT, R39, -126, PT ;  /* 0xc2fc00002700780b */ /* 0x000fe20003f6e000 */
[----:B------:R-:W-:Y:S01]  /*3ee0*/  @!P4 FMUL R47, R47, 0.5 ;  /* 0x3f0000002f2fc820 */ /* 0x000fe20000400000 */
[----:B------:R-:W-:Y:S01]  /*3ef0*/  FFMA R28, R153, UR61, -R24 ;  /* 0x0000003d991c7c23 */ /* 0x000fe20008000818 */
[----:B------:R-:W-:Y:S01]  /*3f00*/  ULDC UR61, c[0x0][0x604] ;  /* 0x00018100003d7ab9 */ /* 0x000fe20000000800 */
[----:B------:R-:W-:Y:S01]  /*3f10*/  FFMA R153, R32, UR18, -R26 ;  /* 0x0000001220997c23 */ /* 0x000fe2000800081a */
[----:B------:R-:W1:Y:S01]  /*3f20*/  MUFU.EX2 R13, R38 ;  /* 0x00000026000d7308 */ /* 0x000e620000000800 */
[----:B---3--:R-:W-:Y:S01]  /*3f30*/  @!P2 FMUL R15, R15, R15 ;  /* 0x0000000f0f0fa220 */ /* 0x008fe20000400000 */
[----:B------:R-:W-:Y:S01]  /*3f40*/  FSETP.GEU.AND P2, PT, R54, -126, PT ;  /* 0xc2fc00003600780b */ /* 0x000fe20003f4e000 */
[----:B------:R-:W-:Y:S01]  /*3f50*/  @!P5 FMUL R51, R51, 0.5 ;  /* 0x3f0000003333d820 */ /* 0x000fe20000400000 */
[----:B------:R-:W-:Y:S01]  /*3f60*/  FFMA R63, R63, UR61, -R24 ;  /* 0x0000003d3f3f7c23 */ /* 0x000fe20008000818 */
[----:B------:R-:W-:Y:S01]  /*3f70*/  ULDC UR61, c[0x0][0x604] ;  /* 0x00018100003d7ab9 */ /* 0x000fe20000000800 */
[----:B------:R-:W-:Y:S01]  /*3f80*/  FFMA R55, R37, UR14, -R26 ;  /* 0x0000000e25377c23 */ /* 0x000fe2000800081a */
[----:B------:R-:W-:Y:S01]  /*3f90*/  FFMA R155, R155, UR61, -R24 ;  /* 0x0000003d9b9b7c23 */ /* 0x000fe20008000818 */
[----:B------:R-:W3:Y:S01]  /*3fa0*/  MUFU.EX2 R42, R47 ;  /* 0x0000002f002a7308 */ /* 0x000ee20000000800 */
[----:B------:R-:W-:Y:S01]  /*3fb0*/  @!P3 FMUL R39, R39, 0.5 ;  /* 0x3f0000002727b820 */ /* 0x000fe20000400000 */
[----:B--2---:R-:W-:Y:S01]  /*3fc0*/  @!P1 FMUL R21, R21, R21 ;  /* 0x0000001515159220 */ /* 0x004fe20000400000 */
[----:B------:R-:W-:Y:S01]  /*3fd0*/  FSETP.GEU.AND P1, PT, R58, -126, PT ;  /* 0xc2fc00003a00780b */ /* 0x000fe20003f2e000 */
[----:B------:R-:W-:Y:S01]  /*3fe0*/  ULDC UR61, c[0x0][0x604] ;  /* 0x00018100003d7ab9 */ /* 0x000fe20000000800 */
[----:B------:R-:W-:Y:S01]  /*3ff0*/  FFMA R59, R44, UR11, -R26 ;  /* 0x0000000b2c3b7c23 */ /* 0x000fe2000800081a */
[--C-:B------:R-:W-:Y:S01]  /*4000*/  FFMA R29, R157, UR61, -R24.reuse ;  /* 0x0000003d9d1d7c23 */ /* 0x100fe20008000818 */
[----:B------:R-:W-:Y:S01]  /*4010*/  @!P2 FMUL R54, R54, 0.5 ;  /* 0x3f0000003636a820 */ /* 0x000fe20000400000 */
[----:B------:R-:W2:Y:S01]  /*4020*/  MUFU.EX2 R22, R51 ;  /* 0x0000003300167308 */ /* 0x000ea20000000800 */
[----:B-1----:R-:W-:Y:S01]  /*4030*/  @!P6 FMUL R13, R13, R13 ;  /* 0x0000000d0d0de220 */ /* 0x002fe20000400000 */
[----:B------:R-:W-:Y:S01]  /*4040*/  FSETP.GEU.AND P6, PT, R28, -126, PT ;  /* 0xc2fc00001c00780b */ /* 0x000fe20003fce000 */
[----:B------:R-:W-:Y:S01]  /*4050*/  ULDC UR61, c[0x0][0x604] ;  /* 0x00018100003d7ab9 */ /* 0x000fe20000000800 */
[--C-:B------:R-:W-:Y:S01]  /*4060*/  FFMA R111, R111, UR58, -R24.reuse ;  /* 0x0000003a6f6f7c23 */ /* 0x100fe20008000818 */
[--C-:B------:R-:W-:Y:S01]  /*4070*/  FFMA R32, R159, UR61, -R24.reuse ;  /* 0x0000003d9f207c23 */ /* 0x100fe20008000818 */
[----:B------:R-:W-:Y:S01]  /*4080*/  ULDC UR61, c[0x0][0x604] ;  /* 0x00018100003d7ab9 */ /* 0x000fe20000000800 */
[--C-:B------:R-:W-:Y:S01]  /*4090*/  FFMA R89, R115, UR53, -R24.reuse ;  /* 0x0000003573597c23 */ /* 0x100fe20008000818 */
[----:B------:R-:W1:Y:S01]  /*40a0*/  MUFU.EX2 R38, R54 ;  /* 0x0000003600267308 */ /* 0x000e620000000800 */
[----:B---3--:R-:W-:Y:S01]  /*40b0*/  @!P4 FMUL R42, R42, R42 ;  /* 0x0000002a2a2ac220 */ /* 0x008fe20000400000 */
[----:B------:R-:W-:Y:S01]  /*40c0*/  FSETP.GEU.AND P4, PT, R43, -126, PT ;  /* 0xc2fc00002b00780b */ /* 0x000fe20003f8e000 */
[----:B------:R-:W-:Y:S01]  /*40d0*/  @!P1 FMUL R58, R58, 0.5 ;  /* 0x3f0000003a3a9820 */ /* 0x000fe20000400000 */
[----:B------:R-:W-:Y:S01]  /*40e0*/  FFMA R37, R71, UR61, -R24 ;  /* 0x0000003d47257c23 */ /* 0x000fe20008000818 */
[----:B------:R-:W-:Y:S01]  /*40f0*/  ULDC UR61, c[0x0][0x604] ;  /* 0x00018100003d7ab9 */ /* 0x000fe20000000800 */
[--C-:B------:R-:W-:Y:S01]  /*4100*/  FFMA R71, R48, UR8, -R26.reuse ;  /* 0x0000000830477c23 */ /* 0x100fe2000800081a */
[----:B------:R-:W-:Y:S01]  /*4110*/  @!P6 FMUL R28, R28, 0.5 ;  /* 0x3f0000001c1ce820 */ /* 0x000fe20000400000 */
[----:B------:R-:W3:Y:S01]  /*4120*/  MUFU.EX2 R39, R39 ;  /* 0x0000002700277308 */ /* 0x000ee20000000800 */
[----:B--2---:R-:W-:Y:S01]  /*4130*/  @!P5 FMUL R22, R22, R22 ;  /* 0x000000161616d220 */ /* 0x004fe20000400000 */
[----:B------:R-:W-:Y:S01]  /*4140*/  FSETP.GEU.AND P5, PT, R63, -126, PT ;  /* 0xc2fc00003f00780b */ /* 0x000fe20003fae000 */
[----:B------:R-:W-:Y:S01]  /*4150*/  ULDC UR43, c[0x0][0x604] ;  /* 0x00018100002b7ab9 */ /* 0x000fe20000000800 */
[--C-:B------:R-:W-:Y:S01]  /*4160*/  FFMA R73, R73, UR31, -R26.reuse ;  /* 0x0000001f49497c23 */ /* 0x100fe2000800081a */
[----:B------:R-:W-:Y:S01]  /*4170*/  ULDC UR31, c[0x0][0x604] ;  /* 0x00018100001f7ab9 */ /* 0x000fe20000000800 */
[----:B------:R-:W-:Y:S01]  /*4180*/  FFMA R25, R25, UR22, -R26 ;  /* 0x0000001619197c23 */ /* 0x000fe2000800081a */
[----:B------:R-:W-:Y:S01]  /*4190*/  @!P4 FMUL R43, R43, 0.5 ;  /* 0x3f0000002b2bc820 */ /* 0x000fe20000400000 */
[----:B------:R-:W2:Y:S01]  /*41a0*/  MUFU.EX2 R33, R28 ;  /* 0x0000001c00217308 */ /* 0x000ea20000000800 */
[----:B-1----:R-:W-:Y:S01]  /*41b0*/  @!P2 FMUL R38, R38, R38 ;  /* 0x000000262626a220 */ /* 0x002fe20000400000 */
[----:B------:R-:W-:Y:S01]  /*41c0*/  FSETP.GEU.AND P2, PT, R155, -126, PT ;  /* 0xc2fc00009b00780b */ /* 0x000fe20003f4e000 */
[--C-:B------:R-:W-:Y:S01]  /*41d0*/  FFMA R110, R126, UR31, -R24.reuse ;  /* 0x0000001f7e6e7c23 */ /* 0x100fe20008000818 */
[----:B------:R-:W-:Y:S01]  /*41e0*/  ULDC UR27, c[0x0][0x604] ;  /* 0x00018100001b7ab9 */ /* 0x000fe20000000800 */
[----:B------:R-:W-:Y:S01]  /*41f0*/  ULDC UR24, c[0x0][0x604] ;  /* 0x0001810000187ab9 */ /* 0x000fe20000000800 */
[----:B------:R-:W-:Y:S01]  /*4200*/  ULDC UR22, c[0x0][0x604] ;  /* 0x0001810000167ab9 */ /* 0x000fe20000000800 */
[----:B------:R-:W-:Y:S01]  /*4210*/  @!P5 FMUL R63, R63, 0.5 ;  /* 0x3f0000003f3fd820 */ /* 0x000fe20000400000 */
[----:B------:R1:W4:Y:S01]  /*4220*/  MUFU.EX2 R54, R58 ;  /* 0x0000003a00367308 */ /* 0x0003220000000800 */
[----:B---3--:R-:W-:Y:S01]  /*4230*/  @!P3 FMUL R39, R39, R39 ;  /* 0x000000272727b220 */ /* 0x008fe20000400000 */
[----:B------:R-:W-:Y:S01]  /*4240*/  FSETP.GEU.AND P3, PT, R29, -126, PT ;  /* 0xc2fc00001d00780b */ /* 0x000fe20003f6e000 */
[----:B------:R-:W-:Y:S01]  /*4250*/  ULDC UR20, c[0x0][0x604] ;  /* 0x0001810000147ab9 */ /* 0x000fe20000000800 */
[----:B------:R-:W-:Y:S01]  /*4260*/  ULDC UR19, c[0x0][0x604] ;  /* 0x0001810000137ab9 */ /* 0x000fe20000000800 */
[----:B------:R-:W-:Y:S01]  /*4270*/  ULDC UR18, c[0x0][0x604] ;  /* 0x0001810000127ab9 */ /* 0x000fe20000000800 */
[----:B------:R-:W-:Y:S01]  /*4280*/  ULDC UR16, c[0x0][0x604] ;  /* 0x0001810000107ab9 */ /* 0x000fe20000000800 */
[----:B------:R-:W-:Y:S01]  /*4290*/  @!P2 FMUL R155, R155, 0.5 ;  /* 0x3f0000009b9ba820 */ /* 0x000fe20000400000 */
[----:B------:R-:W3:Y:S01]  /*42a0*/  MUFU.EX2 R43, R43 ;  /* 0x0000002b002b7308 */ /* 0x000ee20000000800 */
[--C-:B-1----:R-:W-:Y:S01]  /*42b0*/  FFMA R58, R161, UR61, -R24.reuse ;  /* 0x0000003da13a7c23 */ /* 0x102fe20008000818 */
[----:B--2---:R-:W-:Y:S01]  /*42c0*/  @!P6 FMUL R33, R33, R33 ;  /* 0x000000212121e220 */ /* 0x004fe20000400000 */
[----:B------:R-:W-:Y:S01]  /*42d0*/  ULDC UR61, c[0x0][0x604] ;  /* 0x00018100003d7ab9 */ /* 0x000fe20000000800 */
[----:B------:R-:W-:Y:S01]  /*42e0*/  ULDC UR15, c[0x0][0x604] ;  /* 0x00018100000f7ab9 */ /* 0x000fe20000000800 */
[--C-:B------:R-:W-:Y:S01]  /*42f0*/  FFMA R51, R75, UR61, -R24.reuse ;  /* 0x0000003d4b337c23 */ /* 0x100fe20008000818 */
[----:B------:R-:W-:Y:S01]  /*4300*/  FSETP.GEU.AND P6, PT, R58, -126, PT ;  /* 0xc2fc00003a00780b */ /* 0x000fe20003fce000 */
[----:B------:R-:W-:Y:S01]  /*4310*/  @!P3 FMUL R29, R29, 0.5 ;  /* 0x3f0000001d1db820 */ /* 0x000fe20000400000 */
[----:B------:R1:W2:Y:S01]  /*4320*/  MUFU.EX2 R36, R63 ;  /* 0x0000003f00247308 */ /* 0x0002a20000000800 */
[----:B------:R-:W-:Y:S01]  /*4330*/  ULDC UR61, c[0x0][0x604] ;  /* 0x00018100003d7ab9 */ /* 0x000fe20000000800 */
[----:B----4-:R-:W-:Y:S01]  /*4340*/  @!P1 FMUL R54, R54, R54 ;  /* 0x0000003636369220 */ /* 0x010fe20000400000 */
[--C-:B------:R-:W-:Y:S01]  /*4350*/  FFMA R163, R163, UR61, -R24.reuse ;  /* 0x0000003da3a37c23 */ /* 0x100fe20008000818 */
[----:B------:R-:W-:Y:S01]  /*4360*/  ULDC UR61, c[0x0][0x604] ;  /* 0x00018100003d7ab9 */ /* 0x000fe20000000800 */
[----:B------:R-:W-:Y:S01]  /*4370*/  FSETP.GEU.AND P1, PT, R32, -126, PT ;  /* 0xc2fc00002000780b */ /* 0x000fe20003f2e000 */
[--C-:B------:R-:W-:Y:S01]  /*4380*/  FFMA R79, R79, UR61, -R24.reuse ;  /* 0x0000003d4f4f7c23 */ /* 0x100fe20008000818 */
[----:B------:R-:W-:Y:S01]  /*4390*/  ULDC UR61, c[0x0][0x604] ;  /* 0x00018100003d7ab9 */ /* 0x000fe20000000800 */
[----:B------:R-:W4:Y:S01]  /*43a0*/  MUFU.EX2 R28, R155 ;  /* 0x0000009b001c7308 */ /* 0x000f220000000800 */
[----:B---3--:R-:W-:Y:S01]  /*43b0*/  @!P4 FMUL R43, R43, R43 ;  /* 0x0000002b2b2bc220 */ /* 0x008fe20000400000 */
[----:B------:R-:W-:Y:S01]  /*43c0*/  FSETP.GEU.AND P4, PT, R37, -126, PT ;  /* 0xc2fc00002500780b */ /* 0x000fe20003f8e000 */
[----:B------:R-:W-:Y:S01]  /*43d0*/  @!P6 FMUL R58, R58, 0.5 ;  /* 0x3f0000003a3ae820 */ /* 0x000fe20000400000 */
[----:B------:R-:W-:Y:S01]  /*43e0*/  FFMA R40, R165, UR61, -R24 ;  /* 0x0000003da5287c23 */ /* 0x000fe20008000818 */
[----:B------:R-:W-:Y:S01]  /*43f0*/  ULDC UR61, c[0x0][0x604] ;  /* 0x00018100003d7ab9 */ /* 0x000fe20000000800 */
[----:B-1----:R-:W-:Y:S01]  /*4400*/  FFMA R63, R45, UR10, -R26 ;  /* 0x0000000a2d3f7c23 */ /* 0x002fe2000800081a */
[--C-:B------:R-:W-:Y:S01]  /*4410*/  FFMA R41, R83, UR61, -R24.reuse ;  /* 0x0000003d53297c23 */ /* 0x100fe20008000818 */
[----:B------:R-:W1:Y:S01]  /*4420*/  MUFU.EX2 R29, R29 ;  /* 0x0000001d001d7308 */ /* 0x000e620000000800 */
[----:B--2---:R-:W-:Y:S01]  /*4430*/  @!P5 FMUL R36, R36, R36 ;  /* 0x000000242424d220 */ /* 0x004fe20000400000 */
[----:B------:R-:W-:Y:S01]  /*4440*/  FSETP.GEU.AND P5, PT, R51, -126, PT ;  /* 0xc2fc00003300780b */ /* 0x000fe20003fae000 */
[----:B------:R-:W-:Y:S01]  /*4450*/  ULDC UR61, c[0x0][0x604] ;  /* 0x00018100003d7ab9 */ /* 0x000fe20000000800 */
[----:B------:R-:W-:Y:S01]  /*4460*/  @!P1 FMUL R32, R32, 0.5 ;  /* 0x3f00000020209820 */ /* 0x000fe20000400000 */
[--C-:B------:R-:W-:Y:S01]  /*4470*/  FFMA R44, R167, UR61, -R24.reuse ;  /* 0x0000003da72c7c23 */ /* 0x100fe20008000818 */
[----:B------:R-:W-:Y:S01]  /*4480*/  ULDC UR61, c[0x0][0x604] ;  /* 0x00018100003d7ab9 */ /* 0x000fe20000000800 */
[----:B------:R-:W-:Y:S01]  /*4490*/  @!P4 FMUL R37, R37, 0.5 ;  /* 0x3f0000002525c820 */ /* 0x000fe20000400000 */
[----:B------:R-:W2:Y:S01]  /*44a0*/  MUFU.EX2 R58, R58 ;  /* 0x0000003a003a7308 */ /* 0x000ea20000000800 */
[----:B----4-:R-:W-:Y:S01]  /*44b0*/  @!P2 FMUL R28, R28, R28 ;  /* 0x0000001c1c1ca220 */ /* 0x010fe20000400000 */
[----:B------:R-:W-:Y:S01]  /*44c0*/  FSETP.GEU.AND P2, PT, R163, -126, PT ;  /* 0xc2fc0000a300780b */ /* 0x000fe20003f4e000 */
[----:B------:R-:W-:Y:S01]  /*44d0*/  FFMA R47, R87, UR61, -R24 ;  /* 0x0000003d572f7c23 */ /* 0x000fe20008000818 */
[----:B------:R-:W-:Y:S01]  /*44e0*/  ULDC UR61, c[0x0][0x604] ;  /* 0x00018100003d7ab9 */ /* 0x000fe20000000800 */
[----:B------:R-:W-:Y:S01]  /*44f0*/  FFMA R75, R53, UR59, -R26 ;  /* 0x0000003b354b7c23 */ /* 0x000fe2000800081a */
[----:B------:R-:W-:Y:S01]  /*4500*/  FFMA R49, R169, UR61, -R24 ;  /* 0x0000003da9317c23 */ /* 0x000fe20008000818 */
[----:B------:R-:W-:Y:S01]  /*4510*/  @!P5 FMUL R51, R51, 0.5 ;  /* 0x3f0000003333d820 */ /* 0x000fe20000400000 */
[----:B------:R-:W3:Y:S01]  /*4520*/  MUFU.EX2 R37, R37 ;  /* 0x0000002500257308 */ /* 0x000ee20000000800 */
[----:B-1----:R-:W-:Y:S01]  /*4530*/  @!P3 FMUL R29, R29, R29 ;  /* 0x0000001d1d1db220 */ /* 0x002fe20000400000 */
[----:B------:R-:W-:Y:S01]  /*4540*/  FSETP.GEU.AND P3, PT, R79, -126, PT ;  /* 0xc2fc00004f00780b */ /* 0x000fe20003f6e000 */
[----:B------:R-:W-:Y:S01]  /*4550*/  ULDC UR61, c[0x0][0x604] ;  /* 0x00018100003d7ab9 */ /* 0x000fe20000000800 */
[----:B------:R-:W-:Y:S01]  /*4560*/  FFMA R83, R61, UR49, -R26 ;  /* 0x000000313d537c23 */ /* 0x000fe2000800081a */
[--C-:B------:R-:W-:Y:S01]  /*4570*/  FFMA R52, R91, UR61, -R24.reuse ;  /* 0x0000003d5b347c23 */ /* 0x100fe20008000818 */
[----:B------:R-:W-:Y:S01]  /*4580*/  ULDC UR61, c[0x0][0x604] ;  /* 0x00018100003d7ab9 */ /* 0x000fe20000000800 */
[----:B------:R-:W-:Y:S01]  /*4590*/  @!P2 FMUL R163, R163, 0.5 ;  /* 0x3f000000a3a3a820 */ /* 0x000fe20000400000 */
[----:B------:R-:W1:Y:S01]  /*45a0*/  MUFU.EX2 R32, R32 ;  /* 0x0000002000207308 */ /* 0x000e620000000800 */
[----:B--2---:R-:W-:Y:S01]  /*45b0*/  @!P6 FMUL R58, R58, R58 ;  /* 0x0000003a3a3ae220 */ /* 0x004fe20000400000 */
[----:B------:R-:W-:Y:S01]  /*45c0*/  FSETP.GEU.AND P6, PT, R44, -126, PT ;  /* 0xc2fc00002c00780b */ /* 0x000fe20003fce000 */
[--C-:B------:R-:W-:Y:S01]  /*45d0*/  FFMA R53, R95, UR61, -R24.reuse ;  /* 0x0000003d5f357c23 */ /* 0x100fe20008000818 */
[----:B------:R-:W-:Y:S01]  /*45e0*/  ULDC UR49, c[0x0][0x604] ;  /* 0x0001810000317ab9 */ /* 0x000fe20000000800 */
[----:B------:R-:W-:Y:S01]  /*45f0*/  ULDC UR61, c[0x0][0x604] ;  /* 0x00018100003d7ab9 */ /* 0x000fe20000000800 */
[--C-:B------:R-:W-:Y:S01]  /*4600*/  FFMA R64, R177, UR49, -R24.reuse ;  /* 0x00000031b1407c23 */ /* 0x100fe20008000818 */
[----:B------:R-:W-:Y:S01]  /*4610*/  @!P3 FMUL R79, R79, 0.5 ;  /* 0x3f0000004f4fb820 */ /* 0x000fe20000400000 */
[----:B------:R-:W2:Y:S01]  /*4620*/  MUFU.EX2 R45, R163 ;  /* 0x000000a3002d7308 */ /* 0x000ea20000000800 */
[----:B---3--:R-:W-:Y:S01]  /*4630*/  @!P4 FMUL R37, R37, R37 ;  /* 0x000000252525c220 */ /* 0x008fe20000400000 */
[----:B------:R-:W-:Y:S01]  /*4640*/  FSETP.GEU.AND P4, PT, R41, -126, PT ;  /* 0xc2fc00002900780b */ /* 0x000fe20003f8e000 */
[----:B------:R-:W-:Y:S01]  /*4650*/  FFMA R61, R103, UR61, -R24 ;  /* 0x0000003d673d7c23 */ /* 0x000fe20008000818 */
[--C-:B------:R-:W-:Y:S01]  /*4660*/  FFMA R91, R65, UR35, -R26.reuse ;  /* 0x00000023415b7c23 */ /* 0x100fe2000800081a */
[----:B------:R-:W-:Y:S01]  /*4670*/  ULDC UR35, c[0x0][0x604] ;  /* 0x0001810000237ab9 */ /* 0x000fe20000000800 */
[----:B------:R-:W-:Y:S01]  /*4680*/  FFMA R87, R68, UR17, -R26 ;  /* 0x0000001144577c23 */ /* 0x000fe2000800081a */
[----:B------:R-:W-:Y:S01]  /*4690*/  @!P6 FMUL R44, R44, 0.5 ;  /* 0x3f0000002c2ce820 */ /* 0x000fe20000400000 */
[----:B------:R-:W3:Y:S01]  /*46a0*/  MUFU.EX2 R51, R51 ;  /* 0x0000003300337308 */ /* 0x000ee20000000800 */
[----:B-1----:R-:W-:Y:S01]  /*46b0*/  @!P1 FMUL R32, R32, R32 ;  /* 0x0000002020209220 */ /* 0x002fe20000400000 */
[----:B------:R-:W-:Y:S01]  /*46c0*/  FSETP.GEU.AND P1, PT, R40, -126, PT ;  /* 0xc2fc00002800780b */ /* 0x000fe20003f2e000 */
[--C-:B------:R-:W-:Y:S01]  /*46d0*/  FFMA R72, R99, UR35, -R24.reuse ;  /* 0x0000002363487c23 */ /* 0x100fe20008000818 */
[----:B------:R-:W-:Y:S01]  /*46e0*/  ULDC UR17, c[0x0][0x604] ;  /* 0x0001810000117ab9 */ /* 0x000fe20000000800 */
[----:B------:R-:W-:Y:S01]  /*46f0*/  FFMA R68, R179, UR57, -R24 ;  /* 0x00000039b3447c23 */ /* 0x000fe20008000818 */
[----:B------:R-:W-:Y:S01]  /*4700*/  FFMA R95, R80, UR56, -R26 ;  /* 0x00000038505f7c23 */ /* 0x000fe2000800081a */
[----:B------:R-:W-:Y:S01]  /*4710*/  @!P4 FMUL R41, R41, 0.5 ;  /* 0x3f0000002929c820 */ /* 0x000fe20000400000 */
[----:B------:R1:W4:Y:S01]  /*4720*/  MUFU.EX2 R48, R79 ;  /* 0x0000004f00307308 */ /* 0x0003220000000800 */
[----:B--2---:R-:W-:Y:S01]  /*4730*/  @!P2 FMUL R45, R45, R45 ;  /* 0x0000002d2d2da220 */ /* 0x004fe20000400000 */
[----:B------:R-:W-:Y:S01]  /*4740*/  FSETP.GEU.AND P2, PT, R49, -126, PT ;  /* 0xc2fc00003100780b */ /* 0x000fe20003f4e000 */
[--C-:B------:R-:W-:Y:S01]  /*4750*/  FFMA R80, R67, UR17, -R24.reuse ;  /* 0x0000001143507c23 */ /* 0x100fe20008000818 */
[----:B------:R-:W-:Y:S01]  /*4760*/  FFMA R103, R122, UR43, -R24 ;  /* 0x0000002b7a677c23 */ /* 0x000fe20008000818 */
[----:B------:R-:W-:Y:S01]  /*4770*/  ULDC UR61, c[0x0][0x604] ;  /* 0x00018100003d7ab9 */ /* 0x000fe20000000800 */
[----:B------:R-:W-:Y:S01]  /*4780*/  ULDC UR49, c[0x0][0x604] ;  /* 0x0001810000317ab9 */ /* 0x000fe20000000800 */
[----:B------:R-:W-:Y:S01]  /*4790*/  @!P1 FMUL R40, R40, 0.5 ;  /* 0x3f00000028289820 */ /* 0x000fe20000400000 */
[----:B------:R-:W2:Y:S01]  /*47a0*/  MUFU.EX2 R44, R44 ;  /* 0x0000002c002c7308 */ /* 0x000ea20000000800 */
[----:B---3--:R-:W-:Y:S01]  /*47b0*/  @!P5 FMUL R51, R51, R51 ;  /* 0x000000333333d220 */ /* 0x008fe20000400000 */
[----:B------:R-:W-:Y:S01]  /*47c0*/  FSETP.GEU.AND P5, PT, R47, -126, PT ;  /* 0xc2fc00002f00780b */ /* 0x000fe20003fae000 */
[----:B-1----:R-:W-:Y:S01]  /*47d0*/  FFMA R79, R60, UR26, -R26 ;  /* 0x0000001a3c4f7c23 */ /* 0x002fe2000800081a */
[----:B------:R-:W-:Y:S01]  /*47e0*/  ULDC UR26, c[0x0][0x604] ;  /* 0x00018100001a7ab9 */ /* 0x000fe20000000800 */
[--C-:B------:R-:W-:Y:S01]  /*47f0*/  FFMA R102, R119, UR61, -R24.reuse ;  /* 0x0000003d77667c23 */ /* 0x100fe20008000818 */
[--C-:B------:R-:W-:Y:S01]  /*4800*/  FFMA R60, R173, UR26, -R24.reuse ;  /* 0x0000001aad3c7c23 */ /* 0x100fe20008000818 */
[----:B------:R-:W-:Y:S01]  /*4810*/  @!P2 FMUL R49, R49, 0.5 ;  /* 0x3f0000003131a820 */ /* 0x000fe20000400000 */
[----:B------:R-:W1:Y:S01]  /*4820*/  MUFU.EX2 R41, R41 ;  /* 0x0000002900297308 */ /* 0x000e620000000800 */
[----:B----4-:R-:W-:Y:S01]  /*4830*/  @!P3 FMUL R48, R48, R48 ;  /* 0x000000303030b220 */ /* 0x010fe20000400000 */
[----:B------:R-:W-:Y:S01]  /*4840*/  FSETP.GEU.AND P3, PT, R52, -126, PT ;  /* 0xc2fc00003400780b */ /* 0x000fe20003f6e000 */
[----:B------:R-:W-:Y:S01]  /*4850*/  ULDC UR26, c[0x0][0x604] ;  /* 0x00018100001a7ab9 */ /* 0x000fe20000000800 */
[----:B------:R-:W-:Y:S01]  /*4860*/  ULDC UR57, c[0x0][0x604] ;  /* 0x0001810000397ab9 */ /* 0x000fe20000000800 */
[--C-:B------:R-:W-:Y:S01]  /*4870*/  FFMA R65, R107, UR26, -R24.reuse ;  /* 0x0000001a6b417c23 */ /* 0x100fe20008000818 */
[--C-:B------:R-:W-:Y:S01]  /*4880*/  FFMA R99, R118, UR49, -R24.reuse ;  /* 0x0000003176637c23 */ /* 0x100fe20008000818 */
[----:B------:R-:W-:Y:S01]  /*4890*/  @!P5 FMUL R47, R47, 0.5 ;  /* 0x3f0000002f2fd820 */ /* 0x000fe20000400000 */
[----:B------:R-:W3:Y:S01]  /*48a0*/  MUFU.EX2 R40, R40 ;  /* 0x0000002800287308 */ /* 0x000ee20000000800 */
[----:B--2---:R-:W-:Y:S01]  /*48b0*/  @!P6 FMUL R44, R44, R44 ;  /* 0x0000002c2c2ce220 */ /* 0x004fe20000400000 */
[----:B------:R-:W-:Y:S01]  /*48c0*/  FSETP.GEU.AND P6, PT, R60, -126, PT ;  /* 0xc2fc00003c00780b */ /* 0x000fe20003fce000 */
[----:B------:R-:W-:Y:S01]  /*48d0*/  FFMA R106, R123, UR57, -R24 ;  /* 0x000000397b6a7c23 */ /* 0x000fe20008000818 */
[----:B------:R-:W-:Y:S01]  /*48e0*/  ULDC UR14, c[0x0][0x604] ;  /* 0x00018100000e7ab9 */ /* 0x000fe20000000800 */
[----:B------:R-:W-:Y:S01]  /*48f0*/  ULDC UR13, c[0x0][0x604] ;  /* 0x00018100000d7ab9 */ /* 0x000fe20000000800 */
[----:B------:R-:W-:Y:S01]  /*4900*/  ULDC UR12, c[0x0][0x604] ;  /* 0x00018100000c7ab9 */ /* 0x000fe20000000800 */
[----:B------:R-:W-:Y:S01]  /*4910*/  @!P3 FMUL R52, R52, 0.5 ;  /* 0x3f0000003434b820 */ /* 0x000fe20000400000 */
[----:B------:R-:W2:Y:S01]  /*4920*/  MUFU.EX2 R49, R49 ;  /* 0x0000003100317308 */ /* 0x000ea20000000800 */
[----:B-1----:R-:W-:Y:S01]  /*4930*/  @!P4 FMUL R41, R41, R41 ;  /* 0x000000292929c220 */ /* 0x002fe20000400000 */
[C---:B------:R-:W-:Y:S01]  /*4940*/  FSETP.GEU.AND P4, PT, R53.reuse, -126, PT ;  /* 0xc2fc00003500780b */ /* 0x040fe20003f8e000 */
[----:B------:R-:W-:Y:S01]  /*4950*/  ULDC UR11, c[0x0][0x604] ;  /* 0x00018100000b7ab9 */ /* 0x000fe20000000800 */
[----:B------:R-:W-:Y:S01]  /*4960*/  ULDC UR10, c[0x0][0x604] ;  /* 0x00018100000a7ab9 */ /* 0x000fe20000000800 */
[----:B------:R-:W-:Y:S01]  /*4970*/  ULDC UR8, c[0x0][0x604] ;  /* 0x0001810000087ab9 */ /* 0x000fe20000000800 */
[----:B------:R-:W-:Y:S01]  /*4980*/  ULDC UR7, c[0x0][0x604] ;  /* 0x0001810000077ab9 */ /* 0x000fe20000000800 */
[----:B------:R-:W-:Y:S01]  /*4990*/  @!P6 FMUL R60, R60, 0.5 ;  /* 0x3f0000003c3ce820 */ /* 0x000fe20000400000 */
[----:B------:R-:W1:Y:S01]  /*49a0*/  MUFU.EX2 R47, R47 ;  /* 0x0000002f002f7308 */ /* 0x000e620000000800 */
[----:B---3--:R-:W-:Y:S01]  /*49b0*/  @!P1 FMUL R40, R40, R40 ;  /* 0x0000002828289220 */ /* 0x008fe20000400000 */
[----:B------:R-:W-:Y:S01]  /*49c0*/  FSETP.GEU.AND P1, PT, R56, -126, PT ;  /* 0xc2fc00003800780b */ /* 0x000fe20003f2e000 */
[----:B------:R-:W-:Y:S01]  /*49d0*/  ULDC UR6, c[0x0][0x604] ;  /* 0x0001810000067ab9 */ /* 0x000fe20000000800 */
[----:B------:R-:W-:Y:S01]  /*49e0*/  ULDC UR59, c[0x0][0x604] ;  /* 0x00018100003b7ab9 */ /* 0x000fe20000000800 */
[----:B------:R-:W-:Y:S01]  /*49f0*/  ULDC UR60, c[0x0][0x604] ;  /* 0x00018100003c7ab9 */ /* 0x000fe20000000800 */
[--C-:B------:R-:W-:Y:S01]  /*4a00*/  FFMA R76, R76, UR21, -R26.reuse ;  /* 0x000000154c4c7c23 */ /* 0x100fe2000800081a */
[----:B------:R-:W-:Y:S01]  /*4a10*/  @!P4 FMUL R53, R53, 0.5 ;  /* 0x3f0000003535c820 */ /* 0x000fe20000400000 */
[----:B------:R-:W3:Y:S01]  /*4a20*/  MUFU.EX2 R52, R52 ;  /* 0x0000003400347308 */ /* 0x000ee20000000800 */
[----:B--2---:R-:W-:Y:S01]  /*4a30*/  @!P2 FMUL R49, R49, R49 ;  /* 0x000000313131a220 */ /* 0x004fe20000400000 */
[----:B------:R-:W-:Y:S01]  /*4a40*/  FSETP.GEU.AND P2, PT, R64, -126, PT ;  /* 0xc2fc00004000780b */ /* 0x000fe20003f4e000 */
[--C-:B------:R-:W-:Y:S01]  /*4a50*/  FFMA R77, R77, UR9, -R26.reuse ;  /* 0x000000094d4d7c23 */ /* 0x100fe2000800081a */
[--C-:B------:R-:W-:Y:S01]  /*4a60*/  FFMA R81, R81, UR55, -R26.reuse ;  /* 0x0000003751517c23 */ /* 0x100fe2000800081a */
[--C-:B------:R-:W-:Y:S01]  /*4a70*/  FFMA R84, R84, UR54, -R26.reuse ;  /* 0x0000003654547c23 */ /* 0x100fe2000800081a */
[--C-:B------:R-:W-:Y:S01]  /*4a80*/  FFMA R85, R85, UR52, -R26.reuse ;  /* 0x0000003455557c23 */ /* 0x100fe2000800081a */
[----:B------:R-:W-:Y:S01]  /*4a90*/  @!P1 FMUL R56, R56, 0.5 ;  /* 0x3f00000038389820 */ /* 0x000fe20000400000 */
[----:B------:R-:W2:Y:S01]  /*4aa0*/  MUFU.EX2 R60, R60 ;  /* 0x0000003c003c7308 */ /* 0x000ea20000000800 */
[----:B-1----:R-:W-:Y:S01]  /*4ab0*/  @!P5 FMUL R47, R47, R47 ;  /* 0x0000002f2f2fd220 */ /* 0x002fe20000400000 */
[----:B------:R-:W-:Y:S01]  /*4ac0*/  FSETP.GEU.AND P5, PT, R57, -126, PT ;  /* 0xc2fc00003900780b */ /* 0x000fe20003fae000 */
[--C-:B------:R-:W-:Y:S01]  /*4ad0*/  FFMA R88, R88, UR51, -R26.reuse ;  /* 0x0000003358587c23 */ /* 0x100fe2000800081a */
[--C-:B------:R-:W-:Y:S01]  /*4ae0*/  FFMA R92, R92, UR48, -R26.reuse ;  /* 0x000000305c5c7c23 */ /* 0x100fe2000800081a */
[--C-:B------:R-:W-:Y:S01]  /*4af0*/  FFMA R93, R93, UR47, -R26.reuse ;  /* 0x0000002f5d5d7c23 */ /* 0x100fe2000800081a */
[--C-:B------:R-:W-:Y:S01]  /*4b00*/  FFMA R96, R96, UR46, -R26.reuse ;  /* 0x0000002e60607c23 */ /* 0x100fe2000800081a */
[----:B------:R-:W-:Y:S01]  /*4b10*/  @!P2 FMUL R64, R64, 0.5 ;  /* 0x3f0000004040a820 */ /* 0x000fe20000400000 */
[----:B------:R-:W1:Y:S01]  /*4b20*/  MUFU.EX2 R53, R53 ;  /* 0x0000003500357308 */ /* 0x000e620000000800 */
[----:B---3--:R-:W-:Y:S01]  /*4b30*/  @!P3 FMUL R52, R52, R52 ;  /* 0x000000343434b220 */ /* 0x008fe20000400000 */
[----:B------:R-:W-:Y:S01]  /*4b40*/  FSETP.GEU.AND P3, PT, R61, -126, PT ;  /* 0xc2fc00003d00780b */ /* 0x000fe20003f6e000 */
[--C-:B------:R-:W-:Y:S01]  /*4b50*/  FFMA R97, R97, UR42, -R26.reuse ;  /* 0x0000002a61617c23 */ /* 0x100fe2000800081a */
[--C-:B------:R-:W-:Y:S01]  /*4b60*/  FFMA R100, R100, UR39, -R26.reuse ;  /* 0x0000002764647c23 */ /* 0x100fe2000800081a */
[--C-:B------:R-:W-:Y:S01]  /*4b70*/  FFMA R101, R101, UR38, -R26.reuse ;  /* 0x0000002665657c23 */ /* 0x100fe2000800081a */
        /* <DEDUP_REMOVED lines=47> */
[----:B------:R-:W-:Y:S01]  /*4e70*/  FFMA R149, R149, UR60, -R26 ;  /* 0x0000003c95957c23 */ /* 0x000fe2000800081a */
[----:B------:R-:W-:Y:S01]  /*4e80*/  ULDC UR21, c[0x0][0x604] ;  /* 0x0001810000157ab9 */ /* 0x000fe20000000800 */
[----:B------:R-:W-:Y:S01]  /*4e90*/  @!P5 FMUL R111, R111, 0.5 ;  /* 0x3f0000006f6fd820 */ /* 0x000fe20000400000 */
[----:B------:R-:W3:Y:S01]  /*4ea0*/  MUFU.EX2 R68, R68 ;  /* 0x0000004400447308 */ /* 0x000ee20000000800 */
[----:B--2---:R-:W-:Y:S01]  /*4eb0*/  @!P6 FMUL R72, R72, R72 ;  /* 0x000000484848e220 */ /* 0x004fe20000400000 */
[----:B------:R-:W-:Y:S01]  /*4ec0*/  FSETP.GEU.AND P6, PT, R103, -126, PT ;  /* 0xc2fc00006700780b */ /* 0x000fe20003fce000 */
[--C-:B------:R-:W-:Y:S01]  /*4ed0*/  FFMA R107, R127, UR21, -R24.reuse ;  /* 0x000000157f6b7c23 */ /* 0x100fe20008000818 */
[----:B------:R-:W-:Y:S01]  /*4ee0*/  ULDC UR6, c[0x0][0x604] ;  /* 0x0001810000067ab9 */ /* 0x000fe20000000800 */
[----:B------:R-:W-:Y:S01]  /*4ef0*/  ULDC UR7, c[0x0][0x604] ;  /* 0x0001810000077ab9 */ /* 0x000fe20000000800 */
[----:B------:R-:W-:Y:S01]  /*4f00*/  ULDC UR8, c[0x0][0x604] ;  /* 0x0001810000087ab9 */ /* 0x000fe20000000800 */
[----:B------:R-:W-:Y:S01]  /*4f10*/  @!P3 FMUL R89, R89, 0.5 ;  /* 0x3f0000005959b820 */ /* 0x000fe20000400000 */
[----:B------:R-:W2:Y:S01]  /*4f20*/  MUFU.EX2 R67, R111 ;  /* 0x0000006f00437308 */ /* 0x000ea20000000800 */
[----:B-1----:R-:W-:Y:S01]  /*4f30*/  @!P4 FMUL R65, R65, R65 ;  /* 0x000000414141c220 */ /* 0x002fe20000400000 */
[----:B------:R-:W-:Y:S01]  /*4f40*/  FSETP.GEU.AND P4, PT, R102, -126, PT ;  /* 0xc2fc00006600780b */ /* 0x000fe20003f8e000 */
        /* <DEDUP_REMOVED lines=14> */
[----:B--2---:R-:W-:Y:S01]  /*5030*/  @!P5 FMUL R67, R67, R67 ;  /* 0x000000434343d220 */ /* 0x004fe20000400000 */
[----:B------:R-:W-:Y:S01]  /*5040*/  FSETP.GEU.AND P5, PT, R106, -126, PT ;  /* 0xc2fc00006a00780b */ /* 0x000fe20003fae000 */
[----:B------:R-:W-:Y:S01]  /*5050*/  ULDC UR17, c[0x0][0x604] ;  /* 0x0001810000117ab9 */ /* 0x000fe20000000800 */
        /* <DEDUP_REMOVED lines=23> */
[----:B------:R-:W-:-:S03]  /*51d0*/  FFMA R151, R151, UR17, -R24 ;  /* 0x0000001197977c23 */ /* 0x000fc60008000818 */
[----:B------:R-:W-:Y:S01]  /*51e0*/  P2R R26, PR, RZ, 0x40 ;  /* 0x00000040ff1a7803 */ /* 0x000fe20000000000 */
[----:B------:R-:W-:Y:S01]  /*51f0*/  @!P3 FMUL R27, R27, 0.5 ;  /* 0x3f0000001b1bb820 */ /* 0x000fe20000400000 */
[----:B------:R-:W2:Y:S01]  /*5200*/  MUFU.EX2 R106, R106 ;  /* 0x0000006a006a7308 */ /* 0x000ea20000000800 */
[----:B-1----:R-:W-:Y:S01]  /*5210*/  @!P4 FMUL R102, R102, R102 ;  /* 0x000000666666c220 */ /* 0x002fe20000400000 */
[----:B------:R-:W-:-:S04]  /*5220*/  FSETP.GEU.AND P4, PT, R25, -126, PT ;  /* 0xc2fc00001900780b */ /* 0x000fc80003f8e000 */
[----:B------:R-:W1:Y:S02]  /*5230*/  SYNCS.PHASECHK.TRANS64.TRYWAIT P6, [R2+URZ+0x19808], R11 ;  /* 0x0198080b020075a7 */ /* 0x000e6400080c017f */
[----:B------:R-:W4:Y:S01]  /*5240*/  MUFU.EX2 R110, R110 ;  /* 0x0000006e006e7308 */ /* 0x000f220000000800 */
[----:B---3--:R-:W-:Y:S01]  /*5250*/  @!P1 FMUL R99, R99, R99 ;  /* 0x0000006363639220 */ /* 0x008fe20000400000 */
[----:B------:R-:W-:-:S05]  /*5260*/  FSETP.GEU.AND P1, PT, R107, -126, PT ;  /* 0xc2fc00006b00780b */ /* 0x000fca0003f2e000 */
[----:B------:R-:W-:Y:S01]  /*5270*/  @!P4 FMUL R25, R25, 0.5 ;  /* 0x3f0000001919c820 */ /* 0x000fe20000400000 */
[----:B------:R-:W3:Y:S01]  /*5280*/  MUFU.EX2 R111, R27 ;  /* 0x0000001b006f7308 */ /* 0x000ee20000000800 */
[----:B--2---:R-:W-:Y:S01]  /*5290*/  @!P5 FMUL R106, R106, R106 ;  /* 0x0000006a6a6ad220 */ /* 0x004fe20000400000 */
[----:B------:R-:W-:-:S05]  /*52a0*/  ISETP.NE.AND P5, PT, R26, RZ, PT ;  /* 0x000000ff1a00720c */ /* 0x000fca0003fa5270 */
[----:B------:R-:W-:Y:S01]  /*52b0*/  @!P1 FMUL R107, R107, 0.5 ;  /* 0x3f0000006b6b9820 */ /* 0x000fe20000400000 */
[----:B------:R-:W2:Y:S01]  /*52c0*/  MUFU.EX2 R114, R25 ;  /* 0x0000001900727308 */ /* 0x000ea20000000800 */
[----:B----4-:R-:W-:Y:S01]  /*52d0*/  @!P2 FMUL R110, R110, R110 ;  /* 0x0000006e6e6ea220 */ /* 0x010fe20000400000 */
[----:B------:R-:W-:-:S05]  /*52e0*/  FSETP.GEU.AND P2, PT, R156, -126, PT ;  /* 0xc2fc00009c00780b */ /* 0x000fca0003f4e000 */
[----:B------:R-:W-:Y:S01]  /*52f0*/  @!P5 FMUL R152, R152, 0.5 ;  /* 0x3f0000009898d820 */ /* 0x000fe20000400000 */
[----:B------:R-:W4:Y:S01]  /*5300*/  MUFU.EX2 R107, R107 ;  /* 0x0000006b006b7308 */ /* 0x000f220000000800 */
[----:B---3--:R-:W-:Y:S01]  /*5310*/  @!P3 FMUL R111, R111, R111 ;  /* 0x0000006f6f6fb220 */ /* 0x008fe20000400000 */
[----:B------:R-:W-:Y:S02]  /*5320*/  FSETP.GEU.AND P3, PT, R153, -126, PT ;  /* 0xc2fc00009900780b */ /* 0x000fe40003f6e000 */
[----:B------:R-:W-:-:S03]  /*5330*/  FSETP.GEU.AND P5, PT, R74, -126, PT ;  /* 0xc2fc00004a00780b */ /* 0x000fc60003fae000 */
[----:B------:R-:W-:Y:S01]  /*5340*/  @!P2 FMUL R156, R156, 0.5 ;  /* 0x3f0000009c9ca820 */ /* 0x000fe20000400000 */
[----:B------:R3:W1:Y:S01]  /*5350*/  MUFU.EX2 R115, R152 ;  /* 0x0000009800737308 */ /* 0x0006620000000800 */
[----:B--2---:R-:W-:Y:S01]  /*5360*/  @!P4 FMUL R114, R114, R114 ;  /* 0x000000727272c220 */ /* 0x004fe20000400000 */
[----:B------:R-:W-:-:S05]  /*5370*/  FSETP.GEU.AND P4, PT, R154, -126, PT ;  /* 0xc2fc00009a00780b */ /* 0x000fca0003f8e000 */
[----:B------:R-:W-:Y:S01]  /*5380*/  @!P3 FMUL R153, R153, 0.5 ;  /* 0x3f0000009999b820 */ /* 0x000fe20000400000 */
[----:B------:R3:W2:Y:S08]  /*5390*/  MUFU.EX2 R122, R156 ;  /* 0x0000009c007a7308 */ /* 0x0006b00000000800 */
[----:B------:R3:W2:Y:S01]  /*53a0*/  MUFU.EX2 R118, R153 ;  /* 0x0000009900767308 */ /* 0x0006a20000000800 */
[----:B-1--4-:R-:W-:Y:S05]  /*53b0*/  @!P6 BRA `(.L_x_23) ;  /* 0x0000010c0040e947 */ /* 0x012fea0003800000 */
.L_x_81:
[----:B------:R-:W-:Y:S01]  /*53c0*/  ISETP.NE.AND P6, PT, R26, RZ, PT ;  /* 0x000000ff1a00720c */ /* 0x000fe20003fc5270 */
[----:B--2---:R-:W-:Y:S01]  /*53d0*/  @!P2 FMUL R122, R122, R122 ;  /* 0x0000007a7a7aa220 */ /* 0x004fe20000400000 */
[----:B------:R-:W-:Y:S01]  /*53e0*/  F2FP.BF16.F32.PACK_AB R25, R35, R20 ;  /* 0x000000142319723e */ /* 0x000fe200000010ff */
[----:B------:R-:W-:Y:S01]  /*53f0*/  UIADD3 UR6, UR23, 0x600, URZ ;  /* 0x0000060017067890 */ /* 0x000fe2000fffe03f */
[----:B------:R-:W-:Y:S01]  /*5400*/  F2FP.BF16.F32.PACK_AB R27, R50, R31 ;  /* 0x0000001f321b723e */ /* 0x000fe200000010ff */
[----:B------:R-:W-:Y:S01]  /*5410*/  UMOV UR7, 0xc0000010 ;  /* 0xc000001000077882 */ /* 0x000fe20000000000 */
[----:B------:R-:W-:Y:S01]  /*5420*/  F2FP.BF16.F32.PACK_AB R24, R114, R111 ;  /* 0x0000006f7218723e */ /* 0x000fe200000010ff */
[----:B------:R-:W-:Y:S01]  /*5430*/  UIADD3 UR8, UR23, 0x800, URZ ;  /* 0x0000080017087890 */ /* 0x000fe2000fffe03f */
[----:B------:R-:W-:Y:S01]  /*5440*/  @!P4 FMUL R154, R154, 0.5 ;  /* 0x3f0000009a9ac820 */ /* 0x000fe20000400000 */
[----:B------:R-:W-:Y:S01]  /*5450*/  UIADD3 UR10, UR23, 0xa00, URZ ;  /* 0x00000a00170a7890 */ /* 0x000fe2000fffe03f */
[----:B------:R-:W-:Y:S01]  /*5460*/  @!P5 FMUL R74, R74, 0.5 ;  /* 0x3f0000004a4ad820 */ /* 0x000fe20000400000 */
[----:B------:R-:W-:Y:S01]  /*5470*/  UMOV UR11, 0xc0000010 ;  /* 0xc0000010000b7882 */ /* 0x000fe20000000000 */
[----:B------:R-:W2:Y:S01]  /*5480*/  MUFU.EX2 R123, R154 ;  /* 0x0000009a007b7308 */ /* 0x000ea20000000800 */
[----:B------:R-:W-:Y:S01]  /*5490*/  @!P6 FMUL R115, R115, R115 ;  /* 0x000000737373e220 */ /* 0x000fe20000400000 */
[----:B------:R-:W-:Y:S01]  /*54a0*/  FSETP.GEU.AND P6, PT, R55, -126, PT ;  /* 0xc2fc00003700780b */ /* 0x000fe20003fce000 */
[----:B------:R-:W-:Y:S01]  /*54b0*/  @!P3 FMUL R118, R118, R118 ;  /* 0x000000767676b220 */ /* 0x000fe20000400000 */
[----:B------:R-:W-:Y:S01]  /*54c0*/  FSETP.GEU.AND P2, PT, R126, -126, PT ;  /* 0xc2fc00007e00780b */ /* 0x000fe20003f4e000 */
[----:B------:R-:W-:Y:S01]  /*54d0*/  @!P1 FMUL R107, R107, R107 ;  /* 0x0000006b6b6b9220 */ /* 0x000fe20000400000 */
[----:B------:R-:W-:Y:S01]  /*54e0*/  F2FP.BF16.F32.PACK_AB R26, R122, R115 ;  /* 0x000000737a1a723e */ /* 0x000fe200000010ff */
[----:B------:R-:W-:Y:S01]  /*54f0*/  FADD R35, R35, R52 ;  /* 0x0000003423237221 */ /* 0x000fe20000000000 */
[----:B------:R-:W4:Y:S01]  /*5500*/  MUFU.EX2 R119, R74 ;  /* 0x0000004a00777308 */ /* 0x000f220000000800 */
[----:B------:R-:W-:Y:S01]  /*5510*/  FSETP.GEU.AND P1, PT, R62, -126, PT ;  /* 0xc2fc00003e00780b */ /* 0x000fe20003f2e000 */
[----:B------:R-:W-:Y:S01]  /*5520*/  WARPGROUP.ARRIVE ;  /* 0x00000000000079c5 */ /* 0x000fe20000000000 */
[----:B------:R-:W-:Y:S01]  /*5530*/  FSETP.GEU.AND P3, PT, R66, -126, PT ;  /* 0xc2fc00004200780b */ /* 0x000fe20003f6e000 */
[----:B------:R-:W-:Y:S01]  /*5540*/  ULDC UR14, c[0x0][0x604] ;  /* 0x00018100000e7ab9 */ /* 0x000fe20000000800 */
[----:B------:R-:W-:Y:S01]  /*5550*/  ULDC UR15, c[0x0][0x28c] ;  /* 0x0000a300000f7ab9 */ /* 0x000fe20000000800 */
[----:B------:R-:W-:-:S02]  /*5560*/  VIADD R10, R10, 0x100 ;  /* 0x000001000a0a7836 */ /* 0x000fc40000000000 */
[----:B------:R-:W-:Y:S01]  /*5570*/  @!P6 FMUL R55, R55, 0.5 ;  /* 0x3f0000003737e820 */ /* 0x000fe20000400000 */
[----:B------:R-:W-:Y:S01]  /*5580*/  HGMMA.64x16x16.F32.BF16 R168, R24, gdesc[UR4].tnspB, RZ, !UPT, gsb0 ;  /* 0x4020000418a87df0 */ /* 0x000fe2000c0018ff */
[----:B------:R-:W-:Y:S01]  /*5590*/  UMOV UR6, UR8 ;  /* 0x0000000800067c82 */ /* 0x000fe20008000000 */
[----:B------:R-:W-:Y:S01]  /*55a0*/  UMOV UR7, 0xc0000010 ;  /* 0xc000001000077882 */ /* 0x000fe20000000000 */
[----:B------:R-:W5:Y:S01]  /*55b0*/  MUFU.EX2 R130, R55 ;  /* 0x0000003700827308 */ /* 0x000f620000000800 */
[----:B--2---:R-:W-:Y:S01]  /*55c0*/  @!P4 FMUL R123, R123, R123 ;  /* 0x0000007b7b7bc220 */ /* 0x004fe20000400000 */
[----:B------:R-:W-:Y:S01]  /*55d0*/  UIADD3 UR8, UR23, 0x820, URZ ;  /* 0x0000082017087890 */ /* 0x000fe2000fffe03f */
[----:B------:R-:W-:Y:S01]  /*55e0*/  FSETP.GEU.AND P4, PT, R59, -126, PT ;  /* 0xc2fc00003b00780b */ /* 0x000fe20003f8e000 */
[----:B------:R-:W-:Y:S01]  /*55f0*/  @!P2 FMUL R126, R126, 0.5 ;  /* 0x3f0000007e7ea820 */ /* 0x000fe20000400000 */
[----:B------:R-:W-:Y:S01]  /*5600*/  @!P1 FMUL R62, R62, 0.5 ;  /* 0x3f0000003e3e9820 */ /* 0x000fe20000400000 */
[----:B----4-:R-:W-:Y:S01]  /*5610*/  @!P5 FMUL R119, R119, R119 ;  /* 0x000000777777d220 */ /* 0x010fe20000400000 */
[----:B------:R-:W-:Y:S01]  /*5620*/  FSETP.GEU.AND P5, PT, R63, -126, PT ;  /* 0xc2fc00003f00780b */ /* 0x000fe20003fae000 */
[----:B------:R-:W-:Y:S01]  /*5630*/  @!P3 FMUL R66, R66, 0.5 ;  /* 0x3f0000004242b820 */ /* 0x000fe20000400000 */
[----:B-1----:R-:W1:Y:S01]  /*5640*/  MUFU.EX2 R11, R126 ;  /* 0x0000007e000b7308 */ /* 0x002e620000000800 */
[----:B------:R-:W-:-:S06]  /*5650*/  LEA.HI.SX32 R18, R18, 0xffffffff, 0x18 ;  /* 0xffffffff12127811 */ /* 0x000fcc00078fc2ff */
[----:B------:R-:W-:Y:S01]  /*5660*/  @!P4 FMUL R59, R59, 0.5 ;  /* 0x3f0000003b3bc820 */ /* 0x000fe20000400000 */
[----:B-----5:R-:W-:Y:S01]  /*5670*/  @!P6 FMUL R130, R130, R130 ;  /* 0x000000828282e220 */ /* 0x020fe20000400000 */
[----:B------:R-:W2:Y:S01]  /*5680*/  MUFU.EX2 R74, R62 ;  /* 0x0000003e004a7308 */ /* 0x000ea20000000800 */
[----:B------:R-:W-:Y:S01]  /*5690*/  FSETP.GEU.AND P6, PT, R131, -126, PT ;  /* 0xc2fc00008300780b */ /* 0x000fe20003fce000 */
[----:B------:R-:W-:-:S06]  /*56a0*/  @!P5 FMUL R63, R63, 0.5 ;  /* 0x3f0000003f3fd820 */ /* 0x000fcc0000400000 */
[----:B------:R-:W4:Y:S01]  /*56b0*/  MUFU.EX2 R55, R66 ;  /* 0x0000004200377308 */ /* 0x000f220000000800 */
[----:B-1----:R-:W-:Y:S01]  /*56c0*/  @!P2 FMUL R11, R11, R11 ;  /* 0x0000000b0b0ba220 */ /* 0x002fe20000400000 */
[----:B------:R-:W-:-:S04]  /*56d0*/  FSETP.GEU.AND P2, PT, R71, -126, PT ;  /* 0xc2fc00004700780b */ /* 0x000fc80003f4e000 */
[----:B------:R-:W-:Y:S02]  /*56e0*/  @!P6 FMUL R131, R131, 0.5 ;  /* 0x3f0000008383e820 */ /* 0x000fe40000400000 */
[----:B------:R-:W1:Y:S01]  /*56f0*/  MUFU.EX2 R59, R59 ;  /* 0x0000003b003b7308 */ /* 0x000e620000000800 */
[----:B--2---:R-:W-:Y:S01]  /*5700*/  @!P1 FMUL R74, R74, R74 ;  /* 0x0000004a4a4a9220 */ /* 0x004fe20000400000 */
[----:B------:R-:W-:Y:S01]  /*5710*/  FSETP.GEU.AND P1, PT, R78, -126, PT ;  /* 0xc2fc00004e00780b */ /* 0x000fe20003f2e000 */
[----:B------:R-:W-:Y:S02]  /*5720*/  WARPGROUP.DEPBAR.LE gsb0, 0x0 ;  /* 0x00008000000079c5 */ /* 0x000fe40000010000 */
[----:B------:R-:W-:-:S03]  /*5730*/  WARPGROUP.ARRIVE ;  /* 0x00000000000079c5 */ /* 0x000fc60000000000 */
[----:B------:R-:W2:Y:S01]  /*5740*/  MUFU.EX2 R126, R63 ;  /* 0x0000003f007e7308 */ /* 0x000ea20000000800 */
[----:B----4-:R-:W-:Y:S01]  /*5750*/  @!P3 FMUL R55, R55, R55 ;  /* 0x000000373737b220 */ /* 0x010fe20000400000 */
[----:B------:R-:W-:Y:S01]  /*5760*/  FSETP.GEU.AND P3, PT, R70, -126, PT ;  /* 0xc2fc00004600780b */ /* 0x000fe20003f6e000 */
[----:B------:R-:W-:Y:S01]  /*5770*/  @!P2 FMUL R71, R71, 0.5 ;  /* 0x3f0000004747a820 */ /* 0x000fe20000400000 */
[----:B------:R-:W-:Y:S01]  /*5780*/  HGMMA.64x16x16.F32.BF16 R160, R24, gdesc[UR4].tnspB, RZ, !UPT, gsb0 ;  /* 0x4020000418a07df0 */ /* 0x000fe2000c0018ff */
[----:B------:R-:W-:Y:S02]  /*5790*/  UIADD3 UR6, UR23, 0x620, URZ ;  /* 0x0000062017067890 */ /* 0x000fe4000fffe03f */
[----:B------:R-:W-:Y:S01]  /*57a0*/  @!P1 FMUL R78, R78, 0.5 ;  /* 0x3f0000004e4e9820 */ /* 0x000fe20000400000 */
[----:B------:R-:W-:Y:S01]  /*57b0*/  UMOV UR7, 0xc0000010 ;  /* 0xc000001000077882 */ /* 0x000fe20000000000 */
[----:B-1----:R-:W-:Y:S01]  /*57c0*/  @!P4 FMUL R59, R59, R59 ;  /* 0x0000003b3b3bc220 */ /* 0x002fe20000400000 */
[----:B------:R-:W-:Y:S01]  /*57d0*/  FSETP.GEU.AND P4, PT, R75, -126, PT ;  /* 0xc2fc00004b00780b */ /* 0x000fe20003f8e000 */
[----:B------:R-:W1:Y:S04]  /*57e0*/  MUFU.EX2 R71, R71 ;  /* 0x0000004700477308 */ /* 0x000e680000000800 */
[----:B------:R-:W-:Y:S01]  /*57f0*/  @!P3 FMUL R70, R70, 0.5 ;  /* 0x3f0000004646b820 */ /* 0x000fe20000400000 */
[----:B--2---:R-:W-:Y:S01]  /*5800*/  @!P5 FMUL R126, R126, R126 ;  /* 0x0000007e7e7ed220 */ /* 0x004fe20000400000 */
[----:B------:R-:W-:-:S02]  /*5810*/  FSETP.GEU.AND P5, PT, R134, -126, PT ;  /* 0xc2fc00008600780b */ /* 0x000fc40003fae000 */
[----:B------:R-:W2:Y:S04]  /*5820*/  MUFU.EX2 R78, R78 ;  /* 0x0000004e004e7308 */ /* 0x000ea80000000800 */
[----:B------:R-:W-:-:S04]  /*5830*/  @!P4 FMUL R75, R75, 0.5 ;  /* 0x3f0000004b4bc820 */ /* 0x000fc80000400000 */
[----:B------:R-:W4:Y:S01]  /*5840*/  MUFU.EX2 R70, R70 ;  /* 0x0000004600467308 */ /* 0x000f220000000800 */
[----:B-1----:R-:W-:Y:S01]  /*5850*/  @!P2 FMUL R71, R71, R71 ;  /* 0x000000474747a220 */ /* 0x002fe20000400000 */
[----:B------:R-:W-:Y:S01]  /*5860*/  FSETP.GEU.AND P2, PT, R86, -126, PT ;  /* 0xc2fc00005600780b */ /* 0x000fe20003f4e000 */
[----:B------:R-:W-:-:S05]  /*5870*/  @!P5 FMUL R134, R134, 0.5 ;  /* 0x3f0000008686d820 */ /* 0x000fca0000400000 */
[----:B------:R-:W1:Y:S01]  /*5880*/  MUFU.EX2 R127, R75 ;  /* 0x0000004b007f7308 */ /* 0x000e620000000800 */
[----:B--2---:R-:W-:Y:S01]  /*5890*/  @!P1 FMUL R78, R78, R78 ;  /* 0x0000004e4e4e9220 */ /* 0x004fe20000400000 */
[----:B------:R-:W-:-:S05]  /*58a0*/  FSETP.GEU.AND P1, PT, R79, -126, PT ;  /* 0xc2fc00004f00780b */ /* 0x000fca0003f2e000 */
[----:B------:R-:W-:Y:S01]  /*58b0*/  @!P2 FMUL R86, R86, 0.5 ;  /* 0x3f0000005656a820 */ /* 0x000fe20000400000 */
[----:B------:R-:W2:Y:S01]  /*58c0*/  MUFU.EX2 R62, R131 ;  /* 0x00000083003e7308 */ /* 0x000ea20000000800 */
[----:B----4-:R-:W-:Y:S01]  /*58d0*/  @!P3 FMUL R70, R70, R70 ;  /* 0x000000464646b220 */ /* 0x010fe20000400000 */
[----:B------:R-:W-:Y:S01]  /*58e0*/  FSETP.GEU.AND P3, PT, R83, -126, PT ;  /* 0xc2fc00005300780b */ /* 0x000fe20003f6e000 */
[----:B------:R-:W-:Y:S02]  /*58f0*/  WARPGROUP.DEPBAR.LE gsb0, 0x0 ;  /* 0x00008000000079c5 */ /* 0x000fe40000010000 */
[----:B---3--:R-:W-:Y:S02]  /*5900*/  WARPGROUP.ARRIVE ;  /* 0x00000000000079c5 */ /* 0x008fe40000000000 */
[----:B------:R-:W-:Y:S01]  /*5910*/  @!P1 FMUL R79, R79, 0.5 ;  /* 0x3f0000004f4f9820 */ /* 0x000fe20000400000 */
[----:B------:R-:W3:Y:S01]  /*5920*/  MUFU.EX2 R75, R86 ;  /* 0x00000056004b7308 */ /* 0x000ee20000000800 */
[----:B-1----:R-:W-:Y:S01]  /*5930*/  @!P4 FMUL R127, R127, R127 ;  /* 0x0000007f7f7fc220 */ /* 0x002fe20000400000 */
[----:B------:R-:W-:Y:S01]  /*5940*/  FSETP.GEU.AND P4, PT, R135, -126, PT ;  /* 0xc2fc00008700780b */ /* 0x000fe20003f8e000 */
[----:B------:R-:W-:Y:S01]  /*5950*/  HGMMA.64x16x16.F32.BF16 R152, R24, gdesc[UR8].tnspB, RZ, !UPT, gsb0 ;  /* 0x4020000818987df0 */ /* 0x000fe2000c0018ff */
[----:B------:R-:W-:Y:S01]  /*5960*/  UIADD3 UR10, UR23, 0xa20, URZ ;  /* 0x00000a20170a7890 */ /* 0x000fe2000fffe03f */
[----:B------:R-:W-:-:S02]  /*5970*/  UMOV UR11, 0xc0000010 ;  /* 0xc0000010000b7882 */ /* 0x000fc40000000000 */
[----:B------:R-:W-:Y:S01]  /*5980*/  @!P3 FMUL R83, R83, 0.5 ;  /* 0x3f0000005353b820 */ /* 0x000fe20000400000 */
[----:B--2---:R-:W-:Y:S01]  /*5990*/  @!P6 FMUL R62, R62, R62 ;  /* 0x0000003e3e3ee220 */ /* 0x004fe20000400000 */
[C---:B------:R-:W-:Y:S01]  /*59a0*/  FSETP.GEU.AND P6, PT, R82.reuse, -126, PT ;  /* 0xc2fc00005200780b */ /* 0x040fe20003fce000 */
[----:B------:R-:W1:Y:S05]  /*59b0*/  MUFU.EX2 R79, R79 ;  /* 0x0000004f004f7308 */ /* 0x000e6a0000000800 */
[----:B------:R-:W-:Y:S01]  /*59c0*/  @!P4 FMUL R135, R135, 0.5 ;  /* 0x3f0000008787c820 */ /* 0x000fe20000400000 */
[----:B---3--:R-:W-:Y:S01]  /*59d0*/  @!P2 FMUL R75, R75, R75 ;  /* 0x0000004b4b4ba220 */ /* 0x008fe20000400000 */
[----:B------:R-:W-:Y:S01]  /*59e0*/  FSETP.GEU.AND P2, PT, R87, -126, PT ;  /* 0xc2fc00005700780b */ /* 0x000fe20003f4e000 */
[----:B------:R-:W2:Y:S04]  /*59f0*/  MUFU.EX2 R86, R83 ;  /* 0x0000005300567308 */ /* 0x000ea80000000800 */
[----:B------:R-:W-:-:S04]  /*5a00*/  @!P6 FMUL R82, R82, 0.5 ;  /* 0x3f0000005252e820 */ /* 0x000fc80000400000 */
[----:B------:R-:W3:Y:S01]  /*5a10*/  MUFU.EX2 R63, R134 ;  /* 0x00000086003f7308 */ /* 0x000ee20000000800 */
[----:B-1----:R-:W-:Y:S01]  /*5a20*/  @!P1 FMUL R79, R79, R79 ;  /* 0x0000004f4f4f9220 */ /* 0x002fe20000400000 */
[----:B------:R-:W-:Y:S02]  /*5a30*/  FSETP.GEU.AND P1, PT, R69, -126, PT ;  /* 0xc2fc00004500780b */ /* 0x000fe40003f2e000 */
[----:B------:R-:W-:-:S04]  /*5a40*/  @!P2 FMUL R87, R87, 0.5 ;  /* 0x3f0000005757a820 */ /* 0x000fc80000400000 */
[----:B------:R-:W1:Y:S01]  /*5a50*/  MUFU.EX2 R82, R82 ;  /* 0x0000005200527308 */ /* 0x000e620000000800 */
[----:B--2---:R-:W-:Y:S01]  /*5a60*/  @!P3 FMUL R86, R86, R86 ;  /* 0x000000565656b220 */ /* 0x004fe20000400000 */
[----:B------:R-:W-:-:S05]  /*5a70*/  FSETP.GEU.AND P3, PT, R176, -126, PT ;  /* 0xc2fc0000b000780b */ /* 0x000fca0003f6e000 */
[----:B------:R-:W-:Y:S01]  /*5a80*/  @!P1 FMUL R69, R69, 0.5 ;  /* 0x3f00000045459820 */ /* 0x000fe20000400000 */
[----:B------:R-:W2:Y:S01]  /*5a90*/  MUFU.EX2 R87, R87 ;  /* 0x0000005700577308 */ /* 0x000ea20000000800 */
[----:B---3--:R-:W-:Y:S01]  /*5aa0*/  @!P5 FMUL R63, R63, R63 ;  /* 0x0000003f3f3fd220 */ /* 0x008fe20000400000 */
[----:B------:R-:W-:Y:S01]  /*5ab0*/  FSETP.GEU.AND P5, PT, R90, -126, PT ;  /* 0xc2fc00005a00780b */ /* 0x000fe20003fae000 */
[----:B------:R-:W-:Y:S02]  /*5ac0*/  WARPGROUP.DEPBAR.LE gsb0, 0x0 ;  /* 0x00008000000079c5 */ /* 0x000fe40000010000 */
[C---:B------:R-:W-:Y:S01]  /*5ad0*/  F2FP.BF16.F32.PACK_AB R25, R34.reuse, R19 ;  /* 0x000000132219723e */ /* 0x040fe200000010ff */
[----:B------:R-:W-:Y:S01]  /*5ae0*/  FADD R34, R34, R57 ;  /* 0x0000003922227221 */ /* 0x000fe20000000000 */
[----:B------:R-:W-:Y:S01]  /*5af0*/  F2FP.BF16.F32.PACK_AB R27, R46, R23 ;  /* 0x000000172e1b723e */ /* 0x000fe200000010ff */
[----:B------:R-:W3:Y:S01]  /*5b00*/  MUFU.EX2 R138, R69 ;  /* 0x00000045008a7308 */ /* 0x000ee20000000800 */
[----:B------:R-:W-:Y:S01]  /*5b10*/  F2FP.BF16.F32.PACK_AB R24, R123, R118 ;  /* 0x000000767b18723e */ /* 0x000fe200000010ff */
[----:B-1----:R-:W-:Y:S01]  /*5b20*/  @!P6 FMUL R82, R82, R82 ;  /* 0x000000525252e220 */ /* 0x002fe20000400000 */
[----:B------:R-:W-:Y:S01]  /*5b30*/  F2FP.BF16.F32.PACK_AB R26, R130, R119 ;  /* 0x00000077821a723e */ /* 0x000fe200000010ff */
[----:B------:R-:W-:Y:S01]  /*5b40*/  @!P3 FMUL R176, R176, 0.5 ;  /* 0x3f000000b0b0b820 */ /* 0x000fe20000400000 */
[----:B------:R-:W-:Y:S01]  /*5b50*/  FSETP.GEU.AND P6, PT, R91, -126, PT ;  /* 0xc2fc00005b00780b */ /* 0x000fe20003fce000 */
[----:B------:R-:W-:Y:S01]  /*5b60*/  FADD R23, R23, R64 ;  /* 0x0000004017177221 */ /* 0x000fe20000000000 */
[----:B------:R-:W-:Y:S01]  /*5b70*/  WARPGROUP.ARRIVE ;  /* 0x00000000000079c5 */ /* 0x000fe20000000000 */
[----:B------:R-:W-:Y:S01]  /*5b80*/  @!P5 FMUL R90, R90, 0.5 ;  /* 0x3f0000005a5ad820 */ /* 0x000fe20000400000 */
[----:B--2---:R-:W-:Y:S01]  /*5b90*/  @!P2 FMUL R87, R87, R87 ;  /* 0x000000575757a220 */ /* 0x004fe20000400000 */
[----:B------:R-:W1:Y:S01]  /*5ba0*/  MUFU.EX2 R66, R135 ;  /* 0x0000008700427308 */ /* 0x000e620000000800 */
[----:B------:R-:W-:Y:S01]  /*5bb0*/  FSETP.GEU.AND P2, PT, R77, -126, PT ;  /* 0xc2fc00004d00780b */ /* 0x000fe20003f4e000 */
[----:B------:R-:W-:Y:S01]  /*5bc0*/  FADD R46, R46, R61 ;  /* 0x0000003d2e2e7221 */ /* 0x000fe20000000000 */
[----:B------:R-:W-:Y:S01]  /*5bd0*/  HGMMA.64x16x16.F32.BF16 R168, R24, gdesc[UR4].tnspB, R168, gsb0 ;  /* 0x4020000418a87df0 */ /* 0x000fe200080018a8 */
[----:B------:R-:W-:Y:S01]  /*5be0*/  UMOV UR6, UR8 ;  /* 0x0000000800067c82 */ /* 0x000fe20008000000 */
[----:B------:R-:W-:Y:S01]  /*5bf0*/  UMOV UR7, 0xc0000010 ;  /* 0xc000001000077882 */ /* 0x000fe20000000000 */
[----:B------:R-:W-:Y:S01]  /*5c00*/  UIADD3 UR8, UR23, 0x840, URZ ;  /* 0x0000084017087890 */ /* 0x000fe2000fffe03f */
[----:B---3--:R-:W-:Y:S01]  /*5c10*/  @!P1 FMUL R138, R138, R138 ;  /* 0x0000008a8a8a9220 */ /* 0x008fe20000400000 */
[----:B------:R-:W-:Y:S01]  /*5c20*/  @!P6 FMUL R91, R91, 0.5 ;  /* 0x3f0000005b5be820 */ /* 0x000fe20000400000 */
[----:B------:R-:W2:Y:S01]  /*5c30*/  MUFU.EX2 R90, R90 ;  /* 0x0000005a005a7308 */ /* 0x000ea20000000800 */
[----:B------:R-:W-:-:S04]  /*5c40*/  FSETP.GEU.AND P1, PT, R139, -126, PT ;  /* 0xc2fc00008b00780b */ /* 0x000fc80003f2e000 */
[----:B------:R-:W-:-:S03]  /*5c50*/  @!P2 FMUL R77, R77, 0.5 ;  /* 0x3f0000004d4da820 */ /* 0x000fc60000400000 */
[----:B------:R-:W3:Y:S01]  /*5c60*/  MUFU.EX2 R91, R91 ;  /* 0x0000005b005b7308 */ /* 0x000ee20000000800 */
[----:B-1----:R-:W-:Y:S01]  /*5c70*/  @!P4 FMUL R66, R66, R66 ;  /* 0x000000424242c220 */ /* 0x002fe20000400000 */
[----:B------:R-:W-:-:S04]  /*5c80*/  FSETP.GEU.AND P4, PT, R94, -126, PT ;  /* 0xc2fc00005e00780b */ /* 0x000fc80003f8e000 */
[----:B------:R-:W-:Y:S02]  /*5c90*/  @!P1 FMUL R139, R139, 0.5 ;  /* 0x3f0000008b8b9820 */ /* 0x000fe40000400000 */
[----:B------:R-:W1:Y:S01]  /*5ca0*/  MUFU.EX2 R77, R77 ;  /* 0x0000004d004d7308 */ /* 0x000e620000000800 */
[----:B--2---:R-:W-:Y:S01]  /*5cb0*/  @!P5 FMUL R90, R90, R90 ;  /* 0x0000005a5a5ad220 */ /* 0x004fe20000400000 */
[----:B------:R-:W-:-:S05]  /*5cc0*/  FSETP.GEU.AND P5, PT, R73, -126, PT ;  /* 0xc2fc00004900780b */ /* 0x000fca0003fae000 */
[----:B------:R-:W-:Y:S01]  /*5cd0*/  @!P4 FMUL R94, R94, 0.5 ;  /* 0x3f0000005e5ec820 */ /* 0x000fe20000400000 */
[----:B------:R-:W2:Y:S01]  /*5ce0*/  MUFU.EX2 R83, R176 ;  /* 0x000000b000537308 */ /* 0x000ea20000000800 */
[----:B---3--:R-:W-:Y:S01]  /*5cf0*/  @!P6 FMUL R91, R91, R91 ;  /* 0x0000005b5b5be220 */ /* 0x008fe20000400000 */
[----:B------:R-:W-:-:S05]  /*5d00*/  FSETP.GEU.AND P6, PT, R76, -126, PT ;  /* 0xc2fc00004c00780b */ /* 0x000fca0003fce000 */
[----:B------:R-:W-:Y:S01]  /*5d10*/  @!P5 FMUL R73, R73, 0.5 ;  /* 0x3f0000004949d820 */ /* 0x000fe20000400000 */
[----:B------:R-:W3:Y:S01]  /*5d20*/  MUFU.EX2 R94, R94 ;  /* 0x0000005e005e7308 */ /* 0x000ee20000000800 */
[----:B-1----:R-:W-:Y:S01]  /*5d30*/  @!P2 FMUL R77, R77, R77 ;  /* 0x0000004d4d4da220 */ /* 0x002fe20000400000 */
[----:B------:R-:W-:Y:S01]  /*5d40*/  FSETP.GEU.AND P2, PT, R88, -126, PT ;  /* 0xc2fc00005800780b */ /* 0x000fe20003f4e000 */
[----:B------:R-:W-:Y:S02]  /*5d50*/  WARPGROUP.DEPBAR.LE gsb0, 0x0 ;  /* 0x00008000000079c5 */ /* 0x000fe40000010000 */
[----:B------:R-:W-:Y:S02]  /*5d60*/  WARPGROUP.ARRIVE ;  /* 0x00000000000079c5 */ /* 0x000fe40000000000 */
[----:B------:R-:W-:Y:S01]  /*5d70*/  @!P6 FMUL R76, R76, 0.5 ;  /* 0x3f0000004c4ce820 */ /* 0x000fe20000400000 */
[----:B------:R-:W1:Y:S01]  /*5d80*/  MUFU.EX2 R73, R73 ;  /* 0x0000004900497308 */ /* 0x000e620000000800 */
[----:B--2---:R-:W-:Y:S01]  /*5d90*/  @!P3 FMUL R83, R83, R83 ;  /* 0x000000535353b220 */ /* 0x004fe20000400000 */
[----:B------:R-:W-:Y:S01]  /*5da0*/  FSETP.GEU.AND P3, PT, R95, -126, PT ;  /* 0xc2fc00005f00780b */ /* 0x000fe20003f6e000 */
[----:B------:R-:W-:Y:S01]  /*5db0*/  HGMMA.64x16x16.F32.BF16 R160, R24, gdesc[UR4].tnspB, R160, gsb0 ;  /* 0x4020000418a07df0 */ /* 0x000fe200080018a0 */
[----:B------:R-:W-:Y:S01]  /*5dc0*/  UIADD3 UR6, UR23, 0x640, URZ ;  /* 0x0000064017067890 */ /* 0x000fe2000fffe03f */
[----:B------:R-:W-:-:S03]  /*5dd0*/  UMOV UR7, 0xc0000010 ;  /* 0xc000001000077882 */ /* 0x000fc60000000000 */
[----:B------:R-:W2:Y:S01]  /*5de0*/  MUFU.EX2 R76, R76 ;  /* 0x0000004c004c7308 */ /* 0x000ea20000000800 */
[----:B---3--:R-:W-:Y:S01]  /*5df0*/  @!P4 FMUL R94, R94, R94 ;  /* 0x0000005e5e5ec220 */ /* 0x008fe20000400000 */
[----:B------:R-:W-:Y:S01]  /*5e00*/  FSETP.GEU.AND P4, PT, R81, -126, PT ;  /* 0xc2fc00005100780b */ /* 0x000fe20003f8e000 */
[----:B------:R-:W-:-:S04]  /*5e10*/  @!P2 FMUL R88, R88, 0.5 ;  /* 0x3f0000005858a820 */ /* 0x000fc80000400000 */
[----:B------:R-:W-:Y:S01]  /*5e20*/  @!P3 FMUL R95, R95, 0.5 ;  /* 0x3f0000005f5fb820 */ /* 0x000fe20000400000 */
[----:B------:R-:W3:Y:S01]  /*5e30*/  MUFU.EX2 R142, R139 ;  /* 0x0000008b008e7308 */ /* 0x000ee20000000800 */
[----:B-1----:R-:W-:Y:S01]  /*5e40*/  @!P5 FMUL R73, R73, R73 ;  /* 0x000000494949d220 */ /* 0x002fe20000400000 */
[----:B------:R-:W-:-:S05]  /*5e50*/  FSETP.GEU.AND P5, PT, R84, -126, PT ;  /* 0xc2fc00005400780b */ /* 0x000fca0003fae000 */
[----:B------:R-:W-:Y:S01]  /*5e60*/  @!P4 FMUL R81, R81, 0.5 ;  /* 0x3f0000005151c820 */ /* 0x000fe20000400000 */
        /* <DEDUP_REMOVED lines=12> */
[----:B------:R-:W-:-:S03]  /*5f30*/  WARPGROUP.ARRIVE ;  /* 0x00000000000079c5 */ /* 0x000fc60000000000 */
[----:B------:R-:W1:Y:S01]  /*5f40*/  MUFU.EX2 R85, R85 ;  /* 0x0000005500557308 */ /* 0x000e620000000800 */
[----:B--2---:R-:W-:Y:S01]  /*5f50*/  @!P4 FMUL R134, R134, R134 ;  /* 0x000000868686c220 */ /* 0x004fe20000400000 */
[----:B------:R-:W-:Y:S01]  /*5f60*/  FSETP.GEU.AND P4, PT, R93, -126, PT ;  /* 0xc2fc00005d00780b */ /* 0x000fe20003f8e000 */
[----:B------:R-:W-:Y:S01]  /*5f70*/  @!P1 FMUL R98, R98, 0.5 ;  /* 0x3f00000062629820 */ /* 0x000fe20000400000 */
[----:B------:R-:W-:Y:S01]  /*5f80*/  HGMMA.64x16x16.F32.BF16 R152, R24, gdesc[UR8].tnspB, R152, gsb0 ;  /* 0x4020000818987df0 */ /* 0x000fe20008001898 */
[----:B------:R-:W-:Y:S02]  /*5f90*/  UIADD3 UR10, UR23, 0xa40, URZ ;  /* 0x00000a40170a7890 */ /* 0x000fe4000fffe03f */
[----:B------:R-:W-:Y:S01]  /*5fa0*/  @!P3 FMUL R92, R92, 0.5 ;  /* 0x3f0000005c5cb820 */ /* 0x000fe20000400000 */
[----:B------:R-:W-:Y:S01]  /*5fb0*/  UMOV UR11, 0xc0000010 ;  /* 0xc0000010000b7882 */ /* 0x000fe20000000000 */
[----:B---3--:R-:W-:Y:S01]  /*5fc0*/  @!P5 FMUL R84, R84, R84 ;  /* 0x000000545454d220 */ /* 0x008fe20000400000 */
[----:B------:R-:W2:Y:S01]  /*5fd0*/  MUFU.EX2 R176, R88 ;  /* 0x0000005800b07308 */ /* 0x000ea20000000800 */
[----:B------:R-:W-:-:S04]  /*5fe0*/  FSETP.GEU.AND P5, PT, R96, -126, PT ;  /* 0xc2fc00006000780b */ /* 0x000fc80003fae000 */
[----:B------:R-:W-:Y:S01]  /*5ff0*/  @!P4 FMUL R93, R93, 0.5 ;  /* 0x3f0000005d5dc820 */ /* 0x000fe20000400000 */
[----:B-1----:R-:W-:Y:S02]  /*6000*/  @!P6 FMUL R85, R85, R85 ;  /* 0x000000555555e220 */ /* 0x002fe40000400000 */
[----:B------:R1:W3:Y:S01]  /*6010*/  MUFU.EX2 R69, R98 ;  /* 0x0000006200457308 */ /* 0x0002e20000000800 */
[----:B------:R-:W-:-:S05]  /*6020*/  FSETP.GEU.AND P6, PT, R177, -126, PT ;  /* 0xc2fc0000b100780b */ /* 0x000fca0003fce000 */
[----:B------:R-:W-:Y:S02]  /*6030*/  @!P5 FMUL R96, R96, 0.5 ;  /* 0x3f0000006060d820 */ /* 0x000fe40000400000 */
[----:B------:R-:W4:Y:S01]  /*6040*/  MUFU.EX2 R92, R92 ;  /* 0x0000005c005c7308 */ /* 0x000f220000000800 */
[----:B--2---:R-:W-:Y:S01]  /*6050*/  @!P2 FMUL R176, R176, R176 ;  /* 0x000000b0b0b0a220 */ /* 0x004fe20000400000 */
[----:B------:R-:W-:Y:S01]  /*6060*/  FSETP.GEU.AND P2, PT, R97, -126, PT ;  /* 0xc2fc00006100780b */ /* 0x000fe20003f4e000 */
[----:B-1----:R-:W-:Y:S02]  /*6070*/  FADD R98, R20, R49 ;  /* 0x0000003114627221 */ /* 0x002fe40000000000 */
[----:B------:R-:W-:Y:S01]  /*6080*/  FADD R111, R111, R176 ;  /* 0x000000b06f6f7221 */ /* 0x000fe20000000000 */
[----:B------:R-:W-:Y:S02]  /*6090*/  @!P6 FMUL R177, R177, 0.5 ;  /* 0x3f000000b1b1e820 */ /* 0x000fe40000400000 */
[----:B------:R-:W1:Y:S01]  /*60a0*/  MUFU.EX2 R93, R93 ;  /* 0x0000005d005d7308 */ /* 0x000e620000000800 */
[----:B---3--:R-:W-:Y:S01]  /*60b0*/  @!P1 FMUL R69, R69, R69 ;  /* 0x0000004545459220 */ /* 0x008fe20000400000 */
[----:B------:R-:W-:-:S03]  /*60c0*/  FSETP.GEU.AND P1, PT, R100, -126, PT ;  /* 0xc2fc00006400780b */ /* 0x000fc60003f2e000 */
[----:B------:R-:W-:Y:S02]  /*60d0*/  FADD R114, R114, R69 ;  /* 0x0000004572727221 */ /* 0x000fe40000000000 */
[----:B------:R-:W-:Y:S01]  /*60e0*/  @!P2 FMUL R97, R97, 0.5 ;  /* 0x3f0000006161a820 */ /* 0x000fe20000400000 */
[----:B------:R-:W2:Y:S01]  /*60f0*/  MUFU.EX2 R81, R96 ;  /* 0x0000006000517308 */ /* 0x000ea20000000800 */
[----:B----4-:R-:W-:Y:S01]  /*6100*/  @!P3 FMUL R92, R92, R92 ;  /* 0x0000005c5c5cb220 */ /* 0x010fe20000400000 */
[----:B------:R-:W-:Y:S01]  /*6110*/  FSETP.GEU.AND P3, PT, R101, -126, PT ;  /* 0xc2fc00006500780b */ /* 0x000fe20003f6e000 */
[----:B------:R-:W-:Y:S02]  /*6120*/  WARPGROUP.DEPBAR.LE gsb0, 0x0 ;  /* 0x00008000000079c5 */ /* 0x000fe40000010000 */
[----:B------:R-:W-:Y:S02]  /*6130*/  F2FP.BF16.F32.PACK_AB R25, R30, R15 ;  /* 0x0000000f1e19723e */ /* 0x000fe400000010ff */
[----:B------:R-:W-:Y:S01]  /*6140*/  @!P1 FMUL R100, R100, 0.5 ;  /* 0x3f00000064649820 */ /* 0x000fe20000400000 */
[----:B------:R-:W-:Y:S01]  /*6150*/  F2FP.BF16.F32.PACK_AB R27, R42, R21 ;  /* 0x000000152a1b723e */ /* 0x000fe200000010ff */
[----:B-1----:R-:W-:Y:S01]  /*6160*/  @!P4 FMUL R93, R93, R93 ;  /* 0x0000005d5d5dc220 */ /* 0x002fe20000400000 */
[----:B------:R-:W-:Y:S01]  /*6170*/  F2FP.BF16.F32.PACK_AB R24, R55, R74 ;  /* 0x0000004a3718723e */ /* 0x000fe200000010ff */
[----:B------:R-:W1:Y:S01]  /*6180*/  MUFU.EX2 R20, R97 ;  /* 0x0000006100147308 */ /* 0x000e620000000800 */
[----:B------:R-:W-:Y:S01]  /*6190*/  F2FP.BF16.F32.PACK_AB R26, R126, R59 ;  /* 0x0000003b7e1a723e */ /* 0x000fe200000010ff */
[----:B------:R-:W-:-:S02]  /*61a0*/  FADD R42, R42, R67 ;  /* 0x000000432a2a7221 */ /* 0x000fc40000000000 */
[----:B------:R-:W-:Y:S01]  /*61b0*/  @!P3 FMUL R101, R101, 0.5 ;  /* 0x3f0000006565b820 */ /* 0x000fe20000400000 */
[----:B------:R-:W-:Y:S01]  /*61c0*/  FSETP.GEU.AND P4, PT, R143, -126, PT ;  /* 0xc2fc00008f00780b */ /* 0x000fe20003f8e000 */
[----:B------:R-:W-:Y:S01]  /*61d0*/  WARPGROUP.ARRIVE ;  /* 0x00000000000079c5 */ /* 0x000fe20000000000 */
[----:B--2---:R-:W-:Y:S01]  /*61e0*/  @!P5 FMUL R81, R81, R81 ;  /* 0x000000515151d220 */ /* 0x004fe20000400000 */
[----:B------:R-:W-:Y:S01]  /*61f0*/  FSETP.GEU.AND P5, PT, R104, -126, PT ;  /* 0xc2fc00006800780b */ /* 0x000fe20003fae000 */
[----:B------:R-:W2:Y:S01]  /*6200*/  MUFU.EX2 R100, R100 ;  /* 0x0000006400647308 */ /* 0x000ea20000000800 */
[----:B------:R-:W-:Y:S01]  /*6210*/  FADD R115, R115, R92 ;  /* 0x0000005c73737221 */ /* 0x000fe20000000000 */
[----:B------:R-:W-:Y:S01]  /*6220*/  FADD R122, R122, R93 ;  /* 0x0000005d7a7a7221 */ /* 0x000fe20000000000 */
[----:B------:R-:W-:Y:S01]  /*6230*/  HGMMA.64x16x16.F32.BF16 R168, R24, gdesc[UR4].tnspB, R168, gsb0 ;  /* 0x4020000418a87df0 */ /* 0x000fe200080018a8 */
[----:B------:R-:W-:Y:S01]  /*6240*/  UMOV UR6, UR8 ;  /* 0x0000000800067c82 */ /* 0x000fe20008000000 */
[----:B------:R-:W-:Y:S01]  /*6250*/  UMOV UR7, 0xc0000010 ;  /* 0xc000001000077882 */ /* 0x000fe20000000000 */
[----:B------:R-:W-:Y:S01]  /*6260*/  UIADD3 UR8, UR23, 0x860, URZ ;  /* 0x0000086017087890 */ /* 0x000fe2000fffe03f */
[----:B------:R-:W-:Y:S01]  /*6270*/  FADD R118, R118, R81 ;  /* 0x0000005176767221 */ /* 0x000fe20000000000 */
[----:B------:R-:W3:Y:S01]  /*6280*/  MUFU.EX2 R101, R101 ;  /* 0x0000006500657308 */ /* 0x000ee20000000800 */
[----:B-1----:R-:W-:Y:S01]  /*6290*/  @!P2 FMUL R20, R20, R20 ;  /* 0x000000141414a220 */ /* 0x002fe20000400000 */
[----:B------:R-:W-:Y:S01]  /*62a0*/  FSETP.GEU.AND P2, PT, R105, -126, PT ;  /* 0xc2fc00006900780b */ /* 0x000fe20003f4e000 */
[----:B------:R-:W-:Y:S01]  /*62b0*/  @!P4 FMUL R143, R143, 0.5 ;  /* 0x3f0000008f8fc820 */ /* 0x000fe20000400000 */
[----:B------:R-:W-:Y:S01]  /*62c0*/  @!P5 FMUL R104, R104, 0.5 ;  /* 0x3f0000006868d820 */ /* 0x000fe20000400000 */
[----:B------:R-:W-:-:S03]  /*62d0*/  FADD R123, R123, R20 ;  /* 0x000000147b7b7221 */ /* 0x000fc60000000000 */
[----:B------:R-:W1:Y:S01]  /*62e0*/  MUFU.EX2 R88, R177 ;  /* 0x000000b100587308 */ /* 0x000e620000000800 */
[----:B--2---:R-:W-:Y:S01]  /*62f0*/  @!P1 FMUL R100, R100, R100 ;  /* 0x0000006464649220 */ /* 0x004fe20000400000 */
[----:B------:R-:W-:-:S03]  /*6300*/  FSETP.GEU.AND P1, PT, R108, -126, PT ;  /* 0xc2fc00006c00780b */ /* 0x000fc60003f2e000 */
[----:B------:R-:W-:Y:S02]  /*6310*/  FADD R119, R119, R100 ;  /* 0x0000006477777221 */ /* 0x000fe40000000000 */
[----:B------:R-:W-:Y:S01]  /*6320*/  @!P2 FMUL R105, R105, 0.5 ;  /* 0x3f0000006969a820 */ /* 0x000fe20000400000 */
[----:B------:R-:W2:Y:S01]  /*6330*/  MUFU.EX2 R143, R143 ;  /* 0x0000008f008f7308 */ /* 0x000ea20000000800 */
[----:B---3--:R-:W-:Y:S01]  /*6340*/  @!P3 FMUL R101, R101, R101 ;  /* 0x000000656565b220 */ /* 0x008fe20000400000 */
[----:B------:R-:W-:-:S03]  /*6350*/  FSETP.GEU.AND P3, PT, R109, -126, PT ;  /* 0xc2fc00006d00780b */ /* 0x000fc60003f6e000 */
[----:B------:R-:W-:Y:S02]  /*6360*/  FADD R130, R130, R101 ;  /* 0x0000006582827221 */ /* 0x000fe40000000000 */
[----:B------:R-:W-:Y:S01]  /*6370*/  @!P1 FMUL R108, R108, 0.5 ;  /* 0x3f0000006c6c9820 */ /* 0x000fe20000400000 */
[----:B-1----:R-:W-:Y:S01]  /*6380*/  @!P6 FMUL R88, R88, R88 ;  /* 0x000000585858e220 */ /* 0x002fe20000400000 */
[----:B------:R-:W-:-:S04]  /*6390*/  FSETP.GEU.AND P6, PT, R112, -126, PT ;  /* 0xc2fc00007000780b */ /* 0x000fc80003fce000 */
[----:B------:R-:W1:Y:S02]  /*63a0*/  MUFU.EX2 R108, R108 ;  /* 0x0000006c006c7308 */ /* 0x000e640000000800 */
[----:B------:R-:W-:Y:S01]  /*63b0*/  @!P3 FMUL R109, R109, 0.5 ;  /* 0x3f0000006d6db820 */ /* 0x000fe20000400000 */
[----:B--2---:R-:W-:Y:S01]  /*63c0*/  @!P4 FMUL R143, R143, R143 ;  /* 0x0000008f8f8fc220 */ /* 0x004fe20000400000 */
[----:B------:R-:W-:Y:S01]  /*63d0*/  FSETP.GEU.AND P4, PT, R147, -126, PT ;  /* 0xc2fc00009300780b */ /* 0x000fe20003f8e000 */
[----:B------:R-:W-:Y:S02]  /*63e0*/  WARPGROUP.DEPBAR.LE gsb0, 0x0 ;  /* 0x00008000000079c5 */ /* 0x000fe40000010000 */
[----:B------:R-:W-:Y:S01]  /*63f0*/  WARPGROUP.ARRIVE ;  /* 0x00000000000079c5 */ /* 0x000fe20000000000 */
[----:B------:R-:W2:Y:S01]  /*6400*/  MUFU.EX2 R109, R109 ;  /* 0x0000006d006d7308 */ /* 0x000ea20000000800 */
[----:B------:R-:W-:-:S04]  /*6410*/  @!P6 FMUL R112, R112, 0.5 ;  /* 0x3f0000007070e820 */ /* 0x000fc80000400000 */
[----:B------:R-:W-:Y:S01]  /*6420*/  HGMMA.64x16x16.F32.BF16 R160, R24, gdesc[UR4].tnspB, R160, gsb0 ;  /* 0x4020000418a07df0 */ /* 0x000fe200080018a0 */
[----:B------:R-:W-:Y:S01]  /*6430*/  UIADD3 UR6, UR23, 0x660, URZ ;  /* 0x0000066017067890 */ /* 0x000fe2000fffe03f */
[----:B-1----:R-:W-:Y:S01]  /*6440*/  @!P1 FMUL R108, R108, R108 ;  /* 0x0000006c6c6c9220 */ /* 0x002fe20000400000 */
[----:B------:R-:W-:Y:S01]  /*6450*/  UMOV UR7, 0xc0000010 ;  /* 0xc000001000077882 */ /* 0x000fe20000000000 */
[----:B------:R-:W-:Y:S01]  /*6460*/  FSETP.GEU.AND P1, PT, R117, -126, PT ;  /* 0xc2fc00007500780b */ /* 0x000fe20003f2e000 */
[----:B------:R-:W1:Y:S01]  /*6470*/  MUFU.EX2 R112, R112 ;  /* 0x0000007000707308 */ /* 0x000e620000000800 */
[----:B------:R-:W-:Y:S01]  /*6480*/  @!P4 FMUL R147, R147, 0.5 ;  /* 0x3f0000009393c820 */ /* 0x000fe20000400000 */
[----:B------:R-:W-:Y:S01]  /*6490*/  FADD R59, R59, R108 ;  /* 0x0000006c3b3b7221 */ /* 0x000fe20000000000 */
[----:B--2---:R-:W-:Y:S01]  /*64a0*/  @!P3 FMUL R109, R109, R109 ;  /* 0x0000006d6d6db220 */ /* 0x004fe20000400000 */
[----:B------:R-:W-:-:S03]  /*64b0*/  FSETP.GEU.AND P3, PT, R146, -126, PT ;  /* 0xc2fc00009200780b */ /* 0x000fc60003f6e000 */
[----:B------:R-:W-:-:S05]  /*64c0*/  FADD R126, R126, R109 ;  /* 0x0000006d7e7e7221 */ /* 0x000fca0000000000 */
[----:B------:R-:W-:Y:S01]  /*64d0*/  @!P1 FMUL R117, R117, 0.5 ;  /* 0x3f00000075759820 */ /* 0x000fe20000400000 */
[----:B-1----:R-:W-:Y:S01]  /*64e0*/  @!P6 FMUL R112, R112, R112 ;  /* 0x000000707070e220 */ /* 0x002fe20000400000 */
[----:B------:R-:W-:-:S03]  /*64f0*/  FSETP.GEU.AND P6, PT, R120, -126, PT ;  /* 0xc2fc00007800780b */ /* 0x000fc60003fce000 */
[----:B------:R-:W-:-:S10]  /*6500*/  @!P3 FMUL R146, R146, 0.5 ;  /* 0x3f0000009292b820 */ /* 0x000fd40000400000 */
[----:B------:R-:W-:Y:S01]  /*6510*/  @!P6 FMUL R120, R120, 0.5 ;  /* 0x3f0000007878e820 */ /* 0x000fe20000400000 */
[----:B------:R-:W-:Y:S02]  /*6520*/  WARPGROUP.DEPBAR.LE gsb0, 0x0 ;  /* 0x00008000000079c5 */ /* 0x000fe40000010000 */
[----:B------:R-:W-:-:S06]  /*6530*/  WARPGROUP.ARRIVE ;  /* 0x00000000000079c5 */ /* 0x000fcc0000000000 */
[----:B------:R-:W-:Y:S01]  /*6540*/  HGMMA.64x16x16.F32.BF16 R152, R24, gdesc[UR8].tnspB, R152, gsb0 ;  /* 0x4020000818987df0 */ /* 0x000fe20008001898 */
[----:B------:R-:W-:Y:S01]  /*6550*/  UIADD3 UR10, UR23, 0xa60, URZ ;  /* 0x00000a60170a7890 */ /* 0x000fe2000fffe03f */
[----:B------:R-:W-:Y:S01]  /*6560*/  UMOV UR11, 0xc0000010 ;  /* 0xc0000010000b7882 */ /* 0x000fe20000000000 */
[----:B------:R-:W-:Y:S02]  /*6570*/  WARPGROUP.DEPBAR.LE gsb0, 0x0 ;  /* 0x00008000000079c5 */ /* 0x000fe40000010000 */
[----:B------:R-:W-:Y:S02]  /*6580*/  F2FP.BF16.F32.PACK_AB R25, R22, R13 ;  /* 0x0000000d1619723e */ /* 0x000fe400000010ff */
[C---:B------:R-:W-:Y:S01]  /*6590*/  F2FP.BF16.F32.PACK_AB R27, R39.reuse, R38 ;  /* 0x00000026271b723e */ /* 0x040fe200000010ff */
[----:B------:R-:W-:Y:S01]  /*65a0*/  FADD R39, R39, R102 ;  /* 0x0000006627277221 */ /* 0x000fe20000000000 */
[----:B------:R-:W-:Y:S01]  /*65b0*/  F2FP.BF16.F32.PACK_AB R24, R78, R71 ;  /* 0x000000474e18723e */ /* 0x000fe200000010ff */
[----:B------:R-:W-:Y:S01]  /*65c0*/  FADD R71, R71, R112 ;  /* 0x0000007047477221 */ /* 0x000fe20000000000 */
[----:B------:R-:W-:-:S04]  /*65d0*/  F2FP.BF16.F32.PACK_AB R26, R127, R70 ;  /* 0x000000467f1a723e */ /* 0x000fc800000010ff */
[----:B------:R-:W-:-:S06]  /*65e0*/  WARPGROUP.ARRIVE ;  /* 0x00000000000079c5 */ /* 0x000fcc0000000000 */
[----:B------:R-:W-:Y:S01]  /*65f0*/  HGMMA.64x16x16.F32.BF16 R168, R24, gdesc[UR4].tnspB, R168, gsb0 ;  /* 0x4020000418a87df0 */ /* 0x000fe200080018a8 */
[----:B------:R-:W-:Y:S01]  /*6600*/  UMOV UR6, UR8 ;  /* 0x0000000800067c82 */ /* 0x000fe20008000000 */
[----:B------:R-:W-:Y:S01]  /*6610*/  UMOV UR7, 0xc0000010 ;  /* 0xc000001000077882 */ /* 0x000fe20000000000 */
[----:B------:R-:W-:Y:S01]  /*6620*/  UIADD3 UR8, UR23, 0x880, URZ ;  /* 0x0000088017087890 */ /* 0x000fe2000fffe03f */
[----:B------:R-:W-:Y:S02]  /*6630*/  WARPGROUP.DEPBAR.LE gsb0, 0x0 ;  /* 0x00008000000079c5 */ /* 0x000fe40000010000 */
[----:B------:R-:W-:-:S06]  /*6640*/  WARPGROUP.ARRIVE ;  /* 0x00000000000079c5 */ /* 0x000fcc0000000000 */
[----:B------:R-:W-:Y:S01]  /*6650*/  HGMMA.64x16x16.F32.BF16 R160, R24, gdesc[UR4].tnspB, R160, gsb0 ;  /* 0x4020000418a07df0 */ /* 0x000fe200080018a0 */
[----:B------:R-:W-:Y:S01]  /*6660*/  UIADD3 UR6, UR23, 0x680, URZ ;  /* 0x0000068017067890 */ /* 0x000fe2000fffe03f */
[----:B------:R-:W-:Y:S01]  /*6670*/  UMOV UR7, 0xc0000010 ;  /* 0xc000001000077882 */ /* 0x000fe20000000000 */
[----:B------:R-:W-:Y:S02]  /*6680*/  WARPGROUP.DEPBAR.LE gsb0, 0x0 ;  /* 0x00008000000079c5 */ /* 0x000fe40000010000 */
[----:B------:R-:W-:-:S06]  /*6690*/  WARPGROUP.ARRIVE ;  /* 0x00000000000079c5 */ /* 0x000fcc0000000000 */
[----:B------:R-:W-:Y:S01]  /*66a0*/  HGMMA.64x16x16.F32.BF16 R152, R24, gdesc[UR8].tnspB, R152, gsb0 ;  /* 0x4020000818987df0 */ /* 0x000fe20008001898 */
[----:B------:R-:W-:Y:S01]  /*66b0*/  UIADD3 UR10, UR23, 0xa80, URZ ;  /* 0x00000a80170a7890 */ /* 0x000fe2000fffe03f */
[----:B------:R-:W-:Y:S01]  /*66c0*/  UMOV UR11, 0xc0000010 ;  /* 0xc0000010000b7882 */ /* 0x000fe20000000000 */
[----:B------:R-:W-:Y:S02]  /*66d0*/  WARPGROUP.DEPBAR.LE gsb0, 0x0 ;  /* 0x00008000000079c5 */ /* 0x000fe40000010000 */
[----:B------:R-:W-:Y:S02]  /*66e0*/  F2FP.BF16.F32.PACK_AB R25, R43, R54 ;  /* 0x000000362b19723e */ /* 0x000fe400000010ff */
[----:B------:R-:W-:Y:S02]  /*66f0*/  F2FP.BF16.F32.PACK_AB R27, R36, R33 ;  /* 0x00000021241b723e */ /* 0x000fe400000010ff */
[----:B------:R-:W-:Y:S02]  /*6700*/  F2FP.BF16.F32.PACK_AB R24, R75, R82 ;  /* 0x000000524b18723e */ /* 0x000fe400000010ff */
        /* <DEDUP_REMOVED lines=17> */
[----:B------:R-:W-:Y:S01]  /*6820*/  F2FP.BF16.F32.PACK_AB R25, R29, R28 ;  /* 0x0000001c1d19723e */ /* 0x000fe200000010ff */
[----:B------:R-:W-:Y:S01]  /*6830*/  FADD R28, R28, R11 ;  /* 0x0000000b1c1c7221 */ /* 0x000fe20000000000 */
[C---:B------:R-:W-:Y:S01]  /*6840*/  F2FP.BF16.F32.PACK_AB R27, R37.reuse, R32 ;  /* 0x00000020251b723e */ /* 0x040fe200000010ff */
[----:B------:R-:W-:Y:S01]  /*6850*/  FADD R37, R37, R66 ;  /* 0x0000004225257221 */ /* 0x000fe20000000000 */
[----:B------:R-:W-:Y:S02]  /*6860*/  F2FP.BF16.F32.PACK_AB R24, R91, R90 ;  /* 0x0000005a5b18723e */ /* 0x000fe400000010ff */
[----:B------:R-:W-:Y:S01]  /*6870*/  F2FP.BF16.F32.PACK_AB R26, R138, R87 ;  /* 0x000000578a1a723e */ /* 0x000fe200000010ff */
[----:B------:R-:W-:-:S03]  /*6880*/  FADD R37, R46, R37 ;  /* 0x000000252e257221 */ /* 0x000fc60000000000 */
        /* <DEDUP_REMOVED lines=16> */
[C---:B------:R-:W-:Y:S01]  /*6990*/  F2FP.BF16.F32.PACK_AB R25, R51.reuse, R58 ;  /* 0x0000003a3319723e */ /* 0x040fe200000010ff */
[----:B------:R-:W-:Y:S01]  /*69a0*/  FADD R51, R51, R142 ;  /* 0x0000008e33337221 */ /* 0x000fe20000000000 */
[----:B------:R-:W-:Y:S01]  /*69b0*/  F2FP.BF16.F32.PACK_AB R27, R48, R45 ;  /* 0x0000002d301b723e */ /* 0x000fe200000010ff */
[----:B------:R-:W-:Y:S01]  /*69c0*/  FADD R45, R45, R88 ;  /* 0x000000582d2d7221 */ /* 0x000fe20000000000 */
        /* <DEDUP_REMOVED lines=40> */
[----:B------:R-:W-:Y:S01]  /*6c50*/  F2FP.BF16.F32.PACK_AB R27, R53, R56 ;  /* 0x00000038351b723e */ /* 0x000fe200000010ff */
[----:B------:R-:W-:Y:S01]  /*6c60*/  FADD R52, R50, R53 ;  /* 0x0000003532347221 */ /* 0x000fe20000000000 */
[----:B------:R-:W-:Y:S01]  /*6c70*/  F2FP.BF16.F32.PACK_AB R24, R69, R176 ;  /* 0x000000b04518723e */ /* 0x000fe200000010ff */
[----:B------:R-:W1:Y:S01]  /*6c80*/  MUFU.EX2 R31, R104 ;  /* 0x00000068001f7308 */ /* 0x000e620000000800 */
[----:B------:R-:W-:Y:S01]  /*6c90*/  F2FP.BF16.F32.PACK_AB R26, R93, R92 ;  /* 0x0000005c5d1a723e */ /* 0x000fe200000010ff */
[----:B------:R-:W-:Y:S01]  /*6ca0*/  FADD R53, R19, R60 ;  /* 0x0000003c13357221 */ /* 0x000fe20000000000 */
[----:B------:R-:W-:Y:S01]  /*6cb0*/  FADD R19, R54, R103 ;  /* 0x0000006736137221 */ /* 0x000fe20000000000 */
[----:B------:R-:W-:Y:S01]  /*6cc0*/  FADD R54, R30, R65 ;  /* 0x000000411e367221 */ /* 0x000fe20000000000 */
[----:B------:R-:W-:Y:S01]  /*6cd0*/  WARPGROUP.ARRIVE ;  /* 0x00000000000079c5 */ /* 0x000fe20000000000 */
[----:B------:R-:W-:Y:S01]  /*6ce0*/  FADD R56, R21, R72 ;  /* 0x0000004815387221 */ /* 0x000fe20000000000 */
[----:B------:R-:W-:Y:S01]  /*6cf0*/  FADD R53, R53, R28 ;  /* 0x0000001c35357221 */ /* 0x000fe20000000000 */
        /* <DEDUP_REMOVED lines=10> */
[----:B------:R-:W-:-:S03]  /*6da0*/  FSETP.GEU.AND P5, PT, R113, -126, PT ;  /* 0xc2fc00007100780b */ /* 0x000fc60003fae000 */
[----:B------:R-:W-:-:S03]  /*6db0*/  FADD R74, R74, R31 ;  /* 0x0000001f4a4a7221 */ /* 0x000fc60000000000 */
[----:B------:R-:W1:Y:S01]  /*6dc0*/  MUFU.EX2 R21, R146 ;  /* 0x0000009200157308 */ /* 0x000e620000000800 */
[----:B--2---:R-:W-:Y:S01]  /*6dd0*/  @!P2 FMUL R50, R50, R50 ;  /* 0x000000323232a220 */ /* 0x004fe20000400000 */
[----:B------:R-:W-:-:S03]  /*6de0*/  FSETP.GEU.AND P2, PT, R116, -126, PT ;  /* 0xc2fc00007400780b */ /* 0x000fc60003f4e000 */
[----:B------:R-:W-:Y:S02]  /*6df0*/  FADD R55, R55, R50 ;  /* 0x0000003237377221 */ /* 0x000fe40000000000 */
[----:B------:R-:W-:Y:S01]  /*6e00*/  @!P5 FMUL R113, R113, 0.5 ;  /* 0x3f0000007171d820 */ /* 0x000fe20000400000 */
[----:B---3--:R-:W-:Y:S01]  /*6e10*/  @!P1 FMUL R30, R30, R30 ;  /* 0x0000001e1e1e9220 */ /* 0x008fe20000400000 */
[----:B------:R-:W-:-:S04]  /*6e20*/  FSETP.GEU.AND P1, PT, R125, -126, PT ;  /* 0xc2fc00007d00780b */ /* 0x000fc80003f2e000 */
[----:B------:R-:W2:Y:S01]  /*6e30*/  MUFU.EX2 R113, R113 ;  /* 0x0000007100717308 */ /* 0x000ea20000000800 */
[----:B------:R-:W-:Y:S01]  /*6e40*/  FADD R127, R127, R30 ;  /* 0x0000001e7f7f7221 */ /* 0x000fe20000000000 */
[----:B------:R-:W-:Y:S01]  /*6e50*/  @!P2 FMUL R116, R116, 0.5 ;  /* 0x3f0000007474a820 */ /* 0x000fe20000400000 */
[----:B-1----:R-:W-:Y:S01]  /*6e60*/  @!P3 FMUL R21, R21, R21 ;  /* 0x000000151515b220 */ /* 0x002fe20000400000 */
[----:B------:R-:W-:-:S03]  /*6e70*/  FSETP.GEU.AND P3, PT, R150, -126, PT ;  /* 0xc2fc00009600780b */ /* 0x000fc60003f6e000 */
[----:B------:R-:W-:Y:S02]  /*6e80*/  FADD R40, R40, R21 ;  /* 0x0000001528287221 */ /* 0x000fe40000000000 */
[----:B------:R-:W-:Y:S01]  /*6e90*/  @!P1 FMUL R125, R125, 0.5 ;  /* 0x3f0000007d7d9820 */ /* 0x000fe20000400000 */
[----:B------:R-:W-:Y:S02]  /*6ea0*/  WARPGROUP.DEPBAR.LE gsb0, 0x0 ;  /* 0x00008000000079c5 */ /* 0x000fe40000010000 */
[----:B------:R-:W-:Y:S01]  /*6eb0*/  WARPGROUP.ARRIVE ;  /* 0x00000000000079c5 */ /* 0x000fe20000000000 */
[----:B--2---:R-:W-:Y:S01]  /*6ec0*/  @!P5 FMUL R113, R113, R113 ;  /* 0x000000717171d220 */ /* 0x004fe20000400000 */
[----:B------:R-:W-:Y:S01]  /*6ed0*/  FSETP.GEU.AND P5, PT, R121, -126, PT ;  /* 0xc2fc00007900780b */ /* 0x000fe20003fae000 */
[----:B------:R-:W1:Y:S02]  /*6ee0*/  MUFU.EX2 R125, R125 ;  /* 0x0000007d007d7308 */ /* 0x000e640000000800 */
[----:B------:R-:W-:Y:S01]  /*6ef0*/  @!P3 FMUL R150, R150, 0.5 ;  /* 0x3f0000009696b820 */ /* 0x000fe20000400000 */
[----:B------:R-:W-:Y:S01]  /*6f00*/  FADD R78, R78, R113 ;  /* 0x000000714e4e7221 */ /* 0x000fe20000000000 */
[----:B------:R-:W-:Y:S01]  /*6f10*/  HGMMA.64x16x16.F32.BF16 R160, R24, gdesc[UR4].tnspB, R160, gsb0 ;  /* 0x4020000418a07df0 */ /* 0x000fe200080018a0 */
[----:B------:R-:W-:Y:S01]  /*6f20*/  UIADD3 UR6, UR23, 0x720, URZ ;  /* 0x0000072017067890 */ /* 0x000fe2000fffe03f */
[----:B------:R-:W-:-:S06]  /*6f30*/  UMOV UR7, 0xc0000010 ;  /* 0xc000001000077882 */ /* 0x000fcc0000000000 */
[----:B------:R-:W-:Y:S01]  /*6f40*/  @!P5 FMUL R121, R121, 0.5 ;  /* 0x3f0000007979d820 */ /* 0x000fe20000400000 */
[----:B-1----:R-:W-:Y:S01]  /*6f50*/  @!P1 FMUL R125, R125, R125 ;  /* 0x0000007d7d7d9220 */ /* 0x002fe20000400000 */
[----:B------:R-:W-:-:S13]  /*6f60*/  FSETP.GEU.AND P1, PT, R133, -126, PT ;  /* 0xc2fc00008500780b */ /* 0x000fda0003f2e000 */
[----:B------:R-:W-:-:S06]  /*6f70*/  @!P1 FMUL R133, R133, 0.5 ;  /* 0x3f00000085859820 */ /* 0x000fcc0000400000 */
[----:B------:R-:W1:Y:S01]  /*6f80*/  MUFU.EX2 R133, R133 ;  /* 0x0000008500857308 */ /* 0x000e620000000800 */
[----:B------:R-:W-:Y:S02]  /*6f90*/  WARPGROUP.DEPBAR.LE gsb0, 0x0 ;  /* 0x00008000000079c5 */ /* 0x000fe40000010000 */
[----:B------:R-:W-:-:S06]  /*6fa0*/  WARPGROUP.ARRIVE ;  /* 0x00000000000079c5 */ /* 0x000fcc0000000000 */
[----:B------:R-:W-:Y:S01]  /*6fb0*/  HGMMA.64x16x16.F32.BF16 R152, R24, gdesc[UR8].tnspB, R152, gsb0 ;  /* 0x4020000818987df0 */ /* 0x000fe20008001898 */
[----:B------:R-:W-:Y:S01]  /*6fc0*/  UIADD3 UR10, UR23, 0xb20, URZ ;  /* 0x00000b20170a7890 */ /* 0x000fe2000fffe03f */
[----:B-1----:R-:W-:Y:S01]  /*6fd0*/  @!P1 FMUL R133, R133, R133 ;  /* 0x0000008585859220 */ /* 0x002fe20000400000 */
[----:B------:R-:W-:Y:S01]  /*6fe0*/  UMOV UR11, 0xc0000010 ;  /* 0xc0000010000b7882 */ /* 0x000fe20000000000 */
[----:B------:R-:W-:-:S13]  /*6ff0*/  FSETP.GEU.AND P1, PT, R140, -126, PT ;  /* 0xc2fc00008c00780b */ /* 0x000fda0003f2e000 */
[----:B------:R-:W-:Y:S01]  /*7000*/  @!P1 FMUL R140, R140, 0.5 ;  /* 0x3f0000008c8c9820 */ /* 0x000fe20000400000 */
[----:B------:R-:W-:Y:S02]  /*7010*/  WARPGROUP.DEPBAR.LE gsb0, 0x0 ;  /* 0x00008000000079c5 */ /* 0x000fe40000010000 */
[----:B------:R-:W-:Y:S02]  /*7020*/  F2FP.BF16.F32.PACK_AB R25, R57, R60 ;  /* 0x0000003c3919723e */ /* 0x000fe400000010ff */
[----:B------:R-:W-:Y:S02]  /*7030*/  F2FP.BF16.F32.PACK_AB R27, R61, R64 ;  /* 0x000000403d1b723e */ /* 0x000fe400000010ff */
[----:B------:R-:W-:Y:S01]  /*7040*/  F2FP.BF16.F32.PACK_AB R24, R20, R81 ;  /* 0x000000511418723e */ /* 0x000fe200000010ff */
[----:B------:R-:W-:Y:S01]  /*7050*/  FADD R20, R15, R68 ;  /* 0x000000440f147221 */ /* 0x000fe20000000000 */
[----:B------:R-:W-:Y:S01]  /*7060*/  F2FP.BF16.F32.PACK_AB R26, R101, R100 ;  /* 0x00000064651a723e */ /* 0x000fe200000010ff */
[----:B------:R-:W-:-:S03]  /*7070*/  FADD R15, R58, R83 ;  /* 0x000000533a0f7221 */ /* 0x000fc60000000000 */
[----:B------:R-:W-:Y:S01]  /*7080*/  WARPGROUP.ARRIVE ;  /* 0x00000000000079c5 */ /* 0x000fe20000000000 */
[----:B------:R-:W-:Y:S02]  /*7090*/  FADD R20, R20, R15 ;  /* 0x0000000f14147221 */ /* 0x000fe40000000000 */
[----:B------:R-:W1:Y:S02]  /*70a0*/  MUFU.EX2 R15, R116 ;  /* 0x00000074000f7308 */ /* 0x000e640000000800 */
[----:B------:R-:W-:Y:S01]  /*70b0*/  FADD R19, R19, R20 ;  /* 0x0000001413137221 */ /* 0x000fe20000000000 */
[----:B------:R-:W-:Y:S01]  /*70c0*/  HGMMA.64x16x16.F32.BF16 R168, R24, gdesc[UR4].tnspB, R168, gsb0 ;  /* 0x4020000418a87df0 */ /* 0x000fe200080018a8 */
[----:B------:R-:W-:Y:S01]  /*70d0*/  UMOV UR6, UR8 ;  /* 0x0000000800067c82 */ /* 0x000fe20008000000 */
[----:B------:R-:W-:Y:S01]  /*70e0*/  UMOV UR7, 0xc0000010 ;  /* 0xc000001000077882 */ /* 0x000fe20000000000 */
[----:B------:R-:W-:Y:S01]  /*70f0*/  UIADD3 UR8, UR23, 0x940, URZ ;  /* 0x0000094017087890 */ /* 0x000fe2000fffe03f */
[----:B-1----:R-:W-:Y:S01]  /*7100*/  @!P2 FMUL R15, R15, R15 ;  /* 0x0000000f0f0fa220 */ /* 0x002fe20000400000 */
[----:B------:R-:W-:-:S03]  /*7110*/  FSETP.GEU.AND P2, PT, R124, -126, PT ;  /* 0xc2fc00007c00780b */ /* 0x000fc60003f4e000 */
[----:B------:R-:W-:-:S10]  /*7120*/  FADD R70, R70, R15 ;  /* 0x0000000f46467221 */ /* 0x000fd40000000000 */
        /* <DEDUP_REMOVED lines=9> */
[----:B------:R-:W-:-:S06]  /*71c0*/  @!P2 FMUL R132, R132, 0.5 ;  /* 0x3f0000008484a820 */ /* 0x000fcc0000400000 */
[----:B------:R-:W1:Y:S02]  /*71d0*/  MUFU.EX2 R132, R132 ;  /* 0x0000008400847308 */ /* 0x000e640000000800 */
[----:B-1----:R-:W-:Y:S01]  /*71e0*/  @!P2 FMUL R132, R132, R132 ;  /* 0x000000848484a220 */ /* 0x002fe20000400000 */
[----:B------:R-:W-:Y:S01]  /*71f0*/  FSETP.GEU.AND P2, PT, R137, -126, PT ;  /* 0xc2fc00008900780b */ /* 0x000fe20003f4e000 */
[----:B------:R-:W-:Y:S02]  /*7200*/  WARPGROUP.DEPBAR.LE gsb0, 0x0 ;  /* 0x00008000000079c5 */ /* 0x000fe40000010000 */
[----:B------:R-:W-:-:S06]  /*7210*/  WARPGROUP.ARRIVE ;  /* 0x00000000000079c5 */ /* 0x000fcc0000000000 */
[----:B------:R-:W-:Y:S01]  /*7220*/  HGMMA.64x16x16.F32.BF16 R152, R24, gdesc[UR8].tnspB, R152, gsb0 ;  /* 0x4020000818987df0 */ /* 0x000fe20008001898 */
[----:B------:R-:W-:Y:S01]  /*7230*/  UIADD3 UR10, UR23, 0xb40, URZ ;  /* 0x00000b40170a7890 */ /* 0x000fe2000fffe03f */
[----:B------:R-:W-:Y:S02]  /*7240*/  UMOV UR11, 0xc0000010 ;  /* 0xc0000010000b7882 */ /* 0x000fe40000000000 */
[----:B------:R-:W-:Y:S01]  /*7250*/  @!P2 FMUL R137, R137, 0.5 ;  /* 0x3f0000008989a820 */ /* 0x000fe20000400000 */
[----:B------:R-:W-:Y:S02]  /*7260*/  WARPGROUP.DEPBAR.LE gsb0, 0x0 ;  /* 0x00008000000079c5 */ /* 0x000fe40000010000 */
[----:B------:R-:W-:Y:S02]  /*7270*/  F2FP.BF16.F32.PACK_AB R25, R65, R68 ;  /* 0x000000444119723e */ /* 0x000fe400000010ff */
[----:B------:R-:W-:Y:S02]  /*7280*/  F2FP.BF16.F32.PACK_AB R27, R67, R72 ;  /* 0x00000048431b723e */ /* 0x000fe400000010ff */
[----:B------:R-:W-:Y:S01]  /*7290*/  F2FP.BF16.F32.PACK_AB R24, R50, R31 ;  /* 0x0000001f3218723e */ /* 0x000fe200000010ff */
[----:B------:R-:W-:Y:S01]  /*72a0*/  FADD R50, R43, R106 ;  /* 0x0000006a2b327221 */ /* 0x000fe20000000000 */
[----:B------:R-:W-:Y:S01]  /*72b0*/  F2FP.BF16.F32.PACK_AB R26, R109, R108 ;  /* 0x0000006c6d1a723e */ /* 0x000fe200000010ff */
[----:B------:R-:W-:Y:S01]  /*72c0*/  FADD R43, R22, R89 ;  /* 0x00000059162b7221 */ /* 0x000fe20000000000 */
[----:B------:R-:W1:Y:S01]  /*72d0*/  MUFU.EX2 R31, R150 ;  /* 0x00000096001f7308 */ /* 0x000e620000000800 */
[----:B------:R-:W-:Y:S01]  /*72e0*/  FADD R57, R35, R50 ;  /* 0x0000003223397221 */ /* 0x000fe20000000000 */
[----:B------:R-:W-:Y:S01]  /*72f0*/  WARPGROUP.ARRIVE ;  /* 0x00000000000079c5 */ /* 0x000fe20000000000 */
[----:B------:R-:W-:Y:S01]  /*7300*/  FADD R35, R13, R80 ;  /* 0x000000500d237221 */ /* 0x000fe20000000000 */
[----:B------:R-:W-:Y:S01]  /*7310*/  FADD R50, R38, R99 ;  /* 0x0000006326327221 */ /* 0x000fe20000000000 */
[----:B------:R-:W-:-:S03]  /*7320*/  FADD R54, R57, R54 ;  /* 0x0000003639367221 */ /* 0x000fc60000000000 */
[----:B------:R-:W-:Y:S01]  /*7330*/  HGMMA.64x16x16.F32.BF16 R168, R24, gdesc[UR4].tnspB, R168, gsb0 ;  /* 0x4020000418a87df0 */ /* 0x000fe200080018a8 */
[----:B------:R-:W-:Y:S01]  /*7340*/  UMOV UR6, UR8 ;  /* 0x0000000800067c82 */ /* 0x000fe20008000000 */
[----:B------:R-:W-:Y:S01]  /*7350*/  UMOV UR7, 0xc0000010 ;  /* 0xc000001000077882 */ /* 0x000fe20000000000 */
[----:B------:R-:W-:Y:S01]  /*7360*/  UIADD3 UR8, UR23, 0x960, URZ ;  /* 0x0000096017087890 */ /* 0x000fe2000fffe03f */
[----:B------:R-:W2:Y:S01]  /*7370*/  MUFU.EX2 R13, R120 ;  /* 0x00000078000d7308 */ /* 0x000ea20000000800 */
[----:B-1----:R-:W-:Y:S01]  /*7380*/  @!P3 FMUL R31, R31, R31 ;  /* 0x0000001f1f1fb220 */ /* 0x002fe20000400000 */
[----:B------:R-:W-:-:S06]  /*7390*/  FSETP.GEU.AND P3, PT, R144, -126, PT ;  /* 0xc2fc00009000780b */ /* 0x000fcc0003f6e000 */
[----:B------:R-:W1:Y:S08]  /*73a0*/  MUFU.EX2 R22, R121 ;  /* 0x0000007900167308 */ /* 0x000e700000000800 */
[----:B------:R-:W3:Y:S01]  /*73b0*/  MUFU.EX2 R38, R147 ;  /* 0x0000009300267308 */ /* 0x000ee20000000800 */
[----:B--2---:R-:W-:Y:S01]  /*73c0*/  @!P6 FMUL R13, R13, R13 ;  /* 0x0000000d0d0de220 */ /* 0x004fe20000400000 */
[----:B------:R-:W-:Y:S01]  /*73d0*/  FSETP.GEU.AND P6, PT, R128, -126, PT ;  /* 0xc2fc00008000780b */ /* 0x000fe20003fce000 */
[----:B------:R-:W-:-:S02]  /*73e0*/  @!P3 FMUL R144, R144, 0.5 ;  /* 0x3f0000009090b820 */ /* 0x000fc40000400000 */
[----:B------:R-:W-:Y:S01]  /*73f0*/  FADD R82, R82, R13 ;  /* 0x0000000d52527221 */ /* 0x000fe20000000000 */
[----:B-1----:R-:W-:Y:S01]  /*7400*/  @!P5 FMUL R22, R22, R22 ;  /* 0x000000161616d220 */ /* 0x002fe20000400000 */
[----:B------:R-:W-:Y:S02]  /*7410*/  FSETP.GEU.AND P5, PT, R129, -126, PT ;  /* 0xc2fc00008100780b */ /* 0x000fe40003fae000 */
[----:B------:R-:W1:Y:S01]  /*7420*/  MUFU.EX2 R144, R144 ;  /* 0x0000009000907308 */ /* 0x000e620000000800 */
[----:B------:R-:W-:Y:S01]  /*7430*/  FADD R82, R111, R82 ;  /* 0x000000526f527221 */ /* 0x000fe20000000000 */
[----:B------:R-:W-:-:S04]  /*7440*/  FADD R75, R75, R22 ;  /* 0x000000164b4b7221 */ /* 0x000fc80000000000 */
[----:B------:R-:W-:Y:S01]  /*7450*/  @!P6 FMUL R128, R128, 0.5 ;  /* 0x3f0000008080e820 */ /* 0x000fe20000400000 */
[----:B---3--:R-:W-:Y:S01]  /*7460*/  @!P4 FMUL R38, R38, R38 ;  /* 0x000000262626c220 */ /* 0x008fe20000400000 */
[----:B------:R-:W-:Y:S01]  /*7470*/  FSETP.GEU.AND P4, PT, R141, -126, PT ;  /* 0xc2fc00008d00780b */ /* 0x000fe20003f8e000 */
[----:B------:R-:W-:Y:S01]  /*7480*/  FADD R75, R114, R75 ;  /* 0x0000004b724b7221 */ /* 0x000fe20000000000 */
[----:B------:R-:W-:Y:S02]  /*7490*/  WARPGROUP.DEPBAR.LE gsb0, 0x0 ;  /* 0x00008000000079c5 */ /* 0x000fe40000010000 */
[----:B------:R-:W-:Y:S01]  /*74a0*/  WARPGROUP.ARRIVE ;  /* 0x00000000000079c5 */ /* 0x000fe20000000000 */
[----:B------:R-:W-:Y:S01]  /*74b0*/  @!P5 FMUL R129, R129, 0.5 ;  /* 0x3f0000008181d820 */ /* 0x000fe20000400000 */
[----:B-1----:R-:W-:-:S04]  /*74c0*/  @!P3 FMUL R144, R144, R144 ;  /* 0x000000909090b220 */ /* 0x002fc80000400000 */
[----:B------:R-:W-:Y:S01]  /*74d0*/  HGMMA.64x16x16.F32.BF16 R160, R24, gdesc[UR4].tnspB, R160, gsb0 ;  /* 0x4020000418a07df0 */ /* 0x000fe200080018a0 */
[----:B------:R-:W-:Y:S02]  /*74e0*/  UIADD3 UR6, UR23, 0x760, URZ ;  /* 0x0000076017067890 */ /* 0x000fe4000fffe03f */
[----:B------:R-:W-:Y:S01]  /*74f0*/  @!P4 FMUL R141, R141, 0.5 ;  /* 0x3f0000008d8dc820 */ /* 0x000fe20000400000 */
        /* <DEDUP_REMOVED lines=10> */
[----:B------:R-:W-:-:S02]  /*75a0*/  F2FP.BF16.F32.PACK_AB R26, R30, R15 ;  /* 0x0000000f1e1a723e */ /* 0x000fc400000010ff */
[----:B------:R-:W1:Y:S02]  /*75b0*/  MUFU.EX2 R15, R128 ;  /* 0x00000080000f7308 */ /* 0x000e640000000800 */
[----:B------:R-:W-:-:S06]  /*75c0*/  WARPGROUP.ARRIVE ;  /* 0x00000000000079c5 */ /* 0x000fcc0000000000 */
[----:B------:R-:W-:Y:S01]  /*75d0*/  HGMMA.64x16x16.F32.BF16 R168, R24, gdesc[UR4].tnspB, R168, gsb0 ;  /* 0x4020000418a87df0 */ /* 0x000fe200080018a8 */
[----:B------:R-:W-:Y:S01]  /*75e0*/  UMOV UR6, UR8 ;  /* 0x0000000800067c82 */ /* 0x000fe20008000000 */
[----:B------:R-:W-:Y:S01]  /*75f0*/  UMOV UR7, 0xc0000010 ;  /* 0xc000001000077882 */ /* 0x000fe20000000000 */
[----:B------:R-:W-:Y:S01]  /*7600*/  UIADD3 UR8, UR23, 0x980, URZ ;  /* 0x0000098017087890 */ /* 0x000fe2000fffe03f */
[----:B------:R-:W2:Y:S01]  /*7610*/  MUFU.EX2 R30, R129 ;  /* 0x00000081001e7308 */ /* 0x000ea20000000800 */
[----:B-1----:R-:W-:Y:S01]  /*7620*/  @!P6 FMUL R15, R15, R15 ;  /* 0x0000000f0f0fe220 */ /* 0x002fe20000400000 */
[----:B------:R-:W-:Y:S01]  /*7630*/  FSETP.GEU.AND P6, PT, R151, -126, PT ;  /* 0xc2fc00009700780b */ /* 0x000fe20003fce000 */
[----:B--2---:R-:W-:Y:S01]  /*7640*/  @!P5 FMUL R30, R30, R30 ;  /* 0x0000001e1e1ed220 */ /* 0x004fe20000400000 */
[----:B------:R-:W-:-:S11]  /*7650*/  FSETP.GEU.AND P5, PT, R136, -126, PT ;  /* 0xc2fc00008800780b */ /* 0x000fd60003fae000 */
[----:B------:R-:W-:-:S04]  /*7660*/  @!P6 FMUL R151, R151, 0.5 ;  /* 0x3f0000009797e820 */ /* 0x000fc80000400000 */
[----:B------:R-:W1:Y:S01]  /*7670*/  MUFU.EX2 R28, R151 ;  /* 0x00000097001c7308 */ /* 0x000e620000000800 */
[----:B------:R-:W-:Y:S01]  /*7680*/  @!P5 FMUL R136, R136, 0.5 ;  /* 0x3f0000008888d820 */ /* 0x000fe20000400000 */
[----:B------:R-:W-:Y:S02]  /*7690*/  WARPGROUP.DEPBAR.LE gsb0, 0x0 ;  /* 0x00008000000079c5 */ /* 0x000fe40000010000 */
[----:B------:R-:W-:Y:S01]  /*76a0*/  WARPGROUP.ARRIVE ;  /* 0x00000000000079c5 */ /* 0x000fe20000000000 */
[----:B-1----:R-:W-:-:S05]  /*76b0*/  @!P6 FMUL R28, R28, R28 ;  /* 0x0000001c1c1ce220 */ /* 0x002fca0000400000 */
        /* <DEDUP_REMOVED lines=9> */
[----:B------:R-:W-:Y:S01]  /*7750*/  FADD R24, R33, R110 ;  /* 0x0000006e21187221 */ /* 0x000fe20000000000 */
[----:B------:R-:W-:Y:S01]  /*7760*/  FADD R25, R36, R107 ;  /* 0x0000006b24197221 */ /* 0x000fe20000000000 */
[----:B------:R-:W-:Y:S01]  /*7770*/  FADD R27, R48, R143 ;  /* 0x0000008f301b7221 */ /* 0x000fe20000000000 */
[----:B------:R-:W-:Y:S01]  /*7780*/  F2FP.BF16.F32.PACK_AB R26, R125, R124 ;  /* 0x0000007c7d1a723e */ /* 0x000fe200000010ff */
[----:B------:R-:W-:Y:S01]  /*7790*/  FADD R49, R49, R24 ;  /* 0x0000001831317221 */ /* 0x000fe20000000000 */
[----:B------:R-:W-:Y:S01]  /*77a0*/  FADD R52, R52, R25 ;  /* 0x0000001934347221 */ /* 0x000fe20000000000 */
[----:B------:R-:W-:Y:S01]  /*77b0*/  FADD R45, R42, R27 ;  /* 0x0000001b2a2d7221 */ /* 0x000fe20000000000 */
[----:B------:R-:W-:Y:S01]  /*77c0*/  F2FP.BF16.F32.PACK_AB R25, R106, R103 ;  /* 0x000000676a19723e */ /* 0x000fe200000010ff */
[----:B------:R-:W-:Y:S01]  /*77d0*/  FADD R48, R35, R40 ;  /* 0x0000002823307221 */ /* 0x000fe20000000000 */
        /* <DEDUP_REMOVED lines=9> */
[----:B------:R-:W-:Y:S01]  /*7870*/  FADD R36, R79, R124 ;  /* 0x0000007c4f247221 */ /* 0x000fe20000000000 */
[----:B------:R-:W-:Y:S01]  /*7880*/  FADD R33, R86, R125 ;  /* 0x0000007d56217221 */ /* 0x000fe20000000000 */
[----:B------:R-:W-:Y:S01]  /*7890*/  FADD R29, R118, R29 ;  /* 0x0000001d761d7221 */ /* 0x000fe20000000000 */
[----:B------:R-:W-:Y:S01]  /*78a0*/  HGMMA.64x16x16.F32.BF16 R168, R24, gdesc[UR4].tnspB, R168, gsb0 ;  /* 0x4020000418a87df0 */ /* 0x000fe200080018a8 */
[----:B------:R-:W-:Y:S01]  /*78b0*/  UMOV UR6, UR8 ;  /* 0x0000000800067c82 */ /* 0x000fe20008000000 */
[----:B------:R-:W-:Y:S01]  /*78c0*/  UMOV UR7, 0xc0000010 ;  /* 0xc000001000077882 */ /* 0x000fe20000000000 */
[----:B------:R-:W-:Y:S01]  /*78d0*/  UIADD3 UR8, UR23, 0x9a0, URZ ;  /* 0x000009a017087890 */ /* 0x000fe2000fffe03f */
[----:B------:R-:W2:Y:S01]  /*78e0*/  MUFU.EX2 R13, R140 ;  /* 0x0000008c000d7308 */ /* 0x000ea20000000800 */
[----:B------:R-:W-:Y:S01]  /*78f0*/  FADD R36, R115, R36 ;  /* 0x0000002473247221 */ /* 0x000fe20000000000 */
[----:B------:R-:W-:Y:S01]  /*7900*/  FADD R33, R122, R33 ;  /* 0x000000217a217221 */ /* 0x000fe20000000000 */
[----:B------:R-:W-:Y:S01]  /*7910*/  FADD R32, R123, R32 ;  /* 0x000000207b207221 */ /* 0x000fe20000000000 */
[----:B------:R-:W-:Y:S01]  /*7920*/  FADD R49, R49, R56 ;  /* 0x0000003831317221 */ /* 0x000fe20000000000 */
[----:B-1----:R-:W-:Y:S01]  /*7930*/  @!P2 FMUL R22, R22, R22 ;  /* 0x000000161616a220 */ /* 0x002fe20000400000 */
[----:B------:R-:W-:Y:S01]  /*7940*/  FSETP.GEU.AND P2, PT, R148, -126, PT ;  /* 0xc2fc00009400780b */ /* 0x000fe20003f4e000 */
[----:B------:R-:W-:Y:S01]  /*7950*/  FADD R45, R52, R45 ;  /* 0x0000002d342d7221 */ /* 0x000fe20000000000 */
[----:B------:R-:W-:Y:S01]  /*7960*/  FADD R48, R53, R48 ;  /* 0x0000003035307221 */ /* 0x000fe20000000000 */
[----:B------:R-:W-:-:S03]  /*7970*/  FADD R34, R73, R22 ;  /* 0x0000001649227221 */ /* 0x000fc60000000000 */
[----:B------:R-:W-:Y:S01]  /*7980*/  FADD R19, R19, R48 ;  /* 0x0000003013137221 */ /* 0x000fe20000000000 */
[----:B------:R-:W-:Y:S01]  /*7990*/  FADD R34, R55, R34 ;  /* 0x0000002237227221 */ /* 0x000fe20000000000 */
[----:B--2---:R-:W-:Y:S01]  /*79a0*/  @!P1 FMUL R13, R13, R13 ;  /* 0x0000000d0d0d9220 */ /* 0x004fe20000400000 */
[----:B------:R-:W-:-:S04]  /*79b0*/  FSETP.GEU.AND P1, PT, R149, -126, PT ;  /* 0xc2fc00009500780b */ /* 0x000fc80003f2e000 */
[----:B------:R-:W-:Y:S01]  /*79c0*/  @!P2 FMUL R148, R148, 0.5 ;  /* 0x3f0000009494a820 */ /* 0x000fe20000400000 */
[----:B------:R-:W-:Y:S01]  /*79d0*/  FADD R34, R75, R34 ;  /* 0x000000224b227221 */ /* 0x000fe20000000000 */
[----:B------:R-:W-:-:S04]  /*79e0*/  FADD R76, R76, R13 ;  /* 0x0000000d4c4c7221 */ /* 0x000fc80000000000 */
[----:B------:R-:W-:-:S04]  /*79f0*/  FADD R59, R59, R76 ;  /* 0x0000004c3b3b7221 */ /* 0x000fc80000000000 */
[----:B------:R-:W-:Y:S01]  /*7a00*/  FADD R36, R36, R59 ;  /* 0x0000003b24247221 */ /* 0x000fe20000000000 */
[----:B------:R-:W-:Y:S01]  /*7a10*/  @!P1 FMUL R149, R149, 0.5 ;  /* 0x3f00000095959820 */ /* 0x000fe20000400000 */
        /* <DEDUP_REMOVED lines=12> */
[----:B------:R-:W-:Y:S01]  /*7ae0*/  F2FP.BF16.F32.PACK_AB R27, R66, R63 ;  /* 0x0000003f421b723e */ /* 0x000fe200000010ff */
[----:B------:R-:W1:Y:S01]  /*7af0*/  MUFU.EX2 R11, R136 ;  /* 0x00000088000b7308 */ /* 0x000e620000000800 */
[----:B------:R-:W-:Y:S01]  /*7b00*/  F2FP.BF16.F32.PACK_AB R24, R30, R15 ;  /* 0x0000000f1e18723e */ /* 0x000fe200000010ff */
[----:B------:R-:W-:Y:S01]  /*7b10*/  FADD R30, R87, R132 ;  /* 0x00000084571e7221 */ /* 0x000fe20000000000 */
[----:B------:R-:W-:Y:S01]  /*7b20*/  F2FP.BF16.F32.PACK_AB R26, R133, R132 ;  /* 0x00000084851a723e */ /* 0x000fe200000010ff */
[----:B------:R-:W-:-:S02]  /*7b30*/  FADD R15, R138, R133 ;  /* 0x000000858a0f7221 */ /* 0x000fc40000000000 */
[----:B------:R-:W-:Y:S01]  /*7b40*/  FADD R30, R119, R30 ;  /* 0x0000001e771e7221 */ /* 0x000fe20000000000 */
[----:B------:R-:W-:Y:S01]  /*7b50*/  WARPGROUP.ARRIVE ;  /* 0x00000000000079c5 */ /* 0x000fe20000000000 */
[----:B------:R-:W-:-:S05]  /*7b60*/  FADD R15, R130, R15 ;  /* 0x0000000f820f7221 */ /* 0x000fca0000000000 */
[----:B------:R-:W-:Y:S01]  /*7b70*/  HGMMA.64x16x16.F32.BF16 R168, R24, gdesc[UR4].tnspB, R168, gsb0 ;  /* 0x4020000418a87df0 */ /* 0x000fe200080018a8 */
[----:B------:R-:W-:Y:S01]  /*7b80*/  UMOV UR6, UR8 ;  /* 0x0000000800067c82 */ /* 0x000fe20008000000 */
[----:B------:R-:W-:Y:S01]  /*7b90*/  UMOV UR7, 0xc0000010 ;  /* 0xc000001000077882 */ /* 0x000fe20000000000 */
[----:B------:R-:W-:Y:S01]  /*7ba0*/  UIADD3 UR8, UR23, 0x9c0, URZ ;  /* 0x000009c017087890 */ /* 0x000fe2000fffe03f */
[----:B-1----:R-:W-:Y:S01]  /*7bb0*/  @!P5 FMUL R11, R11, R11 ;  /* 0x0000000b0b0bd220 */ /* 0x002fe20000400000 */
[----:B------:R-:W-:-:S13]  /*7bc0*/  FSETP.GEU.AND P5, PT, R145, -126, PT ;  /* 0xc2fc00009100780b */ /* 0x000fda0003fae000 */
[----:B------:R-:W-:-:S06]  /*7bd0*/  @!P5 FMUL R145, R145, 0.5 ;  /* 0x3f0000009191d820 */ /* 0x000fcc0000400000 */
[----:B------:R-:W1:Y:S02]  /*7be0*/  MUFU.EX2 R145, R145 ;  /* 0x0000009100917308 */ /* 0x000e640000000800 */
[----:B-1----:R-:W-:Y:S01]  /*7bf0*/  @!P5 FMUL R145, R145, R145 ;  /* 0x000000919191d220 */ /* 0x002fe20000400000 */
        /* <DEDUP_REMOVED lines=11> */
[----:B------:R-:W1:Y:S01]  /*7cb0*/  MUFU.EX2 R26, R141 ;  /* 0x0000008d001a7308 */ /* 0x000e620000000800 */
        /* <DEDUP_REMOVED lines=10> */
[----:B------:R-:W2:Y:S01]  /*7d60*/  MUFU.EX2 R11, R148 ;  /* 0x00000094000b7308 */ /* 0x000ea20000000800 */
[----:B------:R-:W-:Y:S01]  /*7d70*/  FADD R35, R74, R23 ;  /* 0x000000174a237221 */ /* 0x000fe20000000000 */
[----:B------:R-:W-:Y:S01]  /*7d80*/  FADD R43, R42, R43 ;  /* 0x0000002b2a2b7221 */ /* 0x000fe20000000000 */
[----:B------:R-:W-:Y:S01]  /*7d90*/  FADD R44, R39, R22 ;  /* 0x00000016272c7221 */ /* 0x000fe20000000000 */
[----:B------:R-:W-:Y:S01]  /*7da0*/  FADD R22, R95, R144 ;  /* 0x000000905f167221 */ /* 0x000fe20000000000 */
[----:B------:R-:W-:Y:S01]  /*7db0*/  FADD R50, R41, R50 ;  /* 0x0000003229327221 */ /* 0x000fe20000000000 */
[----:B-1----:R-:W-:Y:S01]  /*7dc0*/  @!P4 FMUL R26, R26, R26 ;  /* 0x0000001a1a1ac220 */ /* 0x002fe20000400000 */
[----:B------:R-:W-:Y:S01]  /*7dd0*/  FADD R44, R37, R44 ;  /* 0x0000002c252c7221 */ /* 0x000fe20000000000 */
[----:B------:R-:W-:Y:S01]  /*7de0*/  FADD R40, R71, R22 ;  /* 0x0000001647287221 */ /* 0x000fe20000000000 */
[----:B------:R-:W-:Y:S01]  /*7df0*/  FADD R35, R82, R35 ;  /* 0x0000002352237221 */ /* 0x000fe20000000000 */
[----:B------:R-:W-:Y:S01]  /*7e00*/  FADD R77, R77, R26 ;  /* 0x0000001a4d4d7221 */ /* 0x000fe20000000000 */
[----:B------:R-:W-:Y:S01]  /*7e10*/  F2FP.BF16.F32.PACK_AB R26, R26, R13 ;  /* 0x0000000d1a1a723e */ /* 0x000fe200000010ff */
[----:B------:R-:W-:Y:S01]  /*7e20*/  FADD R13, R134, R145 ;  /* 0x00000091860d7221 */ /* 0x000fe20000000000 */
[----:B------:R-:W-:Y:S01]  /*7e30*/  FADD R40, R29, R40 ;  /* 0x000000281d287221 */ /* 0x000fe20000000000 */
[----:B------:R-:W-:Y:S01]  /*7e40*/  FADD R126, R126, R77 ;  /* 0x0000004d7e7e7221 */ /* 0x000fe20000000000 */
[----:B------:R-:W-:Y:S01]  /*7e50*/  WARPGROUP.ARRIVE ;  /* 0x00000000000079c5 */ /* 0x000fe20000000000 */
[----:B------:R-:W-:Y:S01]  /*7e60*/  FADD R13, R78, R13 ;  /* 0x0000000d4e0d7221 */ /* 0x000fe20000000000 */
[----:B--2---:R-:W-:Y:S01]  /*7e70*/  @!P2 FMUL R11, R11, R11 ;  /* 0x0000000b0b0ba220 */ /* 0x004fe20000400000 */
[----:B------:R-:W-:Y:S01]  /*7e80*/  FADD R33, R33, R126 ;  /* 0x0000007e21217221 */ /* 0x000fe20000000000 */
[----:B------:R-:W-:Y:S01]  /*7e90*/  FADD R43, R54, R43 ;  /* 0x0000002b362b7221 */ /* 0x000fe20000000000 */
[----:B------:R-:W-:Y:S01]  /*7ea0*/  FADD R13, R32, R13 ;  /* 0x0000000d200d7221 */ /* 0x000fe20000000000 */
[----:B------:R-:W-:Y:S01]  /*7eb0*/  HGMMA.64x16x16.F32.BF16 R168, R24, gdesc[UR4].tnspB, R168, gsb0 ;  /* 0x4020000418a87df0 */ /* 0x000fe200080018a8 */
[----:B------:R-:W-:Y:S01]  /*7ec0*/  UMOV UR6, UR8 ;  /* 0x0000000800067c82 */ /* 0x000fe20008000000 */
[----:B------:R-:W-:Y:S01]  /*7ed0*/  UMOV UR7, 0xc0000010 ;  /* 0xc000001000077882 */ /* 0x000fe20000000000 */
[----:B------:R-:W-:Y:S01]  /*7ee0*/  UIADD3 UR8, UR23, 0x9e0, URZ ;  /* 0x000009e017087890 */ /* 0x000fe2000fffe03f */
[----:B------:R-:W-:Y:S01]  /*7ef0*/  FADD R23, R84, R11 ;  /* 0x0000000b54177221 */ /* 0x000fe20000000000 */
[----:B------:R-:W-:Y:S01]  /*7f00*/  FADD R50, R49, R50 ;  /* 0x0000003231327221 */ /* 0x000fe20000000000 */
[----:B------:R-:W-:Y:S01]  /*7f10*/  FADD R44, R45, R44 ;  /* 0x0000002c2d2c7221 */ /* 0x000fe20000000000 */
[----:B------:R-:W-:Y:S01]  /*7f20*/  FADD R35, R35, R40 ;  /* 0x0000002823237221 */ /* 0x000fe20000000000 */
[----:B------:R-:W-:Y:S01]  /*7f30*/  FADD R23, R70, R23 ;  /* 0x0000001746177221 */ /* 0x000fe20000000000 */
[----:B------:R-:W-:Y:S01]  /*7f40*/  FADD R13, R34, R13 ;  /* 0x0000000d220d7221 */ /* 0x000fe20000000000 */
[----:B------:R-:W-:Y:S01]  /*7f50*/  FADD R19, R19, R50 ;  /* 0x0000003213137221 */ /* 0x000fe20000000000 */
[----:B------:R-:W-:Y:S01]  /*7f60*/  FADD R44, R43, R44 ;  /* 0x0000002c2b2c7221 */ /* 0x000fe20000000000 */
[----:B------:R-:W-:-:S04]  /*7f70*/  FADD R23, R30, R23 ;  /* 0x000000171e177221 */ /* 0x000fc80000000000 */
[----:B------:R-:W-:-:S04]  /*7f80*/  FADD R36, R36, R23 ;  /* 0x0000001724247221 */ /* 0x000fc80000000000 */
[----:B------:R-:W-:Y:S01]  /*7f90*/  FADD R35, R35, R36 ;  /* 0x0000002423237221 */ /* 0x000fe20000000000 */
        /* <DEDUP_REMOVED lines=12> */
[----:B------:R-:W-:Y:S02]  /*8060*/  F2FP.BF16.F32.PACK_AB R25, R38, R21 ;  /* 0x000000152619723e */ /* 0x000fe400000010ff */
[----:B------:R-:W-:Y:S02]  /*8070*/  F2FP.BF16.F32.PACK_AB R27, R28, R31 ;  /* 0x0000001f1c1b723e */ /* 0x000fe400000010ff */
[----:B------:R-:W-:Y:S01]  /*8080*/  F2FP.BF16.F32.PACK_AB R24, R145, R144 ;  /* 0x000000909118723e */ /* 0x000fe200000010ff */
[----:B-1----:R-:W-:Y:S01]  /*8090*/  @!P1 FMUL R26, R26, R26 ;  /* 0x0000001a1a1a9220 */ /* 0x002fe20000400000 */
[----:B------:R-:W-:Y:S01]  /*80a0*/  ISETP.GE.AND P1, PT, R12, 0x201, PT ;  /* 0x000002010c00780c */ /* 0x000fe20003f26270 */
[----:B------:R-:W-:-:S02]  /*80b0*/  FADD R12, R19, R44 ;  /* 0x0000002c130c7221 */ /* 0x000fc40000000000 */
[----:B------:R-:W-:Y:S01]  /*80c0*/  FADD R22, R85, R26 ;  /* 0x0000001a55167221 */ /* 0x000fe20000000000 */
[----:B------:R-:W-:Y:S02]  /*80d0*/  F2FP.BF16.F32.PACK_AB R26, R26, R11 ;  /* 0x0000000b1a1a723e */ /* 0x000fe400000010ff */
[----:B------:R-:W-:Y:S01]  /*80e0*/  IADD3 R11, R2, 0x19820, RZ ;  /* 0x00019820020b7810 */ /* 0x000fe20007ffe0ff */
[----:B------:R-:W-:Y:S01]  /*80f0*/  FADD R22, R127, R22 ;  /* 0x000000167f167221 */ /* 0x000fe20000000000 */
[----:B------:R-:W-:Y:S02]  /*8100*/  WARPGROUP.ARRIVE ;  /* 0x00000000000079c5 */ /* 0x000fe40000000000 */
[----:B------:R-:W-:Y:S01]  /*8110*/  PRMT R20, RZ, 0x654, R11 ;  /* 0x00000654ff147816 */ /* 0x000fe2000000000b */
[----:B------:R-:W-:Y:S01]  /*8120*/  FADD R22, R15, R22 ;  /* 0x000000160f167221 */ /* 0x000fe20000000000 */
[----:B------:R-:W-:Y:S02]  /*8130*/  MOV R15, 0x2 ;  /* 0x00000002000f7802 */ /* 0x000fe40000000f00 */
[----:B------:R-:W-:Y:S01]  /*8140*/  HGMMA.64x16x16.F32.BF16 R168, R24, gdesc[UR4].tnspB, R168, gsb0 ;  /* 0x4020000418a87df0 */ /* 0x000fe200080018a8 */
[----:B------:R-:W-:Y:S01]  /*8150*/  UMOV UR6, UR8 ;  /* 0x0000000800067c82 */ /* 0x000fe20008000000 */
[----:B------:R-:W-:Y:S01]  /*8160*/  UMOV UR7, 0xc0000010 ;  /* 0xc000001000077882 */ /* 0x000fe20000000000 */
[----:B------:R-:W-:-:S04]  /*8170*/  FADD R22, R33, R22 ;  /* 0x0000001621167221 */ /* 0x000fc80000000000 */
[----:B------:R-:W-:-:S04]  /*8180*/  FADD R22, R13, R22 ;  /* 0x000000160d167221 */ /* 0x000fc80000000000 */
[----:B------:R-:W-:Y:S01]  /*8190*/  FADD R13, R35, R22 ;  /* 0x00000016230d7221 */ /* 0x000fe20000000000 */
[----:B------:R-:W-:Y:S02]  /*81a0*/  WARPGROUP.DEPBAR.LE gsb0, 0x0 ;  /* 0x00008000000079c5 */ /* 0x000fe40000010000 */
[----:B------:R-:W-:-:S06]  /*81b0*/  WARPGROUP.ARRIVE ;  /* 0x00000000000079c5 */ /* 0x000fcc0000000000 */
[----:B------:R-:W-:Y:S03]  /*81c0*/  HGMMA.64x16x16.F32.BF16 R160, R24, gdesc[UR4].tnspB, R160, gsb0 ;  /* 0x4020000418a07df0 */ /* 0x000fe600080018a0 */
[----:B------:R-:W-:Y:S02]  /*81d0*/  WARPGROUP.DEPBAR.LE gsb0, 0x0 ;  /* 0x00008000000079c5 */ /* 0x000fe40000010000 */
[----:B------:R-:W-:-:S06]  /*81e0*/  WARPGROUP.ARRIVE ;  /* 0x00000000000079c5 */ /* 0x000fcc0000000000 */
[----:B------:R-:W-:Y:S03]  /*81f0*/  HGMMA.64x16x16.F32.BF16 R152, R24, gdesc[UR8].tnspB, R152, gsb0 ;  /* 0x4020000818987df0 */ /* 0x000fe60008001898 */
[----:B------:R-:W-:Y:S02]  /*8200*/  WARPGROUP.DEPBAR.LE gsb0, 0x0 ;  /* 0x00008000000079c5 */ /* 0x000fe40000010000 */
[----:B------:R1:W-:Y:S01]  /*8210*/  SYNCS.ARRIVE.TRANS64.RED.A1T0 RZ, [R20+URZ], RZ ;  /* 0x000000ff14ff79a7 */ /* 0x0003e2000810043f */
[----:B------:R-:W-:Y:S05]  /*8220*/  @!P1 BRA `(.L_x_24) ;  /* 0x00000058009c9947 */ /* 0x000fea0003800000 */
[----:B------:R-:W-:Y:S01]  /*8230*/  IMAD.MOV.U32 R23, RZ, RZ, R17 ;  /* 0x000000ffff177224 */ /* 0x000fe200078e0011 */
[----:B------:R-:W-:Y:S01]  /*8240*/  MOV R21, R14 ;  /* 0x0000000e00157202 */ /* 0x000fe20000000f00 */
[----:B------:R-:W-:Y:S01]  /*8250*/  IMAD.MOV.U32 R15, RZ, RZ, 0x2 ;  /* 0x00000002ff0f7424 */ /* 0x000fe200078e00ff */
[----:B------:R-:W-:Y:S01]  /*8260*/  MOV R6, 0x1 ;  /* 0x0000000100067802 */ /* 0x000fe20000000f00 */
[----:B------:R-:W-:Y:S01]  /*8270*/  IMAD.MOV.U32 R3, RZ, RZ, RZ ;  /* 0x000000ffff037224 */ /* 0x000fe200078e00ff */
[----:B------:R-:W-:Y:S01]  /*8280*/  ULDC.64 UR38, c[0x0][0x198] ;  /* 0x0000660000267ab9 */ /* 0x000fe20000000a00 */
[----:B------:R-:W-:-:S05]  /*8290*/  ULDC UR22, c[0x0][0x604] ;  /* 0x0001810000167ab9 */ /* 0x000fca0000000800 */
.L_x_36:
[----:B------:R-:W-:Y:S01]  /*82a0*/  LEA R17, R15, R2, 0x3 ;  /* 0x000000020f117211 */ /* 0x000fe200078e18ff */
[----:B------:R-:W-:Y:S05]  /*82b0*/  YIELD ;  /* 0x0000000000007946 */ /* 0x000fea0003800000 */
[----:B------:R-:W-:Y:S02]  /*82c0*/  SHF.L.U32 R14, R3, 0x1f, RZ ;  /* 0x0000001f030e7819 */ /* 0x000fe400000006ff */
[C---:B------:R-:W-:Y:S01]  /*82d0*/  ISETP.GT.AND P1, PT, R18.reuse, 0x2, PT ;  /* 0x000000021200780c */ /* 0x040fe20003f24270 */
[----:B------:R-:W-:Y:S01]  /*82e0*/  VIADD R18, R18, 0xffffffff ;  /* 0xffffffff12127836 */ /* 0x000fe20000000000 */
[----:B------:R-:W2:Y:S02]  /*82f0*/  SYNCS.PHASECHK.TRANS64.TRYWAIT P2, [R17+URZ+0x19800], R14 ;  /* 0x0198000e110075a7 */ /* 0x000ea4000804017f */
[----:B--2---:R-:W-:Y:S09]  /*8300*/  @!P2 BRA `(.L_x_25) ;  /* 0x000000dc0080a947 */ /* 0x004ff20003800000 */
.L_x_82:
[----:B------:R-:W-:Y:S05]  /*8310*/  WARPSYNC.ALL ;  /* 0x0000000000007948 */ /* 0x000fea0003800000 */
[----:B------:R-:W-:Y:S01]  /*8320*/  R2UR UR46, R15 ;  /* 0x000000000f2e72ca */ /* 0x000fe200000e0000 */
[----:B------:R-:W-:Y:S01]  /*8330*/  WARPGROUP.ARRIVE ;  /* 0x00000000000079c5 */ /* 0x000fe20000000000 */
[----:B------:R-:W-:Y:S01]  /*8340*/  UMOV UR47, 0xc0000010 ;  /* 0xc0000010002f7882 */ /* 0x000fe20000000000 */
[----:B------:R-:W-:Y:S01]  /*8350*/  UMOV UR43, 0xc0000010 ;  /* 0xc0000010002b7882 */ /* 0x000fe20000000000 */
[----:B------:R-:W-:Y:S01]  /*8360*/  UMOV UR7, 0xc0000010 ;  /* 0xc000001000077882 */ /* 0x000fe20000000000 */
[----:B------:R-:W-:-:S08]  /*8370*/  ISETP.NE.AND P2, PT, R9, RZ, PT ;  /* 0x000000ff0900720c */ /* 0x000fd00003f45270 */
[----:B------:R-:W-:-:S04]  /*8380*/  UIMAD UR46, UR46, 0x600, UR30 ;  /* 0x000006002e2e78a4 */ /* 0x000fc8000f8e021e */
[----:B------:R-:W-:Y:S02]  /*8390*/  UIADD3 UR42, UR46, 0x200, URZ ;  /* 0x000002002e2a7890 */ /* 0x000fe4000fffe03f */
[----:B------:R-:W-:-:S03]  /*83a0*/  UIADD3 UR6, UR46, 0x400, URZ ;  /* 0x000004002e067890 */ /* 0x000fc6000fffe03f */
[----:B------:R-:W-:Y:S03]  /*83b0*/  HGMMA.64x256x16.F32.BF16 R24, gdesc[UR44], RZ, !UPT, gsb0 ;  /* 0x03e000002c1879f0 */ /* 0x000fe6000c0018ff */
[----:B------:R-:W-:Y:S02]  /*83c0*/  WARPGROUP.DEPBAR.LE gsb0, 0x0 ;  /* 0x00008000000079c5 */ /* 0x000fe40000010000 */
[----:B------:R-:W-:-:S15]  /*83d0*/  WARPGROUP.ARRIVE ;  /* 0x00000000000079c5 */ /* 0x000fde0000000000 */
[----:B------:R-:W-:-:S08]  /*83e0*/  NOP ;  /* 0x0000000000007918 */ /* 0x000fd00000000000 */
[----:B------:R-:W-:Y:S03]  /*83f0*/  HGMMA.64x256x16.F32.BF16 R24, gdesc[UR40], R24, gsb0 ;  /* 0x03e00000281879f0 */ /* 0x000fe60008001818 */
[----:B------:R-:W-:Y:S02]  /*8400*/  WARPGROUP.DEPBAR.LE gsb0, 0x0 ;  /* 0x00008000000079c5 */ /* 0x000fe40000010000 */
[----:B------:R-:W-:-:S15]  /*8410*/  WARPGROUP.ARRIVE ;  /* 0x00000000000079c5 */ /* 0x000fde0000000000 */
[----:B------:R-:W-:-:S08]  /*8420*/  NOP ;  /* 0x0000000000007918 */ /* 0x000fd00000000000 */
[----:B------:R-:W-:Y:S03]  /*8430*/  HGMMA.64x256x16.F32.BF16 R24, gdesc[UR4], R24, gsb0 ;  /* 0x03e00000041879f0 */ /* 0x000fe60008001818 */
[----:B------:R-:W-:Y:S02]  /*8440*/  WARPGROUP.DEPBAR.LE gsb0, 0x0 ;  /* 0x00008000000079c5 */ /* 0x000fe40000010000 */
[----:B------:R-:W-:Y:S05]  /*8450*/  @P2 BRA `(.L_x_26) ;  /* 0x0000000000bc2947 */ /* 0x000fea0003800000 */
[----:B------:R-:W-:-:S13]  /*8460*/  ISETP.LT.OR P3, PT, R7, 0x1, !P0 ;  /* 0x000000010700780c */ /* 0x000fda0004761670 */
[----:B------:R-:W-:Y:S05]  /*8470*/  @P3 BRA `(.L_x_27) ;  /* 0x0000000000b03947 */ /* 0x000fea0003800000 */
[----:B--2---:R-:W-:Y:S02]  /*8480*/  LEA R14, R5, R2, 0x3 ;  /* 0x00000002050e7211 */ /* 0x004fe400078e18ff */
[----:B------:R-:W-:Y:S02]  /*8490*/  SHF.L.U32 R17, R4, 0x1f, RZ ;  /* 0x0000001f04117819 */ /* 0x000fe400000006ff */
[----:B------:R-:W-:Y:S02]  /*84a0*/  ISETP.NE.AND P4, PT, R0, RZ, PT ;  /* 0x000000ff0000720c */ /* 0x000fe40003f85270 */
[----:B------:R-:W2:Y:S02]  /*84b0*/  SYNCS.PHASECHK.TRANS64.TRYWAIT P3, [R14+URZ+0x19820], R17 ;  /* 0x019820110e0075a7 */ /* 0x000ea4000806017f */
[----:B--2---:R-:W-:Y:S09]  /*84c0*/  @!P3 BRA `(.L_x_28) ;  /* 0x000000dc0024b947 */ /* 0x004ff20003800000 */
.L_x_83:
[----:B------:R-:W-:Y:S05]  /*84d0*/  @P4 BRA `(.L_x_29) ;  /* 0x0000000000144947 */ /* 0x000fea0003800000 */
[----:B------:R-:W-:Y:S01]  /*84e0*/  LOP3.LUT P3, RZ, R16, 0x1f, RZ, 0xc0, !PT ;  /* 0x0000001f10ff7812 */ /* 0x000fe2000786c0ff */
[----:B--2---:R-:W-:-:S04]  /*84f0*/  IMAD.MOV.U32 R17, RZ, RZ, 0x6000 ;  /* 0x00006000ff117424 */ /* 0x004fc800078e00ff */
[----:B------:R3:W-:Y:S08]  /*8500*/  SYNCS.ARRIVE.TRANS64 RZ, [R14+URZ+0x19800], R17 ;  /* 0x019800110eff79a7 */ /* 0x0007f0000800003f */
[----:B------:R-:W-:Y:S05]  /*8510*/  @!P3 BRA `(.L_x_29) ;  /* 0x000000000004b947 */ /* 0x000fea0003800000 */
[----:B------:R-:W-:Y:S01]  /*8520*/  BPT.TRAP 0x1 ;  /* 0x000000040000795c */ /* 0x000fe20000300000 */
.L_x_29:
[----:B--23--:R-:W-:Y:S01]  /*8530*/  IMAD R17, R5, 0x6000, R2 ;  /* 0x0000600005117824 */ /* 0x00cfe200078e0202 */
[----:B------:R-:W-:Y:S01]  /*8540*/  R2UR UR35, R8 ;  /* 0x00000000082372ca */ /* 0x000fe200000e0000 */
[----:B------:R-:W-:Y:S01]  /*8550*/  UIADD3 UR6, UP0, UR38, 0x1f0, URZ ;  /* 0x000001f026067890 */ /* 0x000fe2000ff1e03f */
[----:B------:R-:W-:Y:S01]  /*8560*/  R2UR UR33, R14 ;  /* 0x000000000e2172ca */ /* 0x000fe200000e0000 */
[----:B------:R-:W-:Y:S01]  /*8570*/  UMOV UR24, 0x0 ;  /* 0x0000000000187882 */ /* 0x000fe20000000000 */
[----:B------:R-:W-:Y:S01]  /*8580*/  R2UR UR8, R17 ;  /* 0x00000000110872ca */ /* 0x000fe200000e0000 */
[----:B------:R-:W-:Y:S01]  /*8590*/  UIADD3.X UR7, URZ, UR39, URZ, UP0, !UPT ;  /* 0x000000273f077290 */ /* 0x000fe200087fe43f */
[----:B------:R-:W-:Y:S01]  /*85a0*/  IADD3 R5, R5, 0x1, RZ ;  /* 0x0000000105057810 */ /* 0x000fe20007ffe0ff */
[----:B------:R-:W-:Y:S01]  /*85b0*/  UMOV UR25, 0x10000000 ;  /* 0x1000000000197882 */ /* 0x000fe20000000000 */
[----:B------:R-:W-:Y:S01]  /*85c0*/  UMOV UR34, URZ ;  /* 0x0000003f00227c82 */ /* 0x000fe20008000000 */
[----:B------:R-:W-:Y:S01]  /*85d0*/  UMOV UR18, 0x10 ;  /* 0x0000001000127882 */ /* 0x000fe20000000000 */
[----:B------:R-:W-:Y:S01]  /*85e0*/  UMOV UR20, UR36 ;  /* 0x0000002400147c82 */ /* 0x000fe20008000000 */
[----:B------:R-:W-:Y:S01]  /*85f0*/  UMOV UR21, UR37 ;  /* 0x0000002500157c82 */ /* 0x000fe20008000000 */
[----:B------:R-:W-:Y:S01]  /*8600*/  UMOV UR10, 0x20 ;  /* 0x00000020000a7882 */ /* 0x000fe20000000000 */
[----:B------:R-:W-:Y:S01]  /*8610*/  USHF.L.U32 UR35, UR35, 0x8, URZ ;  /* 0x0000000823237899 */ /* 0x000fe2000800063f */
[----:B------:R-:W-:Y:S01]  /*8620*/  ISETP.NE.AND P3, PT, R5, 0x4, PT ;  /* 0x000000040500780c */ /* 0x000fe20003f65270 */
[----:B------:R-:W-:-:S02]  /*8630*/  UIADD3 UR33, UR33, 0x19800, URZ ;  /* 0x0001980021217890 */ /* 0x000fc4000fffe03f */
[----:B------:R-:W-:Y:S01]  /*8640*/  UIADD3 UR32, UR8, 0x1800, URZ ;  /* 0x0000180008207890 */ /* 0x000fe2000fffe03f */
[----:B------:R-:W-:Y:S01]  /*8650*/  SEL R17, RZ, 0x1, P3 ;  /* 0x00000001ff117807 */ /* 0x000fe20001800000 */
        /* <DEDUP_REMOVED lines=8> */
[----:B------:R-:W-:Y:S01]  /*86e0*/  UMOV UR9, UR33 ;  /* 0x0000002100097c82 */ /* 0x000fe20008000000 */
[----:B------:R-:W-:Y:S01]  /*86f0*/  UMOV UR11, UR35 ;  /* 0x00000023000b7c82 */ /* 0x000fe20008000000 */
[----:B------:R3:W-:Y:S01]  /*8700*/  UTMALDG.4D [UR32], [UR6], desc[UR24] ;  /* 0x00001820060075b4 */ /* 0x0007e20008019000 */
[----:B------:R3:W-:Y:S01]  /*8710*/  UTMALDG.4D [UR16], [UR6], desc[UR24] ;  /* 0x00001810060075b4 */ /* 0x0007e20008019000 */
[----:B------:R3:W-:Y:S02]  /*8720*/  UTMALDG.4D [UR8], [UR6], desc[UR24] ;  /* 0x00001808060075b4 */ /* 0x0007e40008019000 */
[----:B---3--:R-:W-:Y:S01]  /*8730*/  NOP ;  /* 0x0000000000007918 */ /* 0x008fe20000000000 */
.L_x_27:
[----:B------:R-:W-:-:S07]  /*8740*/  VIADD R7, R7, 0xffffffff ;  /* 0xffffffff07077836 */ /* 0x000fce0000000000 */
.L_x_26:
[----:B------:R-:W-:Y:S01]  /*8750*/  IADD3 R15, R15, 0x1, RZ ;  /* 0x000000010f0f7810 */ /* 0x000fe20007ffe0ff */
[----:B------:R-:W-:Y:S05]  /*8760*/  WARPSYNC.ALL ;  /* 0x0000000000007948 */ /* 0x000fea0003800000 */
[----:B------:R-:W-:-:S04]  /*8770*/  ISETP.NE.AND P3, PT, R15, 0x4, PT ;  /* 0x000000040f00780c */ /* 0x000fc80003f65270 */
[----:B--2---:R-:W-:Y:S02]  /*8780*/  SEL R14, RZ, 0x1, P3 ;  /* 0x00000001ff0e7807 */ /* 0x004fe40001800000 */
[----:B------:R-:W-:Y:S02]  /*8790*/  SEL R15, R15, RZ, P3 ;  /* 0x000000ff0f0f7207 */ /* 0x000fe40001800000 */
[----:B------:R-:W-:Y:S02]  /*87a0*/  LOP3.LUT R19, R3, R14, RZ, 0x3c, !PT ;  /* 0x0000000e03137212 */ /* 0x000fe400078e3cff */
[----:B------:R-:W-:Y:S02]  /*87b0*/  FMNMX R14, R24, R23, !PT ;  /* 0x00000017180e7209 */ /* 0x000fe40007800000 */
[----:B-1----:R-:W-:Y:S02]  /*87c0*/  FMNMX R20, R26, R21, !PT ;  /* 0x000000151a147209 */ /* 0x002fe40007800000 */
        /* <DEDUP_REMOVED lines=117> */
[----:B------:R-:W-:Y:S02]  /*8f20*/  LEA R179, R15, R2, 0x3 ;  /* 0x000000020fb37211 */ /* 0x000fe400078e18ff */
[----:B------:R-:W-:Y:S02]  /*8f30*/  FMNMX R14, R144, R3, !PT ;  /* 0x00000003900e7209 */ /* 0x000fe40007800000 */
[----:B------:R-:W-:Y:S02]  /*8f40*/  SHF.L.U32 R178, R19, 0x1f, RZ ;  /* 0x0000001f13b27819 */ /* 0x000fe400000006ff */
[----:B------:R-:W-:-:S04]  /*8f50*/  FMNMX R3, R145, R14, !PT ;  /* 0x0000000e91037209 */ /* 0x000fc80007800000 */
[----:B------:R-:W-:Y:S02]  /*8f60*/  FMNMX R14, R148, R3, !PT ;  /* 0x00000003940e7209 */ /* 0x000fe40007800000 */
[----:B------:R-:W-:Y:S02]  /*8f70*/  FMNMX R3, R143, R20, !PT ;  /* 0x000000148f037209 */ /* 0x000fe40007800000 */
[----:B------:R-:W-:Y:S02]  /*8f80*/  FMNMX R14, R149, R14, !PT ;  /* 0x0000000e950e7209 */ /* 0x000fe40007800000 */
[----:B------:R-:W-:-:S03]  /*8f90*/  FMNMX R20, R146, R3, !PT ;  /* 0x0000000392147209 */ /* 0x000fc60007800000 */
[----:B------:R-:W1:Y:S01]  /*8fa0*/  SHFL.BFLY PT, R17, R14, 0x1, 0x1f ;  /* 0x0c201f000e117f89 */ /* 0x000e6200000e0000 */
[----:B------:R-:W-:-:S04]  /*8fb0*/  FMNMX R3, R147, R20, !PT ;  /* 0x0000001493037209 */ /* 0x000fc80007800000 */
[----:B------:R-:W-:-:S04]  /*8fc0*/  FMNMX R20, R150, R3, !PT ;  /* 0x0000000396147209 */ /* 0x000fc80007800000 */
[----:B------:R-:W-:-:S05]  /*8fd0*/  FMNMX R20, R151, R20, !PT ;  /* 0x0000001497147209 */ /* 0x000fca0007800000 */
[----:B------:R-:W2:Y:S01]  /*8fe0*/  SHFL.BFLY PT, R177, R20, 0x1, 0x1f ;  /* 0x0c201f0014b17f89 */ /* 0x000ea200000e0000 */
[----:B-1----:R-:W-:Y:S01]  /*8ff0*/  FMNMX R3, R14, R17, !PT ;  /* 0x000000110e037209 */ /* 0x002fe20007800000 */
[----:B------:R-:W-:-:S04]  /*9000*/  IMAD R14, R6, 0x8, R11 ;  /* 0x00000008060e7824 */ /* 0x000fc800078e020b */
[----:B------:R-:W1:Y:S01]  /*9010*/  SHFL.BFLY PT, R22, R3, 0x2, 0x1f ;  /* 0x0c401f0003167f89 */ /* 0x000e6200000e0000 */
[----:B--2---:R-:W-:-:S05]  /*9020*/  FMNMX R177, R20, R177, !PT ;  /* 0x000000b114b17209 */ /* 0x004fca0007800000 */
[----:B------:R-:W2:Y:S01]  /*9030*/  SHFL.BFLY PT, R176, R177, 0x2, 0x1f ;  /* 0x0c401f00b1b07f89 */ /* 0x000ea200000e0000 */
[----:B-1----:R-:W-:Y:S02]  /*9040*/  FMNMX R17, R3, R22, !PT ;  /* 0x0000001603117209 */ /* 0x002fe40007800000 */
[----:B------:R-:W-:Y:S02]  /*9050*/  PRMT R22, RZ, 0x654, R14 ;  /* 0x00000654ff167816 */ /* 0x000fe4000000000e */
[C---:B------:R-:W-:Y:S02]  /*9060*/  FSETP.NEU.AND P3, PT, R17.reuse, -INF , PT ;  /* 0xff8000001100780b */ /* 0x040fe40003f6d000 */
[----:B------:R1:W-:Y:S02]  /*9070*/  SYNCS.ARRIVE.TRANS64.RED.A1T0 RZ, [R22+URZ], RZ ;  /* 0x000000ff16ff79a7 */ /* 0x0003e4000810043f */
[----:B------:R-:W-:-:S05]  /*9080*/  FSEL R180, R17, RZ, P3 ;  /* 0x000000ff11b47208 */ /* 0x000fca0001800000 */
[----:B------:R-:W-:Y:S01]  /*9090*/  FADD R14, -R180, R23 ;  /* 0x00000017b40e7221 */ /* 0x000fe20000000100 */
[----:B------:R-:W3:Y:S03]  /*90a0*/  SYNCS.PHASECHK.TRANS64.TRYWAIT P4, [R179+URZ+0x19800], R178 ;  /* 0x019800b2b30075a7 */ /* 0x000ee6000808017f */
[----:B-1----:R-:W-:Y:S01]  /*90b0*/  FMUL R22, R14, UR22 ;  /* 0x000000160e167c20 */ /* 0x002fe20008400000 */
[----:B--2---:R-:W-:-:S04]  /*90c0*/  FMNMX R14, R177, R176, !PT ;  /* 0x000000b0b10e7209 */ /* 0x004fc80007800000 */
[----:B------:R-:W-:Y:S02]  /*90d0*/  FSETP.GEU.AND P5, PT, R22, -126, PT ;  /* 0xc2fc00001600780b */ /* 0x000fe40003fae000 */
[----:B------:R-:W-:-:S04]  /*90e0*/  FSETP.NEU.AND P3, PT, R14, -INF , PT ;  /* 0xff8000000e00780b */ /* 0x000fc80003f6d000 */
[----:B------:R-:W-:-:S05]  /*90f0*/  FSEL R176, R14, RZ, P3 ;  /* 0x000000ff0eb07208 */ /* 0x000fca0001800000 */
[C---:B------:R-:W-:Y:S01]  /*9100*/  FADD R20, -R176.reuse, R21 ;  /* 0x00000015b0147221 */ /* 0x040fe20000000100 */
[----:B------:R-:W-:Y:S01]  /*9110*/  FMUL R3, R176, UR22 ;  /* 0x00000016b0037c20 */ /* 0x000fe20008400000 */
[----:B------:R-:W-:Y:S02]  /*9120*/  @!P5 FMUL R22, R22, 0.5 ;  /* 0x3f0000001616d820 */ /* 0x000fe40000400000 */
[----:B------:R-:W-:Y:S01]  /*9130*/  FMUL R20, R20, UR22 ;  /* 0x0000001614147c20 */ /* 0x000fe20008400000 */
[--C-:B------:R-:W-:Y:S01]  /*9140*/  FFMA R26, R26, UR22, -R3.reuse ;  /* 0x000000161a1a7c23 */ /* 0x100fe20008000803 */
[----:B------:R-:W-:Y:S02]  /*9150*/  FFMA R27, R27, UR22, -R3 ;  /* 0x000000161b1b7c23 */ /* 0x000fe40008000803 */
[----:B------:R-:W1:Y:S01]  /*9160*/  MUFU.EX2 R22, R22 ;  /* 0x0000001600167308 */ /* 0x000e620000000800 */
[----:B------:R-:W-:Y:S02]  /*9170*/  FSETP.GEU.AND P6, PT, R20, -126, PT ;  /* 0xc2fc00001400780b */ /* 0x000fe40003fce000 */
[----:B------:R-:W-:Y:S01]  /*9180*/  FSETP.GEU.AND P3, PT, R26, -126, PT ;  /* 0xc2fc00001a00780b */ /* 0x000fe20003f6e000 */
[----:B---3--:R-:W-:-:S12]  /*9190*/  @!P4 BRA `(.L_x_30) ;  /* 0x000000d00004c947 */ /* 0x008fd80003800000 */
.L_x_84:
[----:B------:R-:W-:Y:S01]  /*91a0*/  @!P3 FMUL R26, R26, 0.5 ;  /* 0x3f0000001a1ab820 */ /* 0x000fe20000400000 */
[--C-:B------:R-:W-:Y:S01]  /*91b0*/  FFMA R23, R30, UR22, -R3.reuse ;  /* 0x000000161e177c23 */ /* 0x100fe20008000803 */
[----:B------:R-:W-:Y:S01]  /*91c0*/  @!P6 FMUL R20, R20, 0.5 ;  /* 0x3f0000001414e820 */ /* 0x000fe20000400000 */
[--C-:B------:R-:W-:Y:S01]  /*91d0*/  FFMA R34, R34, UR22, -R3.reuse ;  /* 0x0000001622227c23 */ /* 0x100fe20008000803 */
[----:B------:R-:W3:Y:S01]  /*91e0*/  MUFU.EX2 R30, R26 ;  /* 0x0000001a001e7308 */ /* 0x000ee20000000800 */
[----:B------:R-:W-:Y:S01]  /*91f0*/  FSETP.GEU.AND P4, PT, R27, -126, PT ;  /* 0xc2fc00001b00780b */ /* 0x000fe20003f8e000 */
[----:B-1----:R-:W-:Y:S01]  /*9200*/  @!P5 FMUL R22, R22, R22 ;  /* 0x000000161616d220 */ /* 0x002fe20000400000 */
[----:B------:R-:W-:Y:S01]  /*9210*/  FSETP.GEU.AND P5, PT, R23, -126, PT ;  /* 0xc2fc00001700780b */ /* 0x000fe20003fae000 */
[--C-:B--2---:R-:W-:Y:S01]  /*9220*/  FFMA R178, R31, UR22, -R3.reuse ;  /* 0x000000161fb27c23 */ /* 0x104fe20008000803 */
[--C-:B------:R-:W-:Y:S01]  /*9230*/  FFMA R179, R35, UR22, -R3.reuse ;  /* 0x0000001623b37c23 */ /* 0x100fe20008000803 */
[--C-:B------:R-:W-:Y:S01]  /*9240*/  FFMA R38, R38, UR22, -R3.reuse ;  /* 0x0000001626267c23 */ /* 0x100fe20008000803 */
[--C-:B------:R-:W-:Y:S01]  /*9250*/  FFMA R39, R39, UR22, -R3.reuse ;  /* 0x0000001627277c23 */ /* 0x100fe20008000803 */
[----:B------:R1:W2:Y:S01]  /*9260*/  MUFU.EX2 R21, R20 ;  /* 0x0000001400157308 */ /* 0x0002a20000000800 */
[--C-:B------:R-:W-:Y:S01]  /*9270*/  FFMA R43, R43, UR22, -R3.reuse ;  /* 0x000000162b2b7c23 */ /* 0x100fe20008000803 */
[--C-:B------:R-:W-:Y:S01]  /*9280*/  FFMA R47, R47, UR22, -R3.reuse ;  /* 0x000000162f2f7c23 */ /* 0x100fe20008000803 */
[--C-:B------:R-:W-:Y:S01]  /*9290*/  FFMA R50, R50, UR22, -R3.reuse ;  /* 0x0000001632327c23 */ /* 0x100fe20008000803 */
[--C-:B------:R-:W-:Y:S01]  /*92a0*/  FFMA R51, R51, UR22, -R3.reuse ;  /* 0x0000001633337c23 */ /* 0x100fe20008000803 */
[--C-:B------:R-:W-:Y:S01]  /*92b0*/  FFMA R54, R54, UR22, -R3.reuse ;  /* 0x0000001636367c23 */ /* 0x100fe20008000803 */
[----:B------:R-:W-:Y:S01]  /*92c0*/  @!P4 FMUL R27, R27, 0.5 ;  /* 0x3f0000001b1bc820 */ /* 0x000fe20000400000 */
[--C-:B------:R-:W-:Y:S01]  /*92d0*/  FFMA R55, R55, UR22, -R3.reuse ;  /* 0x0000001637377c23 */ /* 0x100fe20008000803 */
[----:B------:R-:W-:Y:S01]  /*92e0*/  @!P5 FMUL R23, R23, 0.5 ;  /* 0x3f0000001717d820 */ /* 0x000fe20000400000 */
[----:B---3--:R-:W-:Y:S01]  /*92f0*/  @!P3 FMUL R30, R30, R30 ;  /* 0x0000001e1e1eb220 */ /* 0x008fe20000400000 */
[----:B------:R-:W-:Y:S01]  /*9300*/  FSETP.GEU.AND P3, PT, R34, -126, PT ;  /* 0xc2fc00002200780b */ /* 0x000fe20003f6e000 */
[----:B------:R3:W4:Y:S01]  /*9310*/  MUFU.EX2 R177, R27 ;  /* 0x0000001b00b17308 */ /* 0x0007220000000800 */
[----:B-1----:R-:W-:Y:S01]  /*9320*/  FMUL R20, R180, UR22 ;  /* 0x00000016b4147c20 */ /* 0x002fe20008400000 */
[--C-:B------:R-:W-:Y:S01]  /*9330*/  FFMA R58, R58, UR22, -R3.reuse ;  /* 0x000000163a3a7c23 */ /* 0x100fe20008000803 */
[--C-:B------:R-:W-:Y:S01]  /*9340*/  FFMA R59, R59, UR22, -R3.reuse ;  /* 0x000000163b3b7c23 */ /* 0x100fe20008000803 */
[--C-:B------:R-:W-:Y:S01]  /*9350*/  FFMA R62, R62, UR22, -R3.reuse ;  /* 0x000000163e3e7c23 */ /* 0x100fe20008000803 */
[--C-:B------:R-:W-:Y:S01]  /*9360*/  FFMA R24, R24, UR22, -R20.reuse ;  /* 0x0000001618187c23 */ /* 0x100fe20008000814 */
[----:B--2---:R-:W-:Y:S01]  /*9370*/  @!P6 FMUL R21, R21, R21 ;  /* 0x000000151515e220 */ /* 0x004fe20000400000 */
[----:B------:R-:W-:Y:S01]  /*9380*/  FSETP.GEU.AND P6, PT, R178, -126, PT ;  /* 0xc2fc0000b200780b */ /* 0x000fe20003fce000 */
[----:B------:R-:W1:Y:S01]  /*9390*/  MUFU.EX2 R176, R23 ;  /* 0x0000001700b07308 */ /* 0x000e620000000800 */
[--C-:B------:R-:W-:Y:S01]  /*93a0*/  FFMA R25, R25, UR22, -R20.reuse ;  /* 0x0000001619197c23 */ /* 0x100fe20008000814 */
[--C-:B------:R-:W-:Y:S01]  /*93b0*/  FFMA R26, R28, UR22, -R20.reuse ;  /* 0x000000161c1a7c23 */ /* 0x100fe20008000814 */
[--C-:B------:R-:W-:Y:S01]  /*93c0*/  FFMA R32, R32, UR22, -R20.reuse ;  /* 0x0000001620207c23 */ /* 0x100fe20008000814 */
[----:B------:R-:W-:Y:S01]  /*93d0*/  @!P3 FMUL R34, R34, 0.5 ;  /* 0x3f0000002222b820 */ /* 0x000fe20000400000 */
[--C-:B------:R-:W-:Y:S01]  /*93e0*/  FFMA R29, R29, UR22, -R20.reuse ;  /* 0x000000161d1d7c23 */ /* 0x100fe20008000814 */
[--C-:B------:R-:W-:Y:S01]  /*93f0*/  FFMA R33, R33, UR22, -R20.reuse ;  /* 0x0000001621217c23 */ /* 0x100fe20008000814 */
[--C-:B------:R-:W-:Y:S01]  /*9400*/  FFMA R41, R41, UR22, -R20.reuse ;  /* 0x0000001629297c23 */ /* 0x100fe20008000814 */
[--C-:B---3--:R-:W-:Y:S01]  /*9410*/  FFMA R27, R42, UR22, -R3.reuse ;  /* 0x000000162a1b7c23 */ /* 0x108fe20008000803 */
[----:B----4-:R-:W-:Y:S01]  /*9420*/  @!P4 FMUL R177, R177, R177 ;  /* 0x000000b1b1b1c220 */ /* 0x010fe20000400000 */
[----:B------:R-:W2:Y:S01]  /*9430*/  MUFU.EX2 R34, R34 ;  /* 0x0000002200227308 */ /* 0x000ea20000000800 */
[----:B------:R-:W-:Y:S01]  /*9440*/  FSETP.GEU.AND P4, PT, R179, -126, PT ;  /* 0xc2fc0000b300780b */ /* 0x000fe20003f8e000 */
[----:B------:R-:W-:Y:S01]  /*9450*/  @!P6 FMUL R178, R178, 0.5 ;  /* 0x3f000000b2b2e820 */ /* 0x000fe20000400000 */
[--C-:B------:R-:W-:Y:S01]  /*9460*/  FFMA R44, R44, UR22, -R20.reuse ;  /* 0x000000162c2c7c23 */ /* 0x100fe20008000814 */
[--C-:B------:R-:W-:Y:S01]  /*9470*/  FFMA R45, R45, UR22, -R20.reuse ;  /* 0x000000162d2d7c23 */ /* 0x100fe20008000814 */
[--C-:B------:R-:W-:Y:S01]  /*9480*/  FFMA R52, R52, UR22, -R20.reuse ;  /* 0x0000001634347c23 */ /* 0x100fe20008000814 */
[--C-:B------:R-:W-:Y:S01]  /*9490*/  FFMA R53, R53, UR22, -R20.reuse ;  /* 0x0000001635357c23 */ /* 0x100fe20008000814 */
[----:B-1----:R-:W-:Y:S01]  /*94a0*/  @!P5 FMUL R176, R176, R176 ;  /* 0x000000b0b0b0d220 */ /* 0x002fe20000400000 */
[----:B------:R-:W1:Y:S01]  /*94b0*/  MUFU.EX2 R31, R178 ;  /* 0x000000b2001f7308 */ /* 0x000e620000000800 */
[----:B------:R-:W-:Y:S01]  /*94c0*/  FSETP.GEU.AND P5, PT, R38, -126, PT ;  /* 0xc2fc00002600780b */ /* 0x000fe20003fae000 */
[--C-:B------:R-:W-:Y:S01]  /*94d0*/  FFMA R57, R57, UR22, -R20.reuse ;  /* 0x0000001639397c23 */ /* 0x100fe20008000814 */
[--C-:B------:R-:W-:Y:S01]  /*94e0*/  FFMA R60, R60, UR22, -R20.reuse ;  /* 0x000000163c3c7c23 */ /* 0x100fe20008000814 */
[--C-:B------:R-:W-:Y:S01]  /*94f0*/  FFMA R63, R63, UR22, -R3.reuse ;  /* 0x000000163f3f7c23 */ /* 0x100fe20008000803 */
[--C-:B------:R-:W-:Y:S01]  /*9500*/  FFMA R66, R66, UR22, -R3.reuse ;  /* 0x0000001642427c23 */ /* 0x100fe20008000803 */
[----:B------:R-:W-:Y:S01]  /*9510*/  @!P4 FMUL R179, R179, 0.5 ;  /* 0x3f000000b3b3c820 */ /* 0x000fe20000400000 */
[--C-:B------:R-:W-:Y:S01]  /*9520*/  FFMA R68, R68, UR22, -R20.reuse ;  /* 0x0000001644447c23 */ /* 0x100fe20008000814 */
[--C-:B------:R-:W-:Y:S01]  /*9530*/  FFMA R67, R67, UR22, -R3.reuse ;  /* 0x0000001643437c23 */ /* 0x100fe20008000803 */
[----:B--2---:R-:W-:Y:S01]  /*9540*/  @!P3 FMUL R34, R34, R34 ;  /* 0x000000222222b220 */ /* 0x004fe20000400000 */
[----:B------:R-:W-:Y:S01]  /*9550*/  FSETP.GEU.AND P3, PT, R24, -126, PT ;  /* 0xc2fc00001800780b */ /* 0x000fe20003f6e000 */
[----:B------:R-:W2:Y:S01]  /*9560*/  MUFU.EX2 R23, R179 ;  /* 0x000000b300177308 */ /* 0x000ea20000000800 */
[--C-:B------:R-:W-:Y:S01]  /*9570*/  FFMA R69, R69, UR22, -R20.reuse ;  /* 0x0000001645457c23 */ /* 0x100fe20008000814 */
[--C-:B------:R-:W-:Y:S01]  /*9580*/  FFMA R71, R71, UR22, -R3.reuse ;  /* 0x0000001647477c23 */ /* 0x100fe20008000803 */
[----:B------:R-:W-:Y:S01]  /*9590*/  @!P5 FMUL R38, R38, 0.5 ;  /* 0x3f0000002626d820 */ /* 0x000fe20000400000 */
[--C-:B------:R-:W-:Y:S01]  /*95a0*/  FFMA R73, R73, UR22, -R20.reuse ;  /* 0x0000001649497c23 */ /* 0x100fe20008000814 */
[--C-:B------:R-:W-:Y:S01]  /*95b0*/  FFMA R74, R74, UR22, -R3.reuse ;  /* 0x000000164a4a7c23 */ /* 0x100fe20008000803 */
[----:B-1----:R-:W-:Y:S01]  /*95c0*/  @!P6 FMUL R31, R31, R31 ;  /* 0x0000001f1f1fe220 */ /* 0x002fe20000400000 */
        /* <DEDUP_REMOVED lines=8> */
[----:B------:R-:W-:Y:S01]  /*9650*/  R2UR UR6, R15 ;  /* 0x000000000f0672ca */ /* 0x000fe200000e0000 */
[----:B------:R3:W4:Y:S01]  /*9660*/  MUFU.EX2 R179, R24 ;  /* 0x0000001800b37308 */ /* 0x0007220000000800 */
[----:B--2---:R-:W-:Y:S01]  /*9670*/  @!P4 FMUL R23, R23, R23 ;  /* 0x000000171717c220 */ /* 0x004fe20000400000 */
[----:B------:R-:W-:Y:S01]  /*9680*/  FSETP.GEU.AND P4, PT, R25, -126, PT ;  /* 0xc2fc00001900780b */ /* 0x000fe20003f8e000 */
[-C--:B------:R-:W-:Y:S01]  /*9690*/  FMUL R168, R168, R22.reuse ;  /* 0x00000016a8a87220 */ /* 0x080fe20000400000 */
[----:B------:R-:W-:Y:S01]  /*96a0*/  @!P6 FMUL R39, R39, 0.5 ;  /* 0x3f0000002727e820 */ /* 0x000fe20000400000 */
[-C--:B------:R-:W-:Y:S01]  /*96b0*/  FMUL R169, R169, R22.reuse ;  /* 0x00000016a9a97220 */ /* 0x080fe20000400000 */
[-C--:B------:R-:W-:Y:S01]  /*96c0*/  FMUL R172, R172, R22.reuse ;  /* 0x00000016acac7220 */ /* 0x080fe20000400000 */
[-C--:B------:R-:W-:Y:S01]  /*96d0*/  FMUL R173, R173, R22.reuse ;  /* 0x00000016adad7220 */ /* 0x080fe20000400000 */
[----:B------:R-:W2:Y:S01]  /*96e0*/  MUFU.EX2 R28, R39 ;  /* 0x00000027001c7308 */ /* 0x000ea20000000800 */
[----:B-1----:R-:W-:Y:S01]  /*96f0*/  @!P5 FMUL R35, R35, R35 ;  /* 0x000000232323d220 */ /* 0x002fe20000400000 */
[----:B------:R-:W-:Y:S01]  /*9700*/  FSETP.GEU.AND P5, PT, R26, -126, PT ;  /* 0xc2fc00001a00780b */ /* 0x000fe20003fae000 */
[--C-:B---3--:R-:W-:Y:S01]  /*9710*/  FFMA R24, R36, UR22, -R20.reuse ;  /* 0x0000001624187c23 */ /* 0x108fe20008000814 */
[-C--:B------:R-:W-:Y:S01]  /*9720*/  FMUL R170, R170, R21.reuse ;  /* 0x00000015aaaa7220 */ /* 0x080fe20000400000 */
[-C--:B------:R-:W-:Y:S01]  /*9730*/  FMUL R171, R171, R21.reuse ;  /* 0x00000015abab7220 */ /* 0x080fe20000400000 */
[-C--:B------:R-:W-:Y:S01]  /*9740*/  FMUL R174, R174, R21.reuse ;  /* 0x00000015aeae7220 */ /* 0x080fe20000400000 */
[----:B------:R-:W-:Y:S01]  /*9750*/  @!P4 FMUL R25, R25, 0.5 ;  /* 0x3f0000001919c820 */ /* 0x000fe20000400000 */
[----:B------:R-:W-:Y:S01]  /*9760*/  FMUL R175, R175, R21 ;  /* 0x00000015afaf7220 */ /* 0x000fe20000400000 */
[----:B----4-:R-:W-:Y:S01]  /*9770*/  @!P3 FMUL R179, R179, R179 ;  /* 0x000000b3b3b3b220 */ /* 0x010fe20000400000 */
[----:B------:R-:W-:Y:S01]  /*9780*/  FSETP.GEU.AND P3, PT, R32, -126, PT ;  /* 0xc2fc00002000780b */ /* 0x000fe20003f6e000 */
[----:B------:R1:W3:Y:S01]  /*9790*/  MUFU.EX2 R178, R25 ;  /* 0x0000001900b27308 */ /* 0x0002e20000000800 */
[----:B------:R-:W-:Y:S01]  /*97a0*/  UIMAD UR6, UR6, 0x600, UR23 ;  /* 0x00000600060678a4 */ /* 0x000fe2000f8e0217 */
[-C--:B------:R-:W-:Y:S01]  /*97b0*/  FMUL R160, R160, R22.reuse ;  /* 0x00000016a0a07220 */ /* 0x080fe20000400000 */
[----:B------:R-:W-:Y:S01]  /*97c0*/  UMOV UR7, 0xc0000010 ;  /* 0xc000001000077882 */ /* 0x000fe20000000000 */
[----:B------:R-:W-:Y:S01]  /*97d0*/  @!P5 FMUL R26, R26, 0.5 ;  /* 0x3f0000001a1ad820 */ /* 0x000fe20000400000 */
[----:B------:R-:W-:Y:S01]  /*97e0*/  FMUL R161, R161, R22 ;  /* 0x00000016a1a17220 */ /* 0x000fe20000400000 */
[----:B--2---:R-:W-:Y:S01]  /*97f0*/  @!P6 FMUL R28, R28, R28 ;  /* 0x0000001c1c1ce220 */ /* 0x004fe20000400000 */
[----:B------:R-:W-:Y:S01]  /*9800*/  FSETP.GEU.AND P6, PT, R29, -126, PT ;  /* 0xc2fc00001d00780b */ /* 0x000fe20003fce000 */
[----:B------:R2:W4:Y:S01]  /*9810*/  MUFU.EX2 R181, R26 ;  /* 0x0000001a00b57308 */ /* 0x0005220000000800 */
[--C-:B-1----:R-:W-:Y:S01]  /*9820*/  FFMA R25, R37, UR22, -R20.reuse ;  /* 0x0000001625197c23 */ /* 0x102fe20008000814 */
[-C--:B------:R-:W-:Y:S01]  /*9830*/  FMUL R164, R164, R22.reuse ;  /* 0x00000016a4a47220 */ /* 0x080fe20000400000 */
[----:B------:R-:W-:Y:S01]  /*9840*/  FMUL R165, R165, R22 ;  /* 0x00000016a5a57220 */ /* 0x000fe20000400000 */
[----:B------:R-:W-:Y:S01]  /*9850*/  @!P3 FMUL R32, R32, 0.5 ;  /* 0x3f0000002020b820 */ /* 0x000fe20000400000 */
[-C--:B------:R-:W-:Y:S01]  /*9860*/  FMUL R162, R162, R21.reuse ;  /* 0x00000015a2a27220 */ /* 0x080fe20000400000 */
[-C--:B------:R-:W-:Y:S01]  /*9870*/  FMUL R163, R163, R21.reuse ;  /* 0x00000015a3a37220 */ /* 0x080fe20000400000 */
[-C--:B------:R-:W-:Y:S01]  /*9880*/  FMUL R166, R166, R21.reuse ;  /* 0x00000015a6a67220 */ /* 0x080fe20000400000 */
[----:B------:R-:W1:Y:S01]  /*9890*/  MUFU.EX2 R38, R32 ;  /* 0x0000002000267308 */ /* 0x000e620000000800 */
[----:B---3--:R-:W-:Y:S01]  /*98a0*/  @!P4 FMUL R178, R178, R178 ;  /* 0x000000b2b2b2c220 */ /* 0x008fe20000400000 */
[--C-:B--2---:R-:W-:Y:S01]  /*98b0*/  FFMA R26, R40, UR22, -R20.reuse ;  /* 0x00000016281a7c23 */ /* 0x104fe20008000814 */
[----:B------:R-:W-:Y:S01]  /*98c0*/  FSETP.GEU.AND P4, PT, R33, -126, PT ;  /* 0xc2fc00002100780b */ /* 0x000fe20003f8e000 */
[----:B------:R-:W-:Y:S01]  /*98d0*/  @!P6 FMUL R29, R29, 0.5 ;  /* 0x3f0000001d1de820 */ /* 0x000fe20000400000 */
[----:B------:R-:W-:Y:S01]  /*98e0*/  FMUL R167, R167, R21 ;  /* 0x00000015a7a77220 */ /* 0x000fe20000400000 */
[----:B------:R-:W-:Y:S01]  /*98f0*/  UIADD3 UR8, UR6, 0x200, URZ ;  /* 0x0000020006087890 */ /* 0x000fe2000fffe03f */
[-C--:B------:R-:W-:Y:S01]  /*9900*/  FMUL R152, R152, R22.reuse ;  /* 0x0000001698987220 */ /* 0x080fe20000400000 */
[----:B------:R-:W2:Y:S01]  /*9910*/  MUFU.EX2 R36, R29 ;  /* 0x0000001d00247308 */ /* 0x000ea20000000800 */
[----:B----4-:R-:W-:Y:S01]  /*9920*/  @!P5 FMUL R181, R181, R181 ;  /* 0x000000b5b5b5d220 */ /* 0x010fe20000400000 */
[----:B------:R-:W-:Y:S01]  /*9930*/  FSETP.GEU.AND P5, PT, R24, -126, PT ;  /* 0xc2fc00001800780b */ /* 0x000fe20003fae000 */
[----:B------:R-:W-:Y:S01]  /*9940*/  UMOV UR19, 0xc0000010 ;  /* 0xc000001000137882 */ /* 0x000fe20000000000 */
[-C--:B------:R-:W-:Y:S01]  /*9950*/  FMUL R153, R153, R22.reuse ;  /* 0x0000001699997220 */ /* 0x080fe20000400000 */
[----:B------:R-:W-:Y:S01]  /*9960*/  UMOV UR18, UR8 ;  /* 0x0000000800127c82 */ /* 0x000fe20008000000 */
[-C--:B------:R-:W-:Y:S01]  /*9970*/  FMUL R156, R156, R22.reuse ;  /* 0x000000169c9c7220 */ /* 0x080fe20000400000 */
[----:B------:R-:W-:Y:S01]  /*9980*/  FMUL R157, R157, R22 ;  /* 0x000000169d9d7220 */ /* 0x000fe20000400000 */
[----:B------:R-:W-:Y:S01]  /*9990*/  @!P4 FMUL R33, R33, 0.5 ;  /* 0x3f0000002121c820 */ /* 0x000fe20000400000 */
[----:B-1----:R-:W-:Y:S01]  /*99a0*/  @!P3 FMUL R38, R38, R38 ;  /* 0x000000262626b220 */ /* 0x002fe20000400000 */
[----:B------:R-:W-:Y:S01]  /*99b0*/  FSETP.GEU.AND P3, PT, R26, -126, PT ;  /* 0xc2fc00001a00780b */ /* 0x000fe20003f6e000 */
[-C--:B------:R-:W-:Y:S01]  /*99c0*/  FMUL R154, R154, R21.reuse ;  /* 0x000000159a9a7220 */ /* 0x080fe20000400000 */
[----:B------:R-:W1:Y:S01]  /*99d0*/  MUFU.EX2 R39, R33 ;  /* 0x0000002100277308 */ /* 0x000e620000000800 */
[-C--:B------:R-:W-:Y:S01]  /*99e0*/  FMUL R155, R155, R21.reuse ;  /* 0x000000159b9b7220 */ /* 0x080fe20000400000 */
[-C--:B------:R-:W-:Y:S01]  /*99f0*/  FMUL R158, R158, R21.reuse ;  /* 0x000000159e9e7220 */ /* 0x080fe20000400000 */
[----:B------:R-:W-:Y:S01]  /*9a00*/  @!P5 FMUL R24, R24, 0.5 ;  /* 0x3f0000001818d820 */ /* 0x000fe20000400000 */
[----:B------:R-:W-:Y:S01]  /*9a10*/  FMUL R159, R159, R21 ;  /* 0x000000159f9f7220 */ /* 0x000fe20000400000 */
[----:B--2---:R-:W-:Y:S01]  /*9a20*/  @!P6 FMUL R36, R36, R36 ;  /* 0x000000242424e220 */ /* 0x004fe20000400000 */
[----:B------:R-:W-:Y:S01]  /*9a30*/  FSETP.GEU.AND P6, PT, R25, -126, PT ;  /* 0xc2fc00001900780b */ /* 0x000fe20003fce000 */
[----:B------:R-:W-:Y:S01]  /*9a40*/  UIADD3 UR10, UR6, 0x400, URZ ;  /* 0x00000400060a7890 */ /* 0x000fe2000fffe03f */
[----:B------:R2:W3:Y:S01]  /*9a50*/  MUFU.EX2 R29, R24 ;  /* 0x00000018001d7308 */ /* 0x0004e20000000800 */
[----:B------:R-:W-:Y:S01]  /*9a60*/  UMOV UR11, 0xc0000010 ;  /* 0xc0000010000b7882 */ /* 0x000fe20000000000 */
[----:B------:R-:W-:Y:S01]  /*9a70*/  UIADD3 UR8, UR6, 0x20, URZ ;  /* 0x0000002006087890 */ /* 0x000fe2000fffe03f */
[----:B------:R-:W-:Y:S01]  /*9a80*/  @!P3 FMUL R26, R26, 0.5 ;  /* 0x3f0000001a1ab820 */ /* 0x000fe20000400000 */
[----:B------:R-:W-:Y:S01]  /*9a90*/  UIADD3 UR12, UR6, 0x420, URZ ;  /* 0x00000420060c7890 */ /* 0x000fe2000fffe03f */
[--C-:B------:R-:W-:Y:S01]  /*9aa0*/  FFMA R79, R79, UR22, -R3.reuse ;  /* 0x000000164f4f7c23 */ /* 0x100fe20008000803 */
[--C-:B------:R-:W-:Y:S01]  /*9ab0*/  FFMA R82, R82, UR22, -R3.reuse ;  /* 0x0000001652527c23 */ /* 0x100fe20008000803 */
[--C-:B------:R-:W-:Y:S01]  /*9ac0*/  FFMA R83, R83, UR22, -R3.reuse ;  /* 0x0000001653537c23 */ /* 0x100fe20008000803 */
[----:B------:R4:W5:Y:S01]  /*9ad0*/  MUFU.EX2 R37, R26 ;  /* 0x0000001a00257308 */ /* 0x0009620000000800 */
[----:B-1----:R-:W-:Y:S01]  /*9ae0*/  @!P4 FMUL R39, R39, R39 ;  /* 0x000000272727c220 */ /* 0x002fe20000400000 */
[----:B------:R-:W-:Y:S01]  /*9af0*/  FSETP.GEU.AND P4, PT, R41, -126, PT ;  /* 0xc2fc00002900780b */ /* 0x000fe20003f8e000 */
[----:B------:R-:W-:Y:S01]  /*9b00*/  @!P6 FMUL R25, R25, 0.5 ;  /* 0x3f0000001919e820 */ /* 0x000fe20000400000 */
[--C-:B--2---:R-:W-:Y:S01]  /*9b10*/  FFMA R24, R46, UR22, -R3.reuse ;  /* 0x000000162e187c23 */ /* 0x104fe20008000803 */
[--C-:B------:R-:W-:Y:S01]  /*9b20*/  FFMA R86, R86, UR22, -R3.reuse ;  /* 0x0000001656567c23 */ /* 0x100fe20008000803 */
[--C-:B------:R-:W-:Y:S01]  /*9b30*/  FFMA R87, R87, UR22, -R3.reuse ;  /* 0x0000001657577c23 */ /* 0x100fe20008000803 */
[--C-:B------:R-:W-:Y:S01]  /*9b40*/  FFMA R89, R89, UR22, -R20.reuse ;  /* 0x0000001659597c23 */ /* 0x100fe20008000814 */
[----:B------:R1:W2:Y:S01]  /*9b50*/  MUFU.EX2 R32, R25 ;  /* 0x0000001900207308 */ /* 0x0002a20000000800 */
[----:B---3--:R-:W-:Y:S01]  /*9b60*/  @!P5 FMUL R29, R29, R29 ;  /* 0x0000001d1d1dd220 */ /* 0x008fe20000400000 */
[----:B------:R-:W-:Y:S01]  /*9b70*/  FSETP.GEU.AND P5, PT, R27, -126, PT ;  /* 0xc2fc00001b00780b */ /* 0x000fe20003fae000 */
[----:B----4-:R-:W-:Y:S01]  /*9b80*/  FFMA R26, R49, UR22, -R20 ;  /* 0x00000016311a7c23 */ /* 0x010fe20008000814 */
[----:B------:R-:W-:Y:S01]  /*9b90*/  FFMA R12, R21, R12, R30 ;  /* 0x0000000c150c7223 */ /* 0x000fe2000000001e */
[--C-:B------:R-:W-:Y:S01]  /*9ba0*/  FFMA R21, R103, UR22, -R3.reuse ;  /* 0x0000001667157c23 */ /* 0x100fe20008000803 */
[----:B------:R-:W-:Y:S01]  /*9bb0*/  FFMA R102, R102, UR22, -R3 ;  /* 0x0000001666667c23 */ /* 0x000fe20008000803 */
[----:B------:R-:W-:Y:S01]  /*9bc0*/  @!P4 FMUL R41, R41, 0.5 ;  /* 0x3f0000002929c820 */ /* 0x000fe20000400000 */
[----:B------:R-:W-:Y:S01]  /*9bd0*/  FFMA R13, R22, R13, R179 ;  /* 0x0000000d160d7223 */ /* 0x000fe200000000b3 */
[----:B-----5:R-:W-:Y:S01]  /*9be0*/  @!P3 FMUL R37, R37, R37 ;  /* 0x000000252525b220 */ /* 0x020fe20000400000 */
[----:B------:R-:W-:Y:S01]  /*9bf0*/  FSETP.GEU.AND P3, PT, R44, -126, PT ;  /* 0xc2fc00002c00780b */ /* 0x000fe20003f6e000 */
[----:B------:R-:W3:Y:S01]  /*9c00*/  MUFU.EX2 R40, R41 ;  /* 0x0000002900287308 */ /* 0x000ee20000000800 */
[--C-:B-1----:R-:W-:Y:S01]  /*9c10*/  FFMA R25, R48, UR22, -R20.reuse ;  /* 0x0000001630197c23 */ /* 0x102fe20008000814 */
[--C-:B------:R-:W-:Y:S01]  /*9c20*/  FFMA R22, R105, UR22, -R20.reuse ;  /* 0x0000001669167c23 */ /* 0x100fe20008000814 */
[--C-:B------:R-:W-:Y:S01]  /*9c30*/  FFMA R107, R107, UR22, -R3.reuse ;  /* 0x000000166b6b7c23 */ /* 0x100fe20008000803 */
[----:B------:R-:W-:Y:S01]  /*9c40*/  @!P5 FMUL R27, R27, 0.5 ;  /* 0x3f0000001b1bd820 */ /* 0x000fe20000400000 */
[--C-:B------:R-:W-:Y:S01]  /*9c50*/  FFMA R104, R104, UR22, -R20.reuse ;  /* 0x0000001668687c23 */ /* 0x100fe20008000814 */
[----:B--2---:R-:W-:Y:S01]  /*9c60*/  @!P6 FMUL R32, R32, R32 ;  /* 0x000000202020e220 */ /* 0x004fe20000400000 */
[----:B------:R-:W-:Y:S01]  /*9c70*/  FSETP.GEU.AND P6, PT, R43, -126, PT ;  /* 0xc2fc00002b00780b */ /* 0x000fe20003fce000 */
[----:B------:R1:W2:Y:S01]  /*9c80*/  MUFU.EX2 R42, R27 ;  /* 0x0000001b002a7308 */ /* 0x0002a20000000800 */
[--C-:B------:R-:W-:Y:S01]  /*9c90*/  FFMA R108, R108, UR22, -R20.reuse ;  /* 0x000000166c6c7c23 */ /* 0x100fe20008000814 */
[--C-:B------:R-:W-:Y:S01]  /*9ca0*/  FFMA R110, R110, UR22, -R3.reuse ;  /* 0x000000166e6e7c23 */ /* 0x100fe20008000803 */
[--C-:B------:R-:W-:Y:S01]  /*9cb0*/  FFMA R114, R114, UR22, -R3.reuse ;  /* 0x0000001672727c23 */ /* 0x100fe20008000803 */
[----:B------:R-:W-:Y:S01]  /*9cc0*/  @!P3 FMUL R44, R44, 0.5 ;  /* 0x3f0000002c2cb820 */ /* 0x000fe20000400000 */
[--C-:B------:R-:W-:Y:S01]  /*9cd0*/  FFMA R126, R126, UR22, -R3.reuse ;  /* 0x000000167e7e7c23 */ /* 0x100fe20008000803 */
[--C-:B------:R-:W-:Y:S01]  /*9ce0*/  FFMA R127, R127, UR22, -R3.reuse ;  /* 0x000000167f7f7c23 */ /* 0x100fe20008000803 */
[--C-:B------:R-:W-:Y:S01]  /*9cf0*/  FFMA R128, R128, UR22, -R20.reuse ;  /* 0x0000001680807c23 */ /* 0x100fe20008000814 */
[----:B------:R-:W4:Y:S01]  /*9d00*/  MUFU.EX2 R180, R44 ;  /* 0x0000002c00b47308 */ /* 0x000f220000000800 */
[----:B---3--:R-:W-:Y:S01]  /*9d10*/  @!P4 FMUL R40, R40, R40 ;  /* 0x000000282828c220 */ /* 0x008fe20000400000 */
[----:B------:R-:W-:Y:S01]  /*9d20*/  FSETP.GEU.AND P4, PT, R45, -126, PT ;  /* 0xc2fc00002d00780b */ /* 0x000fe20003f8e000 */
[--C-:B------:R-:W-:Y:S01]  /*9d30*/  FFMA R129, R129, UR22, -R20.reuse ;  /* 0x0000001681817c23 */ /* 0x100fe20008000814 */
[----:B------:R-:W-:Y:S01]  /*9d40*/  @!P6 FMUL R43, R43, 0.5 ;  /* 0x3f0000002b2be820 */ /* 0x000fe20000400000 */
[----:B-1----:R-:W-:Y:S01]  /*9d50*/  F2FP.BF16.F32.PACK_AB R27, R31, R176 ;  /* 0x000000b01f1b723e */ /* 0x002fe200000010ff */
[--C-:B------:R-:W-:Y:S01]  /*9d60*/  FFMA R130, R130, UR22, -R3.reuse ;  /* 0x0000001682827c23 */ /* 0x100fe20008000803 */
[--C-:B------:R-:W-:Y:S01]  /*9d70*/  FFMA R131, R131, UR22, -R3.reuse ;  /* 0x0000001683837c23 */ /* 0x100fe20008000803 */
[----:B------:R-:W1:Y:S01]  /*9d80*/  MUFU.EX2 R183, R43 ;  /* 0x0000002b00b77308 */ /* 0x000e620000000800 */
[----:B--2---:R-:W-:Y:S01]  /*9d90*/  @!P5 FMUL R42, R42, R42 ;  /* 0x0000002a2a2ad220 */ /* 0x004fe20000400000 */
[----:B------:R-:W-:Y:S01]  /*9da0*/  FSETP.GEU.AND P5, PT, R24, -126, PT ;  /* 0xc2fc00001800780b */ /* 0x000fe20003fae000 */
[--C-:B------:R-:W-:Y:S01]  /*9db0*/  FFMA R132, R132, UR22, -R20.reuse ;  /* 0x0000001684847c23 */ /* 0x100fe20008000814 */
[--C-:B------:R-:W-:Y:S01]  /*9dc0*/  FFMA R133, R133, UR22, -R20.reuse ;  /* 0x0000001685857c23 */ /* 0x100fe20008000814 */
[--C-:B------:R-:W-:Y:S01]  /*9dd0*/  FFMA R134, R134, UR22, -R3.reuse ;  /* 0x0000001686867c23 */ /* 0x100fe20008000803 */
[--C-:B------:R-:W-:Y:S01]  /*9de0*/  FFMA R135, R135, UR22, -R3.reuse ;  /* 0x0000001687877c23 */ /* 0x100fe20008000803 */
[----:B------:R-:W-:Y:S01]  /*9df0*/  @!P4 FMUL R45, R45, 0.5 ;  /* 0x3f0000002d2dc820 */ /* 0x000fe20000400000 */
[--C-:B------:R-:W-:Y:S01]  /*9e00*/  FFMA R136, R136, UR22, -R20.reuse ;  /* 0x0000001688887c23 */ /* 0x100fe20008000814 */
[----:B----4-:R-:W-:Y:S01]  /*9e10*/  @!P3 FMUL R180, R180, R180 ;  /* 0x000000b4b4b4b220 */ /* 0x010fe20000400000 */
[----:B------:R-:W-:Y:S01]  /*9e20*/  FSETP.GEU.AND P3, PT, R25, -126, PT ;  /* 0xc2fc00001900780b */ /* 0x000fe20003f6e000 */
[----:B------:R-:W2:Y:S01]  /*9e30*/  MUFU.EX2 R33, R45 ;  /* 0x0000002d00217308 */ /* 0x000ea20000000800 */
[--C-:B------:R-:W-:Y:S01]  /*9e40*/  FFMA R137, R137, UR22, -R20.reuse ;  /* 0x0000001689897c23 */ /* 0x100fe20008000814 */
[--C-:B------:R-:W-:Y:S01]  /*9e50*/  FFMA R138, R138, UR22, -R3.reuse ;  /* 0x000000168a8a7c23 */ /* 0x100fe20008000803 */
[--C-:B------:R-:W-:Y:S01]  /*9e60*/  FFMA R139, R139, UR22, -R3.reuse ;  /* 0x000000168b8b7c23 */ /* 0x100fe20008000803 */
[----:B------:R-:W-:Y:S01]  /*9e70*/  @!P5 FMUL R24, R24, 0.5 ;  /* 0x3f0000001818d820 */ /* 0x000fe20000400000 */
[--C-:B------:R-:W-:Y:S01]  /*9e80*/  FFMA R140, R140, UR22, -R20.reuse ;  /* 0x000000168c8c7c23 */ /* 0x100fe20008000814 */
[----:B-1----:R-:W-:Y:S01]  /*9e90*/  @!P6 FMUL R183, R183, R183 ;  /* 0x000000b7b7b7e220 */ /* 0x002fe20000400000 */
[----:B------:R-:W-:Y:S01]  /*9ea0*/  FSETP.GEU.AND P6, PT, R47, -126, PT ;  /* 0xc2fc00002f00780b */ /* 0x000fe20003fce000 */
[----:B------:R1:W3:Y:S01]  /*9eb0*/  MUFU.EX2 R41, R24 ;  /* 0x0000001800297308 */ /* 0x0002e20000000800 */
[--C-:B------:R-:W-:Y:S01]  /*9ec0*/  FFMA R141, R141, UR22, -R20.reuse ;  /* 0x000000168d8d7c23 */ /* 0x100fe20008000814 */
[--C-:B------:R-:W-:Y:S01]  /*9ed0*/  FFMA R142, R142, UR22, -R3.reuse ;  /* 0x000000168e8e7c23 */ /* 0x100fe20008000803 */
[--C-:B------:R-:W-:Y:S01]  /*9ee0*/  FFMA R143, R143, UR22, -R3.reuse ;  /* 0x000000168f8f7c23 */ /* 0x100fe20008000803 */
[----:B------:R-:W-:Y:S01]  /*9ef0*/  @!P3 FMUL R25, R25, 0.5 ;  /* 0x3f0000001919b820 */ /* 0x000fe20000400000 */
[--C-:B------:R-:W-:Y:S01]  /*9f00*/  FFMA R144, R144, UR22, -R20.reuse ;  /* 0x0000001690907c23 */ /* 0x100fe20008000814 */
[--C-:B------:R-:W-:Y:S01]  /*9f10*/  FFMA R146, R146, UR22, -R3.reuse ;  /* 0x0000001692927c23 */ /* 0x100fe20008000803 */
[--C-:B------:R-:W-:Y:S01]  /*9f20*/  FFMA R145, R145, UR22, -R20.reuse ;  /* 0x0000001691917c23 */ /* 0x100fe20008000814 */
[----:B------:R4:W5:Y:S01]  /*9f30*/  MUFU.EX2 R43, R25 ;  /* 0x00000019002b7308 */ /* 0x0009620000000800 */
[----:B--2---:R-:W-:Y:S01]  /*9f40*/  @!P4 FMUL R33, R33, R33 ;  /* 0x000000212121c220 */ /* 0x004fe20000400000 */
[----:B------:R-:W-:Y:S01]  /*9f50*/  FSETP.GEU.AND P4, PT, R26, -126, PT ;  /* 0xc2fc00001a00780b */ /* 0x000fe20003f8e000 */
[--C-:B-1----:R-:W-:Y:S01]  /*9f60*/  FFMA R24, R56, UR22, -R20.reuse ;  /* 0x0000001638187c23 */ /* 0x102fe20008000814 */
[----:B------:R-:W-:Y:S01]  /*9f70*/  @!P6 FMUL R47, R47, 0.5 ;  /* 0x3f0000002f2fe820 */ /* 0x000fe20000400000 */
[--C-:B------:R-:W-:Y:S01]  /*9f80*/  FFMA R147, R147, UR22, -R3.reuse ;  /* 0x0000001693937c23 */ /* 0x100fe20008000803 */
[--C-:B------:R-:W-:Y:S01]  /*9f90*/  FFMA R148, R148, UR22, -R20.reuse ;  /* 0x0000001694947c23 */ /* 0x100fe20008000814 */
[----:B------:R-:W-:Y:S01]  /*9fa0*/  FFMA R150, R150, UR22, -R3 ;  /* 0x0000001696967c23 */ /* 0x000fe20008000803 */
[----:B------:R-:W1:Y:S01]  /*9fb0*/  MUFU.EX2 R46, R47 ;  /* 0x0000002f002e7308 */ /* 0x000e620000000800 */
[----:B---3--:R-:W-:Y:S01]  /*9fc0*/  @!P5 FMUL R41, R41, R41 ;  /* 0x000000292929d220 */ /* 0x008fe20000400000 */
[----:B------:R-:W-:Y:S01]  /*9fd0*/  FSETP.GEU.AND P5, PT, R50, -126, PT ;  /* 0xc2fc00003200780b */ /* 0x000fe20003fae000 */
[----:B----4-:R-:W-:Y:S01]  /*9fe0*/  FFMA R25, R61, UR22, -R20 ;  /* 0x000000163d197c23 */ /* 0x010fe20008000814 */
[----:B------:R-:W-:-:S02]  /*9ff0*/  VIADD R6, R6, 0x1 ;  /* 0x0000000106067836 */ /* 0x000fc40000000000 */
[----:B------:R-:W-:Y:S02]  /*a000*/  VIADD R15, R15, 0x1 ;  /* 0x000000010f0f7836 */ /* 0x000fe40000000000 */
[----:B------:R-:W-:Y:S01]  /*a010*/  @!P4 FMUL R26, R26, 0.5 ;  /* 0x3f0000001a1ac820 */ /* 0x000fe20000400000 */
[----:B-----5:R-:W-:Y:S01]  /*a020*/  @!P3 FMUL R43, R43, R43 ;  /* 0x0000002b2b2bb220 */ /* 0x020fe20000400000 */
[----:B------:R-:W-:Y:S02]  /*a030*/  FSETP.GEU.AND P3, PT, R52, -126, PT ;  /* 0xc2fc00003400780b */ /* 0x000fe40003f6e000 */
[----:B------:R2:W3:Y:S03]  /*a040*/  MUFU.EX2 R48, R26 ;  /* 0x0000001a00307308 */ /* 0x0004e60000000800 */
[----:B------:R-:W-:Y:S01]  /*a050*/  @!P5 FMUL R50, R50, 0.5 ;  /* 0x3f0000003232d820 */ /* 0x000fe20000400000 */
[----:B-1----:R-:W-:Y:S01]  /*a060*/  @!P6 FMUL R46, R46, R46 ;  /* 0x0000002e2e2ee220 */ /* 0x002fe20000400000 */
[----:B------:R-:W-:-:S03]  /*a070*/  FSETP.GEU.AND P6, PT, R51, -126, PT ;  /* 0xc2fc00003300780b */ /* 0x000fc60003fce000 */
[----:B------:R-:W1:Y:S01]  /*a080*/  MUFU.EX2 R49, R50 ;  /* 0x0000003200317308 */ /* 0x000e620000000800 */
[----:B--2---:R-:W-:Y:S02]  /*a090*/  FFMA R26, R65, UR22, -R20 ;  /* 0x00000016411a7c23 */ /* 0x004fe40008000814 */
[----:B------:R-:W-:-:S05]  /*a0a0*/  @!P3 FMUL R52, R52, 0.5 ;  /* 0x3f0000003434b820 */ /* 0x000fca0000400000 */
[----:B------:R-:W2:Y:S01]  /*a0b0*/  MUFU.EX2 R45, R52 ;  /* 0x00000034002d7308 */ /* 0x000ea20000000800 */
[----:B---3--:R-:W-:Y:S01]  /*a0c0*/  @!P4 FMUL R48, R48, R48 ;  /* 0x000000303030c220 */ /* 0x008fe20000400000 */
[----:B------:R-:W-:Y:S01]  /*a0d0*/  FSETP.GEU.AND P4, PT, R53, -126, PT ;  /* 0xc2fc00003500780b */ /* 0x000fe20003f8e000 */
[----:B------:R-:W-:-:S05]  /*a0e0*/  @!P6 FMUL R51, R51, 0.5 ;  /* 0x3f0000003333e820 */ /* 0x000fca0000400000 */
[----:B------:R-:W3:Y:S01]  /*a0f0*/  MUFU.EX2 R182, R51 ;  /* 0x0000003300b67308 */ /* 0x000ee20000000800 */
[----:B-1----:R-:W-:Y:S01]  /*a100*/  @!P5 FMUL R49, R49, R49 ;  /* 0x000000313131d220 */ /* 0x002fe20000400000 */
[----:B------:R-:W-:-:S05]  /*a110*/  FSETP.GEU.AND P5, PT, R54, -126, PT ;  /* 0xc2fc00003600780b */ /* 0x000fca0003fae000 */
[----:B------:R-:W-:Y:S01]  /*a120*/  @!P4 FMUL R53, R53, 0.5 ;  /* 0x3f0000003535c820 */ /* 0x000fe20000400000 */
[----:B--2---:R-:W-:Y:S01]  /*a130*/  @!P3 FMUL R45, R45, R45 ;  /* 0x0000002d2d2db220 */ /* 0x004fe20000400000 */
[----:B------:R-:W-:Y:S02]  /*a140*/  FSETP.GEU.AND P3, PT, R24, -126, PT ;  /* 0xc2fc00001800780b */ /* 0x000fe40003f6e000 */
[----:B------:R-:W1:Y:S04]  /*a150*/  MUFU.EX2 R44, R53 ;  /* 0x00000035002c7308 */ /* 0x000e680000000800 */
[----:B------:R-:W-:Y:S01]  /*a160*/  @!P5 FMUL R54, R54, 0.5 ;  /* 0x3f0000003636d820 */ /* 0x000fe20000400000 */
[----:B---3--:R-:W-:Y:S01]  /*a170*/  @!P6 FMUL R182, R182, R182 ;  /* 0x000000b6b6b6e220 */ /* 0x008fe20000400000 */
[----:B------:R-:W-:-:S02]  /*a180*/  FSETP.GEU.AND P6, PT, R55, -126, PT ;  /* 0xc2fc00003700780b */ /* 0x000fc40003fce000 */
[----:B------:R-:W2:Y:S03]  /*a190*/  MUFU.EX2 R47, R54 ;  /* 0x00000036002f7308 */ /* 0x000ea60000000800 */
[----:B------:R-:W-:-:S05]  /*a1a0*/  @!P3 FMUL R24, R24, 0.5 ;  /* 0x3f0000001818b820 */ /* 0x000fca0000400000 */
[----:B------:R3:W4:Y:S01]  /*a1b0*/  MUFU.EX2 R53, R24 ;  /* 0x0000001800357308 */ /* 0x0007220000000800 */
[----:B-1----:R-:W-:Y:S01]  /*a1c0*/  @!P4 FMUL R44, R44, R44 ;  /* 0x0000002c2c2cc220 */ /* 0x002fe20000400000 */
[----:B------:R-:W-:Y:S01]  /*a1d0*/  FSETP.GEU.AND P4, PT, R57, -126, PT ;  /* 0xc2fc00003900780b */ /* 0x000fe20003f8e000 */
[----:B------:R-:W-:-:S05]  /*a1e0*/  @!P6 FMUL R55, R55, 0.5 ;  /* 0x3f0000003737e820 */ /* 0x000fca0000400000 */
[----:B------:R-:W1:Y:S01]  /*a1f0*/  MUFU.EX2 R52, R55 ;  /* 0x0000003700347308 */ /* 0x000e620000000800 */
[----:B--2---:R-:W-:Y:S01]  /*a200*/  @!P5 FMUL R47, R47, R47 ;  /* 0x0000002f2f2fd220 */ /* 0x004fe20000400000 */
[----:B------:R-:W-:Y:S01]  /*a210*/  FSETP.GEU.AND P5, PT, R58, -126, PT ;  /* 0xc2fc00003a00780b */ /* 0x000fe20003fae000 */
[----:B---3--:R-:W-:-:S04]  /*a220*/  FFMA R24, R64, UR22, -R20 ;  /* 0x0000001640187c23 */ /* 0x008fc80008000814 */
[----:B------:R-:W-:Y:S01]  /*a230*/  @!P4 FMUL R57, R57, 0.5 ;  /* 0x3f0000003939c820 */ /* 0x000fe20000400000 */
[----:B----4-:R-:W-:Y:S01]  /*a240*/  @!P3 FMUL R53, R53, R53 ;  /* 0x000000353535b220 */ /* 0x010fe20000400000 */
[----:B------:R-:W-:Y:S02]  /*a250*/  FSETP.GEU.AND P3, PT, R60, -126, PT ;  /* 0xc2fc00003c00780b */ /* 0x000fe40003f6e000 */
[----:B------:R-:W2:Y:S04]  /*a260*/  MUFU.EX2 R54, R57 ;  /* 0x0000003900367308 */ /* 0x000ea80000000800 */
[----:B------:R-:W-:Y:S01]  /*a270*/  @!P5 FMUL R58, R58, 0.5 ;  /* 0x3f0000003a3ad820 */ /* 0x000fe20000400000 */
[----:B-1----:R-:W-:Y:S01]  /*a280*/  @!P6 FMUL R52, R52, R52 ;  /* 0x000000343434e220 */ /* 0x002fe20000400000 */
[----:B------:R-:W-:-:S02]  /*a290*/  FSETP.GEU.AND P6, PT, R59, -126, PT ;  /* 0xc2fc00003b00780b */ /* 0x000fc40003fce000 */
[----:B------:R-:W1:Y:S03]  /*a2a0*/  MUFU.EX2 R56, R58 ;  /* 0x0000003a00387308 */ /* 0x000e660000000800 */
[----:B------:R-:W-:-:S05]  /*a2b0*/  @!P3 FMUL R60, R60, 0.5 ;  /* 0x3f0000003c3cb820 */ /* 0x000fca0000400000 */
[----:B------:R-:W3:Y:S01]  /*a2c0*/  MUFU.EX2 R50, R60 ;  /* 0x0000003c00327308 */ /* 0x000ee20000000800 */
[----:B--2---:R-:W-:Y:S01]  /*a2d0*/  @!P4 FMUL R54, R54, R54 ;  /* 0x000000363636c220 */ /* 0x004fe20000400000 */
[----:B------:R-:W-:Y:S01]  /*a2e0*/  FSETP.GEU.AND P4, PT, R25, -126, PT ;  /* 0xc2fc00001900780b */ /* 0x000fe20003f8e000 */
[----:B------:R-:W-:-:S05]  /*a2f0*/  @!P6 FMUL R59, R59, 0.5 ;  /* 0x3f0000003b3be820 */ /* 0x000fca0000400000 */
[----:B------:R-:W2:Y:S01]  /*a300*/  MUFU.EX2 R61, R59 ;  /* 0x0000003b003d7308 */ /* 0x000ea20000000800 */
[----:B-1----:R-:W-:Y:S01]  /*a310*/  @!P5 FMUL R56, R56, R56 ;  /* 0x000000383838d220 */ /* 0x002fe20000400000 */
[----:B------:R-:W-:-:S05]  /*a320*/  FSETP.GEU.AND P5, PT, R62, -126, PT ;  /* 0xc2fc00003e00780b */ /* 0x000fca0003fae000 */
[----:B------:R-:W-:Y:S01]  /*a330*/  @!P4 FMUL R25, R25, 0.5 ;  /* 0x3f0000001919c820 */ /* 0x000fe20000400000 */
[----:B---3--:R-:W-:Y:S01]  /*a340*/  @!P3 FMUL R50, R50, R50 ;  /* 0x000000323232b220 */ /* 0x008fe20000400000 */
[----:B------:R-:W-:Y:S02]  /*a350*/  FSETP.GEU.AND P3, PT, R24, -126, PT ;  /* 0xc2fc00001800780b */ /* 0x000fe40003f6e000 */
[----:B------:R1:W3:Y:S04]  /*a360*/  MUFU.EX2 R51, R25 ;  /* 0x0000001900337308 */ /* 0x0002e80000000800 */
[----:B------:R-:W-:Y:S01]  /*a370*/  @!P5 FMUL R62, R62, 0.5 ;  /* 0x3f0000003e3ed820 */ /* 0x000fe20000400000 */
[----:B--2---:R-:W-:Y:S01]  /*a380*/  @!P6 FMUL R61, R61, R61 ;  /* 0x0000003d3d3de220 */ /* 0x004fe20000400000 */
[----:B------:R-:W-:-:S02]  /*a390*/  FSETP.GEU.AND P6, PT, R63, -126, PT ;  /* 0xc2fc00003f00780b */ /* 0x000fc40003fce000 */
[----:B------:R-:W2:Y:S01]  /*a3a0*/  MUFU.EX2 R55, R62 ;  /* 0x0000003e00377308 */ /* 0x000ea20000000800 */
[----:B-1----:R-:W-:Y:S02]  /*a3b0*/  FFMA R25, R72, UR22, -R20 ;  /* 0x0000001648197c23 */ /* 0x002fe40008000814 */
[----:B------:R-:W-:-:S05]  /*a3c0*/  @!P3 FMUL R24, R24, 0.5 ;  /* 0x3f0000001818b820 */ /* 0x000fca0000400000 */
[----:B------:R1:W4:Y:S01]  /*a3d0*/  MUFU.EX2 R57, R24 ;  /* 0x0000001800397308 */ /* 0x0003220000000800 */
[----:B---3--:R-:W-:Y:S01]  /*a3e0*/  @!P4 FMUL R51, R51, R51 ;  /* 0x000000333333c220 */ /* 0x008fe20000400000 */
[----:B------:R-:W-:Y:S01]  /*a3f0*/  FSETP.GEU.AND P4, PT, R26, -126, PT ;  /* 0xc2fc00001a00780b */ /* 0x000fe20003f8e000 */
[----:B------:R-:W-:-:S05]  /*a400*/  @!P6 FMUL R63, R63, 0.5 ;  /* 0x3f0000003f3fe820 */ /* 0x000fca0000400000 */
[----:B------:R-:W3:Y:S01]  /*a410*/  MUFU.EX2 R58, R63 ;  /* 0x0000003f003a7308 */ /* 0x000ee20000000800 */
[----:B--2---:R-:W-:Y:S01]  /*a420*/  @!P5 FMUL R55, R55, R55 ;  /* 0x000000373737d220 */ /* 0x004fe20000400000 */
[----:B------:R-:W-:Y:S01]  /*a430*/  FSETP.GEU.AND P5, PT, R66, -126, PT ;  /* 0xc2fc00004200780b */ /* 0x000fe20003fae000 */
[----:B-1----:R-:W-:-:S04]  /*a440*/  FFMA R24, R70, UR22, -R3 ;  /* 0x0000001646187c23 */ /* 0x002fc80008000803 */
[----:B------:R-:W-:Y:S01]  /*a450*/  @!P4 FMUL R26, R26, 0.5 ;  /* 0x3f0000001a1ac820 */ /* 0x000fe20000400000 */
[----:B----4-:R-:W-:Y:S01]  /*a460*/  @!P3 FMUL R57, R57, R57 ;  /* 0x000000393939b220 */ /* 0x010fe20000400000 */
[----:B------:R-:W-:Y:S02]  /*a470*/  FSETP.GEU.AND P3, PT, R68, -126, PT ;  /* 0xc2fc00004400780b */ /* 0x000fe40003f6e000 */
[----:B------:R1:W2:Y:S04]  /*a480*/  MUFU.EX2 R64, R26 ;  /* 0x0000001a00407308 */ /* 0x0002a80000000800 */
[----:B------:R-:W-:Y:S01]  /*a490*/  @!P5 FMUL R66, R66, 0.5 ;  /* 0x3f0000004242d820 */ /* 0x000fe20000400000 */
[----:B---3--:R-:W-:Y:S01]  /*a4a0*/  @!P6 FMUL R58, R58, R58 ;  /* 0x0000003a3a3ae220 */ /* 0x008fe20000400000 */
[----:B------:R-:W-:-:S02]  /*a4b0*/  FSETP.GEU.AND P6, PT, R67, -126, PT ;  /* 0xc2fc00004300780b */ /* 0x000fc40003fce000 */
[----:B------:R-:W3:Y:S01]  /*a4c0*/  MUFU.EX2 R65, R66 ;  /* 0x0000004200417308 */ /* 0x000ee20000000800 */
[----:B-1----:R-:W-:Y:S02]  /*a4d0*/  F2FP.BF16.F32.PACK_AB R26, R36, R181 ;  /* 0x000000b5241a723e */ /* 0x002fe400000010ff */
[----:B------:R-:W-:-:S05]  /*a4e0*/  @!P3 FMUL R68, R68, 0.5 ;  /* 0x3f0000004444b820 */ /* 0x000fca0000400000 */
[----:B------:R-:W1:Y:S01]  /*a4f0*/  MUFU.EX2 R59, R68 ;  /* 0x00000044003b7308 */ /* 0x000e620000000800 */
[----:B--2---:R-:W-:Y:S01]  /*a500*/  @!P4 FMUL R64, R64, R64 ;  /* 0x000000404040c220 */ /* 0x004fe20000400000 */
[----:B------:R-:W-:Y:S01]  /*a510*/  FSETP.GEU.AND P4, PT, R69, -126, PT ;  /* 0xc2fc00004500780b */ /* 0x000fe20003f8e000 */
[----:B------:R-:W-:-:S05]  /*a520*/  @!P6 FMUL R67, R67, 0.5 ;  /* 0x3f0000004343e820 */ /* 0x000fca0000400000 */
[----:B------:R-:W2:Y:S01]  /*a530*/  MUFU.EX2 R62, R67 ;  /* 0x00000043003e7308 */ /* 0x000ea20000000800 */
[----:B---3--:R-:W-:Y:S01]  /*a540*/  @!P5 FMUL R65, R65, R65 ;  /* 0x000000414141d220 */ /* 0x008fe20000400000 */
[----:B------:R-:W-:-:S05]  /*a550*/  FSETP.GEU.AND P5, PT, R24, -126, PT ;  /* 0xc2fc00001800780b */ /* 0x000fca0003fae000 */
[----:B------:R-:W-:Y:S01]  /*a560*/  @!P4 FMUL R69, R69, 0.5 ;  /* 0x3f0000004545c820 */ /* 0x000fe20000400000 */
[----:B-1----:R-:W-:Y:S01]  /*a570*/  @!P3 FMUL R59, R59, R59 ;  /* 0x0000003b3b3bb220 */ /* 0x002fe20000400000 */
[----:B------:R-:W-:Y:S02]  /*a580*/  FSETP.GEU.AND P3, PT, R25, -126, PT ;  /* 0xc2fc00001900780b */ /* 0x000fe40003f6e000 */
[----:B------:R-:W1:Y:S04]  /*a590*/  MUFU.EX2 R60, R69 ;  /* 0x00000045003c7308 */ /* 0x000e680000000800 */
[----:B------:R-:W-:Y:S01]  /*a5a0*/  @!P5 FMUL R24, R24, 0.5 ;  /* 0x3f0000001818d820 */ /* 0x000fe20000400000 */
[----:B--2---:R-:W-:Y:S01]  /*a5b0*/  @!P6 FMUL R62, R62, R62 ;  /* 0x0000003e3e3ee220 */ /* 0x004fe20000400000 */
[----:B------:R-:W-:-:S02]  /*a5c0*/  FSETP.GEU.AND P6, PT, R71, -126, PT ;  /* 0xc2fc00004700780b */ /* 0x000fc40003fce000 */
[----:B------:R2:W3:Y:S03]  /*a5d0*/  MUFU.EX2 R63, R24 ;  /* 0x00000018003f7308 */ /* 0x0004e60000000800 */
[----:B------:R-:W-:-:S05]  /*a5e0*/  @!P3 FMUL R25, R25, 0.5 ;  /* 0x3f0000001919b820 */ /* 0x000fca0000400000 */
[----:B------:R4:W5:Y:S01]  /*a5f0*/  MUFU.EX2 R72, R25 ;  /* 0x0000001900487308 */ /* 0x0009620000000800 */
[----:B-1----:R-:W-:Y:S01]  /*a600*/  @!P4 FMUL R60, R60, R60 ;  /* 0x0000003c3c3cc220 */ /* 0x002fe20000400000 */
[----:B------:R-:W-:Y:S01]  /*a610*/  FSETP.GEU.AND P4, PT, R73, -126, PT ;  /* 0xc2fc00004900780b */ /* 0x000fe20003f8e000 */
[----:B--2---:R-:W-:Y:S01]  /*a620*/  FFMA R24, R75, UR22, -R3 ;  /* 0x000000164b187c23 */ /* 0x004fe20008000803 */
[----:B------:R-:W-:-:S04]  /*a630*/  @!P6 FMUL R71, R71, 0.5 ;  /* 0x3f0000004747e820 */ /* 0x000fc80000400000 */
[----:B------:R1:W2:Y:S01]  /*a640*/  MUFU.EX2 R70, R71 ;  /* 0x0000004700467308 */ /* 0x0002a20000000800 */
[----:B---3--:R-:W-:Y:S01]  /*a650*/  @!P5 FMUL R63, R63, R63 ;  /* 0x0000003f3f3fd220 */ /* 0x008fe20000400000 */
[----:B------:R-:W-:Y:S02]  /*a660*/  FSETP.GEU.AND P5, PT, R74, -126, PT ;  /* 0xc2fc00004a00780b */ /* 0x000fe40003fae000 */
[----:B----4-:R-:W-:Y:S01]  /*a670*/  F2FP.BF16.F32.PACK_AB R25, R177, R30 ;  /* 0x0000001eb119723e */ /* 0x010fe200000010ff */
[----:B------:R-:W-:Y:S01]  /*a680*/  FADD R177, R12, R177 ;  /* 0x000000b10cb17221 */ /* 0x000fe20000000000 */
[----:B------:R-:W-:Y:S01]  /*a690*/  FFMA R30, R106, UR22, -R3 ;  /* 0x000000166a1e7c23 */ /* 0x000fe20008000803 */
[----:B------:R-:W-:Y:S01]  /*a6a0*/  @!P4 FMUL R73, R73, 0.5 ;  /* 0x3f0000004949c820 */ /* 0x000fe20000400000 */
[----:B-----5:R-:W-:Y:S01]  /*a6b0*/  @!P3 FMUL R72, R72, R72 ;  /* 0x000000484848b220 */ /* 0x020fe20000400000 */
[----:B------:R-:W-:Y:S02]  /*a6c0*/  FSETP.GEU.AND P3, PT, R76, -126, PT ;  /* 0xc2fc00004c00780b */ /* 0x000fe40003f6e000 */
[----:B------:R-:W3:Y:S01]  /*a6d0*/  MUFU.EX2 R69, R73 ;  /* 0x0000004900457308 */ /* 0x000ee20000000800 */
[----:B-1----:R-:W-:Y:S01]  /*a6e0*/  FFMA R71, R81, UR22, -R20 ;  /* 0x0000001651477c23 */ /* 0x002fe20008000814 */
[----:B------:R-:W-:-:S02]  /*a6f0*/  FADD R176, R177, R176 ;  /* 0x000000b0b1b07221 */ /* 0x000fc40000000000 */
[----:B------:R-:W-:Y:S01]  /*a700*/  @!P5 FMUL R74, R74, 0.5 ;  /* 0x3f0000004a4ad820 */ /* 0x000fe20000400000 */
[----:B--2---:R-:W-:Y:S01]  /*a710*/  @!P6 FMUL R70, R70, R70 ;  /* 0x000000464646e220 */ /* 0x004fe20000400000 */
[----:B------:R-:W-:Y:S02]  /*a720*/  FSETP.GEU.AND P6, PT, R24, -126, PT ;  /* 0xc2fc00001800780b */ /* 0x000fe40003fce000 */
[----:B------:R-:W1:Y:S01]  /*a730*/  MUFU.EX2 R75, R74 ;  /* 0x0000004a004b7308 */ /* 0x000e620000000800 */
[----:B------:R-:W-:Y:S02]  /*a740*/  FADD R31, R176, R31 ;  /* 0x0000001fb01f7221 */ /* 0x000fe40000000000 */
[----:B------:R-:W-:-:S05]  /*a750*/  @!P3 FMUL R76, R76, 0.5 ;  /* 0x3f0000004c4cb820 */ /* 0x000fca0000400000 */
[----:B------:R-:W2:Y:S01]  /*a760*/  MUFU.EX2 R67, R76 ;  /* 0x0000004c00437308 */ /* 0x000ea20000000800 */
[----:B---3--:R-:W-:Y:S01]  /*a770*/  @!P4 FMUL R69, R69, R69 ;  /* 0x000000454545c220 */ /* 0x008fe20000400000 */
[----:B------:R-:W-:Y:S01]  /*a780*/  FSETP.GEU.AND P4, PT, R77, -126, PT ;  /* 0xc2fc00004d00780b */ /* 0x000fe20003f8e000 */
[----:B------:R-:W-:-:S05]  /*a790*/  @!P6 FMUL R24, R24, 0.5 ;  /* 0x3f0000001818e820 */ /* 0x000fca0000400000 */
[----:B------:R3:W4:Y:S01]  /*a7a0*/  MUFU.EX2 R68, R24 ;  /* 0x0000001800447308 */ /* 0x0007220000000800 */
[----:B-1----:R-:W-:Y:S01]  /*a7b0*/  @!P5 FMUL R75, R75, R75 ;  /* 0x0000004b4b4bd220 */ /* 0x002fe20000400000 */
[----:B------:R-:W-:-:S05]  /*a7c0*/  FSETP.GEU.AND P5, PT, R78, -126, PT ;  /* 0xc2fc00004e00780b */ /* 0x000fca0003fae000 */
[----:B------:R-:W-:Y:S01]  /*a7d0*/  @!P4 FMUL R77, R77, 0.5 ;  /* 0x3f0000004d4dc820 */ /* 0x000fe20000400000 */
[----:B---3--:R-:W-:Y:S01]  /*a7e0*/  FFMA R24, R80, UR22, -R20 ;  /* 0x0000001650187c23 */ /* 0x008fe20008000814 */
[----:B--2---:R-:W-:Y:S02]  /*a7f0*/  @!P3 FMUL R67, R67, R67 ;  /* 0x000000434343b220 */ /* 0x004fe40000400000 */
[----:B------:R-:W1:Y:S02]  /*a800*/  MUFU.EX2 R66, R77 ;  /* 0x0000004d00427308 */ /* 0x000e640000000800 */
[----:B------:R-:W-:Y:S02]  /*a810*/  FSETP.GEU.AND P3, PT, R24, -126, PT ;  /* 0xc2fc00001800780b */ /* 0x000fe40003f6e000 */
[----:B------:R-:W-:Y:S01]  /*a820*/  @!P5 FMUL R78, R78, 0.5 ;  /* 0x3f0000004e4ed820 */ /* 0x000fe20000400000 */
[----:B----4-:R-:W-:Y:S01]  /*a830*/  @!P6 FMUL R68, R68, R68 ;  /* 0x000000444444e220 */ /* 0x010fe20000400000 */
[----:B------:R-:W-:-:S02]  /*a840*/  FSETP.GEU.AND P6, PT, R79, -126, PT ;  /* 0xc2fc00004f00780b */ /* 0x000fc40003fce000 */
[----:B------:R-:W2:Y:S07]  /*a850*/  MUFU.EX2 R73, R78 ;  /* 0x0000004e00497308 */ /* 0x000eae0000000800 */
[----:B------:R-:W-:Y:S01]  /*a860*/  @!P3 FMUL R24, R24, 0.5 ;  /* 0x3f0000001818b820 */ /* 0x000fe20000400000 */
[----:B-1----:R-:W-:Y:S01]  /*a870*/  @!P4 FMUL R66, R66, R66 ;  /* 0x000000424242c220 */ /* 0x002fe20000400000 */
[----:B------:R-:W-:Y:S02]  /*a880*/  FSETP.GEU.AND P4, PT, R71, -126, PT ;  /* 0xc2fc00004700780b */ /* 0x000fe40003f8e000 */
[----:B------:R1:W3:Y:S01]  /*a890*/  MUFU.EX2 R78, R24 ;  /* 0x00000018004e7308 */ /* 0x0002e20000000800 */
[----:B------:R-:W-:Y:S01]  /*a8a0*/  @!P6 FMUL R79, R79, 0.5 ;  /* 0x3f0000004f4fe820 */ /* 0x000fe20000400000 */
[----:B--2---:R-:W-:Y:S01]  /*a8b0*/  @!P5 FMUL R73, R73, R73 ;  /* 0x000000494949d220 */ /* 0x004fe20000400000 */
[----:B------:R-:W-:-:S05]  /*a8c0*/  FSETP.GEU.AND P5, PT, R82, -126, PT ;  /* 0xc2fc00005200780b */ /* 0x000fca0003fae000 */
[----:B------:R-:W2:Y:S01]  /*a8d0*/  MUFU.EX2 R76, R79 ;  /* 0x0000004f004c7308 */ /* 0x000ea20000000800 */
[--C-:B-1----:R-:W-:Y:S01]  /*a8e0*/  FFMA R24, R88, UR22, -R20.reuse ;  /* 0x0000001658187c23 */ /* 0x102fe20008000814 */
[--C-:B------:R-:W-:Y:S01]  /*a8f0*/  FFMA R88, R90, UR22, -R3.reuse ;  /* 0x000000165a587c23 */ /* 0x100fe20008000803 */
[----:B------:R-:W-:Y:S01]  /*a900*/  @!P4 FMUL R71, R71, 0.5 ;  /* 0x3f0000004747c820 */ /* 0x000fe20000400000 */
[----:B------:R-:W-:Y:S01]  /*a910*/  FFMA R90, R96, UR22, -R20 ;  /* 0x00000016605a7c23 */ /* 0x000fe20008000814 */
[----:B------:R-:W-:Y:S01]  /*a920*/  FFMA R96, R99, UR22, -R3 ;  /* 0x0000001663607c23 */ /* 0x000fe20008000803 */
[----:B---3--:R-:W-:Y:S01]  /*a930*/  @!P3 FMUL R78, R78, R78 ;  /* 0x0000004e4e4eb220 */ /* 0x008fe20000400000 */
[----:B------:R-:W-:Y:S02]  /*a940*/  FSETP.GEU.AND P3, PT, R84, -126, PT ;  /* 0xc2fc00005400780b */ /* 0x000fe40003f6e000 */
[----:B------:R-:W1:Y:S01]  /*a950*/  MUFU.EX2 R71, R71 ;  /* 0x0000004700477308 */ /* 0x000e620000000800 */
[----:B------:R-:W-:Y:S01]  /*a960*/  @!P5 FMUL R82, R82, 0.5 ;  /* 0x3f0000005252d820 */ /* 0x000fe20000400000 */
[----:B--2---:R-:W-:Y:S01]  /*a970*/  @!P6 FMUL R76, R76, R76 ;  /* 0x0000004c4c4ce220 */ /* 0x004fe20000400000 */
[----:B------:R-:W-:-:S05]  /*a980*/  FSETP.GEU.AND P6, PT, R83, -126, PT ;  /* 0xc2fc00005300780b */ /* 0x000fca0003fce000 */
[----:B------:R2:W3:Y:S03]  /*a990*/  MUFU.EX2 R80, R82 ;  /* 0x0000005200507308 */ /* 0x0004e60000000800 */
[----:B------:R-:W-:-:S05]  /*a9a0*/  @!P3 FMUL R84, R84, 0.5 ;  /* 0x3f0000005454b820 */ /* 0x000fca0000400000 */
[----:B------:R-:W4:Y:S01]  /*a9b0*/  MUFU.EX2 R74, R84 ;  /* 0x00000054004a7308 */ /* 0x000f220000000800 */
[----:B-1----:R-:W-:Y:S01]  /*a9c0*/  @!P4 FMUL R71, R71, R71 ;  /* 0x000000474747c220 */ /* 0x002fe20000400000 */
[----:B------:R-:W-:Y:S01]  /*a9d0*/  FSETP.GEU.AND P4, PT, R85, -126, PT ;  /* 0xc2fc00005500780b */ /* 0x000fe20003f8e000 */
[--C-:B--2---:R-:W-:Y:S01]  /*a9e0*/  FFMA R82, R92, UR22, -R20.reuse ;  /* 0x000000165c527c23 */ /* 0x104fe20008000814 */
[----:B------:R-:W-:Y:S01]  /*a9f0*/  @!P6 FMUL R83, R83, 0.5 ;  /* 0x3f0000005353e820 */ /* 0x000fe20000400000 */
[----:B------:R-:W-:Y:S01]  /*aa00*/  FFMA R92, R95, UR22, -R3 ;  /* 0x000000165f5c7c23 */ /* 0x000fe20008000803 */
[----:B------:R-:W-:Y:S02]  /*aa10*/  FFMA R95, R101, UR22, -R20 ;  /* 0x00000016655f7c23 */ /* 0x000fe40008000814 */
[----:B------:R1:W2:Y:S01]  /*aa20*/  MUFU.EX2 R77, R83 ;  /* 0x00000053004d7308 */ /* 0x0002a20000000800 */
[----:B---3--:R-:W-:Y:S01]  /*aa30*/  @!P5 FMUL R80, R80, R80 ;  /* 0x000000505050d220 */ /* 0x008fe20000400000 */
[----:B------:R-:W-:-:S05]  /*aa40*/  FSETP.GEU.AND P5, PT, R86, -126, PT ;  /* 0xc2fc00005600780b */ /* 0x000fca0003fae000 */
[----:B------:R-:W-:Y:S01]  /*aa50*/  @!P4 FMUL R85, R85, 0.5 ;  /* 0x3f0000005555c820 */ /* 0x000fe20000400000 */
[----:B----4-:R-:W-:Y:S01]  /*aa60*/  @!P3 FMUL R74, R74, R74 ;  /* 0x0000004a4a4ab220 */ /* 0x010fe20000400000 */
[----:B------:R-:W-:Y:S02]  /*aa70*/  FSETP.GEU.AND P3, PT, R24, -126, PT ;  /* 0xc2fc00001800780b */ /* 0x000fe40003f6e000 */
[----:B------:R-:W3:Y:S01]  /*aa80*/  MUFU.EX2 R81, R85 ;  /* 0x0000005500517308 */ /* 0x000ee20000000800 */
[----:B-1----:R-:W-:Y:S01]  /*aa90*/  FFMA R83, R91, UR22, -R3 ;  /* 0x000000165b537c23 */ /* 0x002fe20008000803 */
[----:B------:R-:W-:Y:S02]  /*aaa0*/  FFMA R91, R97, UR22, -R20 ;  /* 0x00000016615b7c23 */ /* 0x000fe40008000814 */
[----:B------:R-:W-:Y:S01]  /*aab0*/  @!P5 FMUL R86, R86, 0.5 ;  /* 0x3f0000005656d820 */ /* 0x000fe20000400000 */
[----:B--2---:R-:W-:Y:S01]  /*aac0*/  @!P6 FMUL R77, R77, R77 ;  /* 0x0000004d4d4de220 */ /* 0x004fe20000400000 */
[----:B------:R-:W-:-:S02]  /*aad0*/  FSETP.GEU.AND P6, PT, R87, -126, PT ;  /* 0xc2fc00005700780b */ /* 0x000fc40003fce000 */
[----:B------:R-:W1:Y:S03]  /*aae0*/  MUFU.EX2 R79, R86 ;  /* 0x00000056004f7308 */ /* 0x000e660000000800 */
[----:B------:R-:W-:-:S05]  /*aaf0*/  @!P3 FMUL R24, R24, 0.5 ;  /* 0x3f0000001818b820 */ /* 0x000fca0000400000 */
[----:B------:R2:W4:Y:S01]  /*ab00*/  MUFU.EX2 R85, R24 ;  /* 0x0000001800557308 */ /* 0x0005220000000800 */
[----:B---3--:R-:W-:Y:S01]  /*ab10*/  @!P4 FMUL R81, R81, R81 ;  /* 0x000000515151c220 */ /* 0x008fe20000400000 */
[----:B------:R-:W-:Y:S01]  /*ab20*/  FSETP.GEU.AND P4, PT, R89, -126, PT ;  /* 0xc2fc00005900780b */ /* 0x000fe20003f8e000 */
[----:B------:R-:W-:-:S05]  /*ab30*/  @!P6 FMUL R87, R87, 0.5 ;  /* 0x3f0000005757e820 */ /* 0x000fca0000400000 */
[----:B------:R3:W5:Y:S01]  /*ab40*/  MUFU.EX2 R84, R87 ;  /* 0x0000005700547308 */ /* 0x0007620000000800 */
[----:B--2---:R-:W-:Y:S01]  /*ab50*/  F2FP.BF16.F32.PACK_AB R24, R178, R179 ;  /* 0x000000b3b218723e */ /* 0x004fe200000010ff */
[----:B-1----:R-:W-:Y:S01]  /*ab60*/  @!P5 FMUL R79, R79, R79 ;  /* 0x0000004f4f4fd220 */ /* 0x002fe20000400000 */
[----:B------:R-:W-:Y:S01]  /*ab70*/  FSETP.GEU.AND P5, PT, R88, -126, PT ;  /* 0xc2fc00005800780b */ /* 0x000fe20003fae000 */
[----:B------:R-:W-:Y:S01]  /*ab80*/  FADD R178, R13, R178 ;  /* 0x000000b20db27221 */ /* 0x000fe20000000000 */
[----:B------:R-:W-:Y:S02]  /*ab90*/  WARPGROUP.ARRIVE ;  /* 0x00000000000079c5 */ /* 0x000fe40000000000 */
[----:B------:R-:W-:Y:S01]  /*aba0*/  @!P4 FMUL R89, R89, 0.5 ;  /* 0x3f0000005959c820 */ /* 0x000fe20000400000 */
[----:B------:R-:W-:Y:S01]  /*abb0*/  FADD R181, R178, R181 ;  /* 0x000000b5b2b57221 */ /* 0x000fe20000000000 */
[----:B---3--:R-:W-:Y:S01]  /*abc0*/  FFMA R87, R93, UR22, -R20 ;  /* 0x000000165d577c23 */ /* 0x008fe20008000814 */
[----:B----4-:R-:W-:Y:S01]  /*abd0*/  @!P3 FMUL R85, R85, R85 ;  /* 0x000000555555b220 */ /* 0x010fe20000400000 */
[----:B------:R-:W-:Y:S01]  /*abe0*/  HGMMA.64x16x16.F32.BF16 R168, R24, gdesc[UR4].tnspB, R168, gsb0 ;  /* 0x4020000418a87df0 */ /* 0x000fe200080018a8 */
[----:B------:R1:W2:Y:S01]  /*abf0*/  MUFU.EX2 R86, R89 ;  /* 0x0000005900567308 */ /* 0x0002a20000000800 */
[----:B------:R-:W-:Y:S01]  /*ac00*/  FSETP.GEU.AND P3, PT, R82, -126, PT ;  /* 0xc2fc00005200780b */ /* 0x000fe20003f6e000 */
[--C-:B------:R-:W-:Y:S01]  /*ac10*/  FFMA R93, R98, UR22, -R3.reuse ;  /* 0x00000016625d7c23 */ /* 0x100fe20008000803 */
[----:B------:R-:W-:Y:S01]  /*ac20*/  FADD R181, R181, R36 ;  /* 0x00000024b5b57221 */ /* 0x000fe20000000000 */
[----:B------:R-:W-:Y:S01]  /*ac30*/  @!P5 FMUL R88, R88, 0.5 ;  /* 0x3f0000005858d820 */ /* 0x000fe20000400000 */
[----:B-----5:R-:W-:Y:S01]  /*ac40*/  @!P6 FMUL R84, R84, R84 ;  /* 0x000000545454e220 */ /* 0x020fe20000400000 */
[----:B------:R-:W-:Y:S01]  /*ac50*/  FSETP.GEU.AND P6, PT, R83, -126, PT ;  /* 0xc2fc00005300780b */ /* 0x000fe20003fce000 */
[--C-:B------:R-:W-:Y:S01]  /*ac60*/  FFMA R36, R116, UR22, -R20.reuse ;  /* 0x0000001674247c23 */ /* 0x100fe20008000814 */
[----:B------:R-:W-:Y:S01]  /*ac70*/  UMOV UR7, 0xc0000010 ;  /* 0xc000001000077882 */ /* 0x000fe20000000000 */
[----:B-1----:R-:W-:Y:S01]  /*ac80*/  FFMA R89, R94, UR22, -R3 ;  /* 0x000000165e597c23 */ /* 0x002fe20008000803 */
[----:B------:R-:W1:Y:S01]  /*ac90*/  MUFU.EX2 R88, R88 ;  /* 0x0000005800587308 */ /* 0x000e620000000800 */
[----:B------:R-:W-:-:S03]  /*aca0*/  FFMA R94, R100, UR22, -R20 ;  /* 0x00000016645e7c23 */ /* 0x000fc60008000814 */
[----:B------:R-:W-:Y:S01]  /*acb0*/  @!P3 FMUL R82, R82, 0.5 ;  /* 0x3f0000005252b820 */ /* 0x000fe20000400000 */
[----:B--2---:R-:W-:Y:S01]  /*acc0*/  @!P4 FMUL R86, R86, R86 ;  /* 0x000000565656c220 */ /* 0x004fe20000400000 */
[----:B------:R-:W-:-:S03]  /*acd0*/  FSETP.GEU.AND P4, PT, R87, -126, PT ;  /* 0xc2fc00005700780b */ /* 0x000fc60003f8e000 */
[----:B------:R-:W-:Y:S01]  /*ace0*/  @!P6 FMUL R83, R83, 0.5 ;  /* 0x3f0000005353e820 */ /* 0x000fe20000400000 */
[----:B------:R-:W2:Y:S01]  /*acf0*/  MUFU.EX2 R82, R82 ;  /* 0x0000005200527308 */ /* 0x000ea20000000800 */
[----:B-1----:R-:W-:-:S07]  /*ad00*/  @!P5 FMUL R88, R88, R88 ;  /* 0x000000585858d220 */ /* 0x002fce0000400000 */
[----:B------:R-:W1:Y:S01]  /*ad10*/  MUFU.EX2 R83, R83 ;  /* 0x0000005300537308 */ /* 0x000e620000000800 */
[----:B------:R-:W-:Y:S01]  /*ad20*/  FSETP.GEU.AND P5, PT, R89, -126, PT ;  /* 0xc2fc00005900780b */ /* 0x000fe20003fae000 */
[----:B------:R-:W-:-:S06]  /*ad30*/  @!P4 FMUL R87, R87, 0.5 ;  /* 0x3f0000005757c820 */ /* 0x000fcc0000400000 */
[----:B------:R-:W3:Y:S01]  /*ad40*/  MUFU.EX2 R87, R87 ;  /* 0x0000005700577308 */ /* 0x000ee20000000800 */
[----:B--2---:R-:W-:Y:S01]  /*ad50*/  @!P3 FMUL R82, R82, R82 ;  /* 0x000000525252b220 */ /* 0x004fe20000400000 */
[----:B------:R-:W-:Y:S01]  /*ad60*/  FSETP.GEU.AND P3, PT, R90, -126, PT ;  /* 0xc2fc00005a00780b */ /* 0x000fe20003f6e000 */
[----:B------:R-:W-:Y:S02]  /*ad70*/  WARPGROUP.DEPBAR.LE gsb0, 0x0 ;  /* 0x00008000000079c5 */ /* 0x000fe40000010000 */
[----:B------:R-:W-:Y:S01]  /*ad80*/  WARPGROUP.ARRIVE ;  /* 0x00000000000079c5 */ /* 0x000fe20000000000 */
[----:B------:R-:W-:Y:S01]  /*ad90*/  @!P5 FMUL R89, R89, 0.5 ;  /* 0x3f0000005959d820 */ /* 0x000fe20000400000 */
[----:B-1----:R-:W-:Y:S01]  /*ada0*/  @!P6 FMUL R83, R83, R83 ;  /* 0x000000535353e220 */ /* 0x002fe20000400000 */
[----:B------:R-:W-:-:S03]  /*adb0*/  FSETP.GEU.AND P6, PT, R92, -126, PT ;  /* 0xc2fc00005c00780b */ /* 0x000fc60003fce000 */
[----:B------:R-:W-:Y:S01]  /*adc0*/  HGMMA.64x16x16.F32.BF16 R160, R24, gdesc[UR16].tnspB, R160, gsb0 ;  /* 0x4020001018a07df0 */ /* 0x000fe200080018a0 */
[----:B------:R-:W-:Y:S01]  /*add0*/  UMOV UR18, UR8 ;  /* 0x0000000800127c82 */ /* 0x000fe20008000000 */
[----:B------:R-:W-:Y:S01]  /*ade0*/  UMOV UR19, 0xc0000010 ;  /* 0xc000001000137882 */ /* 0x000fe20000000000 */
[----:B------:R-:W-:Y:S01]  /*adf0*/  UIADD3 UR8, UR6, 0x40, URZ ;  /* 0x0000004006087890 */ /* 0x000fe2000fffe03f */
[----:B------:R-:W1:Y:S01]  /*ae00*/  MUFU.EX2 R89, R89 ;  /* 0x0000005900597308 */ /* 0x000e620000000800 */
[----:B---3--:R-:W-:Y:S01]  /*ae10*/  @!P4 FMUL R87, R87, R87 ;  /* 0x000000575757c220 */ /* 0x008fe20000400000 */
[----:B------:R-:W-:Y:S01]  /*ae20*/  FSETP.GEU.AND P4, PT, R91, -126, PT ;  /* 0xc2fc00005b00780b */ /* 0x000fe20003f8e000 */
[----:B------:R-:W-:-:S03]  /*ae30*/  @!P3 FMUL R90, R90, 0.5 ;  /* 0x3f0000005a5ab820 */ /* 0x000fc60000400000 */
[----:B------:R-:W-:-:S03]  /*ae40*/  @!P6 FMUL R92, R92, 0.5 ;  /* 0x3f0000005c5ce820 */ /* 0x000fc60000400000 */
[----:B------:R-:W2:Y:S06]  /*ae50*/  MUFU.EX2 R90, R90 ;  /* 0x0000005a005a7308 */ /* 0x000eac0000000800 */
[----:B------:R-:W-:Y:S02]  /*ae60*/  @!P4 FMUL R91, R91, 0.5 ;  /* 0x3f0000005b5bc820 */ /* 0x000fe40000400000 */
[----:B------:R-:W3:Y:S01]  /*ae70*/  MUFU.EX2 R92, R92 ;  /* 0x0000005c005c7308 */ /* 0x000ee20000000800 */
[----:B-1----:R-:W-:Y:S01]  /*ae80*/  @!P5 FMUL R89, R89, R89 ;  /* 0x000000595959d220 */ /* 0x002fe20000400000 */
[----:B------:R-:W-:-:S06]  /*ae90*/  FSETP.GEU.AND P5, PT, R93, -126, PT ;  /* 0xc2fc00005d00780b */ /* 0x000fcc0003fae000 */
[----:B------:R-:W1:Y:S01]  /*aea0*/  MUFU.EX2 R91, R91 ;  /* 0x0000005b005b7308 */ /* 0x000e620000000800 */
[----:B--2---:R-:W-:Y:S01]  /*aeb0*/  @!P3 FMUL R90, R90, R90 ;  /* 0x0000005a5a5ab220 */ /* 0x004fe20000400000 */
[----:B------:R-:W-:-:S05]  /*aec0*/  FSETP.GEU.AND P3, PT, R94, -126, PT ;  /* 0xc2fc00005e00780b */ /* 0x000fca0003f6e000 */
[----:B------:R-:W-:Y:S01]  /*aed0*/  @!P5 FMUL R93, R93, 0.5 ;  /* 0x3f0000005d5dd820 */ /* 0x000fe20000400000 */
[----:B---3--:R-:W-:Y:S01]  /*aee0*/  @!P6 FMUL R92, R92, R92 ;  /* 0x0000005c5c5ce220 */ /* 0x008fe20000400000 */
[----:B------:R-:W-:Y:S01]  /*aef0*/  FSETP.GEU.AND P6, PT, R96, -126, PT ;  /* 0xc2fc00006000780b */ /* 0x000fe20003fce000 */
[----:B------:R-:W-:Y:S02]  /*af00*/  WARPGROUP.DEPBAR.LE gsb0, 0x0 ;  /* 0x00008000000079c5 */ /* 0x000fe40000010000 */
[----:B------:R-:W-:Y:S01]  /*af10*/  WARPGROUP.ARRIVE ;  /* 0x00000000000079c5 */ /* 0x000fe20000000000 */
[----:B------:R-:W2:Y:S01]  /*af20*/  MUFU.EX2 R93, R93 ;  /* 0x0000005d005d7308 */ /* 0x000ea20000000800 */
[----:B-1----:R-:W-:Y:S01]  /*af30*/  @!P4 FMUL R91, R91, R91 ;  /* 0x0000005b5b5bc220 */ /* 0x002fe20000400000 */
[----:B------:R-:W-:Y:S01]  /*af40*/  FSETP.GEU.AND P4, PT, R95, -126, PT ;  /* 0xc2fc00005f00780b */ /* 0x000fe20003f8e000 */
[----:B------:R-:W-:Y:S02]  /*af50*/  @!P3 FMUL R94, R94, 0.5 ;  /* 0x3f0000005e5eb820 */ /* 0x000fe40000400000 */
[----:B------:R-:W-:Y:S01]  /*af60*/  HGMMA.64x16x16.F32.BF16 R152, R24, gdesc[UR8].tnspB, R152, gsb0 ;  /* 0x4020000818987df0 */ /* 0x000fe20008001898 */
[----:B------:R-:W-:-:S03]  /*af70*/  UIADD3 UR10, UR6, 0x220, URZ ;  /* 0x00000220060a7890 */ /* 0x000fc6000fffe03f */
[----:B------:R-:W-:Y:S01]  /*af80*/  @!P6 FMUL R96, R96, 0.5 ;  /* 0x3f0000006060e820 */ /* 0x000fe20000400000 */
[----:B------:R-:W-:Y:S01]  /*af90*/  UMOV UR11, 0xc0000010 ;  /* 0xc0000010000b7882 */ /* 0x000fe20000000000 */
[----:B------:R-:W1:Y:S04]  /*afa0*/  MUFU.EX2 R94, R94 ;  /* 0x0000005e005e7308 */ /* 0x000e680000000800 */
[----:B------:R-:W-:-:S04]  /*afb0*/  @!P4 FMUL R95, R95, 0.5 ;  /* 0x3f0000005f5fc820 */ /* 0x000fc80000400000 */
[----:B------:R-:W3:Y:S01]  /*afc0*/  MUFU.EX2 R96, R96 ;  /* 0x0000006000607308 */ /* 0x000ee20000000800 */
[----:B--2---:R-:W-:Y:S01]  /*afd0*/  @!P5 FMUL R93, R93, R93 ;  /* 0x0000005d5d5dd220 */ /* 0x004fe20000400000 */
[----:B------:R-:W-:-:S06]  /*afe0*/  FSETP.GEU.AND P5, PT, R102, -126, PT ;  /* 0xc2fc00006600780b */ /* 0x000fcc0003fae000 */
[----:B------:R-:W2:Y:S01]  /*aff0*/  MUFU.EX2 R95, R95 ;  /* 0x0000005f005f7308 */ /* 0x000ea20000000800 */
[----:B-1----:R-:W-:Y:S01]  /*b000*/  @!P3 FMUL R94, R94, R94 ;  /* 0x0000005e5e5eb220 */ /* 0x002fe20000400000 */
[----:B------:R-:W-:-:S05]  /*b010*/  FSETP.GEU.AND P3, PT, R104, -126, PT ;  /* 0xc2fc00006800780b */ /* 0x000fca0003f6e000 */
[----:B------:R-:W-:Y:S01]  /*b020*/  @!P5 FMUL R102, R102, 0.5 ;  /* 0x3f0000006666d820 */ /* 0x000fe20000400000 */
[----:B---3--:R-:W-:Y:S01]  /*b030*/  @!P6 FMUL R96, R96, R96 ;  /* 0x000000606060e220 */ /* 0x008fe20000400000 */
[----:B------:R-:W-:Y:S02]  /*b040*/  FSETP.GEU.AND P6, PT, R21, -126, PT ;  /* 0xc2fc00001500780b */ /* 0x000fe40003fce000 */
[----:B------:R-:W1:Y:S04]  /*b050*/  MUFU.EX2 R12, R102 ;  /* 0x00000066000c7308 */ /* 0x000e680000000800 */
[----:B------:R-:W-:Y:S01]  /*b060*/  @!P3 FMUL R104, R104, 0.5 ;  /* 0x3f0000006868b820 */ /* 0x000fe20000400000 */
[----:B--2---:R-:W-:Y:S01]  /*b070*/  @!P4 FMUL R95, R95, R95 ;  /* 0x0000005f5f5fc220 */ /* 0x004fe20000400000 */
[----:B------:R-:W-:-:S02]  /*b080*/  FSETP.GEU.AND P4, PT, R22, -126, PT ;  /* 0xc2fc00001600780b */ /* 0x000fc40003f8e000 */
[----:B------:R-:W2:Y:S01]  /*b090*/  MUFU.EX2 R13, R104 ;  /* 0x00000068000d7308 */ /* 0x000ea20000000800 */
[----:B------:R-:W-:Y:S02]  /*b0a0*/  WARPGROUP.DEPBAR.LE gsb0, 0x0 ;  /* 0x00008000000079c5 */ /* 0x000fe40000010000 */
[----:B------:R-:W-:Y:S01]  /*b0b0*/  F2FP.BF16.F32.PACK_AB R25, R23, R34 ;  /* 0x000000221719723e */ /* 0x000fe200000010ff */
[----:B------:R-:W-:Y:S01]  /*b0c0*/  @!P6 FMUL R21, R21, 0.5 ;  /* 0x3f0000001515e820 */ /* 0x000fe20000400000 */
[----:B------:R-:W-:Y:S01]  /*b0d0*/  F2FP.BF16.F32.PACK_AB R27, R28, R35 ;  /* 0x000000231c1b723e */ /* 0x000fe200000010ff */
[----:B------:R-:W-:Y:S01]  /*b0e0*/  FADD R34, R31, R34 ;  /* 0x000000221f227221 */ /* 0x000fe20000000000 */
[----:B------:R-:W-:Y:S01]  /*b0f0*/  F2FP.BF16.F32.PACK_AB R24, R39, R38 ;  /* 0x000000262718723e */ /* 0x000fe200000010ff */
[----:B-1----:R-:W-:Y:S01]  /*b100*/  @!P5 FMUL R12, R12, R12 ;  /* 0x0000000c0c0cd220 */ /* 0x002fe20000400000 */
[----:B------:R-:W-:Y:S01]  /*b110*/  F2FP.BF16.F32.PACK_AB R26, R32, R29 ;  /* 0x0000001d201a723e */ /* 0x000fe200000010ff */
[----:B------:R-:W1:Y:S01]  /*b120*/  MUFU.EX2 R21, R21 ;  /* 0x0000001500157308 */ /* 0x000e620000000800 */
[----:B------:R-:W-:Y:S01]  /*b130*/  FSETP.GEU.AND P5, PT, R30, -126, PT ;  /* 0xc2fc00001e00780b */ /* 0x000fe20003fae000 */
[----:B------:R-:W-:Y:S01]  /*b140*/  @!P4 FMUL R22, R22, 0.5 ;  /* 0x3f0000001616c820 */ /* 0x000fe20000400000 */
[----:B------:R-:W-:Y:S01]  /*b150*/  WARPGROUP.ARRIVE ;  /* 0x00000000000079c5 */ /* 0x000fe20000000000 */
[----:B------:R-:W-:Y:S01]  /*b160*/  FADD R38, R181, R38 ;  /* 0x00000026b5267221 */ /* 0x000fe20000000000 */
[----:B------:R-:W-:Y:S01]  /*b170*/  FADD R34, R34, R23 ;  /* 0x0000001722227221 */ /* 0x000fe20000000000 */
[----:B--2---:R-:W-:Y:S01]  /*b180*/  @!P3 FMUL R13, R13, R13 ;  /* 0x0000000d0d0db220 */ /* 0x004fe20000400000 */
[----:B------:R-:W-:Y:S01]  /*b190*/  FSETP.GEU.AND P3, PT, R108, -126, PT ;  /* 0xc2fc00006c00780b */ /* 0x000fe20003f6e000 */
[----:B------:R-:W2:Y:S01]  /*b1a0*/  MUFU.EX2 R22, R22 ;  /* 0x0000001600167308 */ /* 0x000ea20000000800 */
[----:B------:R-:W-:Y:S01]  /*b1b0*/  HGMMA.64x16x16.F32.BF16 R168, R24, gdesc[UR16].tnspB, R168, gsb0 ;  /* 0x4020001018a87df0 */ /* 0x000fe200080018a8 */
[----:B------:R-:W-:Y:S01]  /*b1c0*/  UMOV UR18, UR8 ;  /* 0x0000000800127c82 */ /* 0x000fe20008000000 */
[----:B------:R-:W-:Y:S01]  /*b1d0*/  UMOV UR19, 0xc0000010 ;  /* 0xc000001000137882 */ /* 0x000fe20000000000 */
[----:B------:R-:W-:Y:S01]  /*b1e0*/  UIADD3 UR8, UR6, 0x60, URZ ;  /* 0x0000006006087890 */ /* 0x000fe2000fffe03f */
[----:B------:R-:W-:Y:S01]  /*b1f0*/  FADD R38, R38, R39 ;  /* 0x0000002726267221 */ /* 0x000fe20000000000 */
[----:B------:R-:W-:Y:S01]  /*b200*/  @!P5 FMUL R30, R30, 0.5 ;  /* 0x3f0000001e1ed820 */ /* 0x000fe20000400000 */
[----:B------:R-:W-:Y:S01]  /*b210*/  FADD R35, R34, R35 ;  /* 0x0000002322237221 */ /* 0x000fe20000000000 */
[----:B------:R-:W-:Y:S01]  /*b220*/  FFMA R34, R109, UR22, -R20 ;  /* 0x000000166d227c23 */ /* 0x000fe20008000814 */
[----:B-1----:R-:W-:Y:S01]  /*b230*/  @!P6 FMUL R21, R21, R21 ;  /* 0x000000151515e220 */ /* 0x002fe20000400000 */
[----:B------:R-:W-:Y:S01]  /*b240*/  FSETP.GEU.AND P6, PT, R107, -126, PT ;  /* 0xc2fc00006b00780b */ /* 0x000fe20003fce000 */
[----:B------:R-:W-:Y:S01]  /*b250*/  FADD R29, R38, R29 ;  /* 0x0000001d261d7221 */ /* 0x000fe20000000000 */
[----:B------:R-:W1:Y:S01]  /*b260*/  MUFU.EX2 R30, R30 ;  /* 0x0000001e001e7308 */ /* 0x000e620000000800 */
[----:B------:R-:W-:Y:S01]  /*b270*/  @!P3 FMUL R108, R108, 0.5 ;  /* 0x3f0000006c6cb820 */ /* 0x000fe20000400000 */
[----:B------:R-:W-:Y:S01]  /*b280*/  FADD R35, R35, R28 ;  /* 0x0000001c23237221 */ /* 0x000fe20000000000 */
[----:B------:R-:W-:Y:S01]  /*b290*/  FADD R32, R29, R32 ;  /* 0x000000201d207221 */ /* 0x000fe20000000000 */
[--C-:B------:R-:W-:Y:S01]  /*b2a0*/  FFMA R29, R111, UR22, -R3.reuse ;  /* 0x000000166f1d7c23 */ /* 0x100fe20008000803 */
[----:B--2---:R-:W-:Y:S01]  /*b2b0*/  @!P4 FMUL R22, R22, R22 ;  /* 0x000000161616c220 */ /* 0x004fe20000400000 */
[----:B------:R-:W-:Y:S01]  /*b2c0*/  FSETP.GEU.AND P4, PT, R34, -126, PT ;  /* 0xc2fc00002200780b */ /* 0x000fe20003f8e000 */
[--C-:B------:R-:W-:Y:S01]  /*b2d0*/  FFMA R38, R115, UR22, -R3.reuse ;  /* 0x0000001673267c23 */ /* 0x100fe20008000803 */
[----:B------:R-:W2:Y:S01]  /*b2e0*/  MUFU.EX2 R23, R108 ;  /* 0x0000006c00177308 */ /* 0x000ea20000000800 */
[----:B------:R-:W-:-:S02]  /*b2f0*/  FFMA R39, R118, UR22, -R3 ;  /* 0x0000001676277c23 */ /* 0x000fc40008000803 */
[----:B------:R-:W-:-:S05]  /*b300*/  @!P6 FMUL R107, R107, 0.5 ;  /* 0x3f0000006b6be820 */ /* 0x000fca0000400000 */
[----:B------:R-:W3:Y:S01]  /*b310*/  MUFU.EX2 R31, R107 ;  /* 0x0000006b001f7308 */ /* 0x000ee20000000800 */
[----:B-1----:R-:W-:Y:S01]  /*b320*/  @!P5 FMUL R30, R30, R30 ;  /* 0x0000001e1e1ed220 */ /* 0x002fe20000400000 */
[----:B------:R-:W-:Y:S01]  /*b330*/  FSETP.GEU.AND P5, PT, R110, -126, PT ;  /* 0xc2fc00006e00780b */ /* 0x000fe20003fae000 */
[----:B------:R-:W-:-:S06]  /*b340*/  @!P4 FMUL R34, R34, 0.5 ;  /* 0x3f0000002222c820 */ /* 0x000fcc0000400000 */
[----:B------:R-:W1:Y:S01]  /*b350*/  MUFU.EX2 R34, R34 ;  /* 0x0000002200227308 */ /* 0x000e620000000800 */
[----:B--2---:R-:W-:Y:S01]  /*b360*/  @!P3 FMUL R23, R23, R23 ;  /* 0x000000171717b220 */ /* 0x004fe20000400000 */
[----:B------:R-:W-:Y:S02]  /*b370*/  WARPGROUP.DEPBAR.LE gsb0, 0x0 ;  /* 0x00008000000079c5 */ /* 0x000fe40000010000 */
[----:B------:R-:W-:Y:S01]  /*b380*/  WARPGROUP.ARRIVE ;  /* 0x00000000000079c5 */ /* 0x000fe20000000000 */
[----:B---3--:R-:W-:Y:S01]  /*b390*/  @!P6 FMUL R31, R31, R31 ;  /* 0x0000001f1f1fe220 */ /* 0x008fe20000400000 */
[----:B------:R-:W-:Y:S01]  /*b3a0*/  FSETP.GEU.AND P6, PT, R29, -126, PT ;  /* 0xc2fc00001d00780b */ /* 0x000fe20003fce000 */
[----:B------:R-:W-:-:S03]  /*b3b0*/  @!P5 FMUL R110, R110, 0.5 ;  /* 0x3f0000006e6ed820 */ /* 0x000fc60000400000 */
[----:B------:R-:W-:Y:S01]  /*b3c0*/  HGMMA.64x16x16.F32.BF16 R160, R24, gdesc[UR8].tnspB, R160, gsb0 ;  /* 0x4020000818a07df0 */ /* 0x000fe200080018a0 */
[----:B------:R-:W-:Y:S01]  /*b3d0*/  UMOV UR10, UR12 ;  /* 0x0000000c000a7c82 */ /* 0x000fe20008000000 */
[----:B------:R-:W-:Y:S01]  /*b3e0*/  UMOV UR11, 0xc0000010 ;  /* 0xc0000010000b7882 */ /* 0x000fe20000000000 */
[----:B------:R-:W-:Y:S01]  /*b3f0*/  UIADD3 UR12, UR6, 0x440, URZ ;  /* 0x00000440060c7890 */ /* 0x000fe2000fffe03f */
[----:B------:R-:W2:Y:S01]  /*b400*/  MUFU.EX2 R28, R110 ;  /* 0x0000006e001c7308 */ /* 0x000ea20000000800 */
[----:B-1----:R-:W-:-:S04]  /*b410*/  @!P4 FMUL R34, R34, R34 ;  /* 0x000000222222c220 */ /* 0x002fc80000400000 */
[----:B------:R-:W-:-:S06]  /*b420*/  @!P6 FMUL R29, R29, 0.5 ;  /* 0x3f0000001d1de820 */ /* 0x000fcc0000400000 */
[----:B------:R-:W1:Y:S01]  /*b430*/  MUFU.EX2 R29, R29 ;  /* 0x0000001d001d7308 */ /* 0x000e620000000800 */
[----:B--2---:R-:W-:Y:S01]  /*b440*/  @!P5 FMUL R28, R28, R28 ;  /* 0x0000001c1c1cd220 */ /* 0x004fe20000400000 */
[----:B------:R-:W-:Y:S01]  /*b450*/  FSETP.GEU.AND P5, PT, R114, -126, PT ;  /* 0xc2fc00007200780b */ /* 0x000fe20003fae000 */
[----:B-1----:R-:W-:Y:S01]  /*b460*/  @!P6 FMUL R29, R29, R29 ;  /* 0x0000001d1d1de220 */ /* 0x002fe20000400000 */
[----:B------:R-:W-:-:S11]  /*b470*/  FSETP.GEU.AND P6, PT, R38, -126, PT ;  /* 0xc2fc00002600780b */ /* 0x000fd60003fce000 */
[----:B------:R-:W-:Y:S01]  /*b480*/  @!P5 FMUL R114, R114, 0.5 ;  /* 0x3f0000007272d820 */ /* 0x000fe20000400000 */
[----:B------:R-:W-:Y:S02]  /*b490*/  WARPGROUP.DEPBAR.LE gsb0, 0x0 ;  /* 0x00008000000079c5 */ /* 0x000fe40000010000 */
[----:B------:R-:W-:Y:S01]  /*b4a0*/  WARPGROUP.ARRIVE ;  /* 0x00000000000079c5 */ /* 0x000fe20000000000 */
[----:B------:R-:W-:-:S05]  /*b4b0*/  @!P6 FMUL R38, R38, 0.5 ;  /* 0x3f0000002626e820 */ /* 0x000fca0000400000 */
[----:B------:R-:W-:Y:S01]  /*b4c0*/  HGMMA.64x16x16.F32.BF16 R152, R24, gdesc[UR8].tnspB, R152, gsb0 ;  /* 0x4020000818987df0 */ /* 0x000fe20008001898 */
[----:B------:R-:W-:Y:S01]  /*b4d0*/  UIADD3 UR10, UR6, 0x240, URZ ;  /* 0x00000240060a7890 */ /* 0x000fe2000fffe03f */
[----:B------:R-:W1:Y:S01]  /*b4e0*/  MUFU.EX2 R38, R38 ;  /* 0x0000002600267308 */ /* 0x000e620000000800 */
[----:B------:R-:W-:Y:S01]  /*b4f0*/  UMOV UR11, 0xc0000010 ;  /* 0xc0000010000b7882 */ /* 0x000fe20000000000 */
[----:B-1----:R-:W-:Y:S01]  /*b500*/  @!P6 FMUL R38, R38, R38 ;  /* 0x000000262626e220 */ /* 0x002fe20000400000 */
[----:B------:R-:W-:Y:S02]  /*b510*/  WARPGROUP.DEPBAR.LE gsb0, 0x0 ;  /* 0x00008000000079c5 */ /* 0x000fe40000010000 */
[----:B------:R-:W-:Y:S01]  /*b520*/  F2FP.BF16.F32.PACK_AB R24, R40, R37 ;  /* 0x000000252818723e */ /* 0x000fe200000010ff */
[----:B------:R-:W-:Y:S01]  /*b530*/  FADD R37, R32, R37 ;  /* 0x0000002520257221 */ /* 0x000fe20000000000 */
[----:B------:R-:W-:Y:S01]  /*b540*/  F2FP.BF16.F32.PACK_AB R25, R183, R42 ;  /* 0x0000002ab719723e */ /* 0x000fe200000010ff */
[----:B------:R-:W-:Y:S01]  /*b550*/  FADD R42, R35, R42 ;  /* 0x0000002a232a7221 */ /* 0x000fe20000000000 */
[----:B------:R-:W-:Y:S01]  /*b560*/  F2FP.BF16.F32.PACK_AB R26, R33, R180 ;  /* 0x000000b4211a723e */ /* 0x000fe200000010ff */
[--C-:B------:R-:W-:Y:S01]  /*b570*/  FFMA R32, R112, UR22, -R20.reuse ;  /* 0x0000001670207c23 */ /* 0x100fe20008000814 */
[----:B------:R-:W-:Y:S01]  /*b580*/  F2FP.BF16.F32.PACK_AB R27, R46, R41 ;  /* 0x000000292e1b723e */ /* 0x000fe200000010ff */
[----:B------:R-:W-:Y:S01]  /*b590*/  FFMA R35, R113, UR22, -R20 ;  /* 0x0000001671237c23 */ /* 0x000fe20008000814 */
[----:B------:R-:W-:Y:S01]  /*b5a0*/  FADD R37, R37, R40 ;  /* 0x0000002825257221 */ /* 0x000fe20000000000 */
[----:B------:R-:W-:Y:S01]  /*b5b0*/  FADD R42, R42, R183 ;  /* 0x000000b72a2a7221 */ /* 0x000fe20000000000 */
[----:B------:R-:W-:Y:S01]  /*b5c0*/  WARPGROUP.ARRIVE ;  /* 0x00000000000079c5 */ /* 0x000fe20000000000 */
[----:B------:R-:W-:Y:S01]  /*b5d0*/  FSETP.GEU.AND P3, PT, R32, -126, PT ;  /* 0xc2fc00002000780b */ /* 0x000fe20003f6e000 */
[----:B------:R-:W-:Y:S01]  /*b5e0*/  FADD R180, R37, R180 ;  /* 0x000000b425b47221 */ /* 0x000fe20000000000 */
[----:B------:R-:W-:Y:S01]  /*b5f0*/  FSETP.GEU.AND P4, PT, R35, -126, PT ;  /* 0xc2fc00002300780b */ /* 0x000fe20003f8e000 */
[----:B------:R-:W-:Y:S01]  /*b600*/  FADD R41, R42, R41 ;  /* 0x000000292a297221 */ /* 0x000fe20000000000 */
[----:B------:R-:W-:Y:S01]  /*b610*/  FFMA R37, R117, UR22, -R20 ;  /* 0x0000001675257c23 */ /* 0x000fe20008000814 */
[----:B------:R-:W-:Y:S01]  /*b620*/  HGMMA.64x16x16.F32.BF16 R168, R24, gdesc[UR16].tnspB, R168, gsb0 ;  /* 0x4020001018a87df0 */ /* 0x000fe200080018a8 */
[----:B------:R-:W-:Y:S01]  /*b630*/  UMOV UR18, UR8 ;  /* 0x0000000800127c82 */ /* 0x000fe20008000000 */
[----:B------:R-:W-:Y:S01]  /*b640*/  UMOV UR19, 0xc0000010 ;  /* 0xc000001000137882 */ /* 0x000fe20000000000 */
[----:B------:R-:W-:Y:S01]  /*b650*/  UIADD3 UR8, UR6, 0x80, URZ ;  /* 0x0000008006087890 */ /* 0x000fe2000fffe03f */
[----:B------:R-:W-:Y:S01]  /*b660*/  FADD R180, R180, R33 ;  /* 0x00000021b4b47221 */ /* 0x000fe20000000000 */
[----:B------:R-:W-:Y:S01]  /*b670*/  FFMA R42, R119, UR22, -R3 ;  /* 0x00000016772a7c23 */ /* 0x000fe20008000803 */
[----:B------:R-:W1:Y:S01]  /*b680*/  MUFU.EX2 R33, R114 ;  /* 0x0000007200217308 */ /* 0x000e620000000800 */
[----:B------:R-:W-:Y:S01]  /*b690*/  FADD R46, R41, R46 ;  /* 0x0000002e292e7221 */ /* 0x000fe20000000000 */
[----:B------:R-:W-:Y:S01]  /*b6a0*/  @!P3 FMUL R32, R32, 0.5 ;  /* 0x3f0000002020b820 */ /* 0x000fe20000400000 */
[--C-:B------:R-:W-:Y:S01]  /*b6b0*/  FFMA R40, R120, UR22, -R20.reuse ;  /* 0x0000001678287c23 */ /* 0x100fe20008000814 */
[----:B------:R-:W-:Y:S01]  /*b6c0*/  @!P4 FMUL R35, R35, 0.5 ;  /* 0x3f0000002323c820 */ /* 0x000fe20000400000 */
[----:B------:R-:W-:Y:S01]  /*b6d0*/  FSETP.GEU.AND P6, PT, R42, -126, PT ;  /* 0xc2fc00002a00780b */ /* 0x000fe20003fce000 */
[----:B------:R-:W-:-:S02]  /*b6e0*/  FFMA R41, R121, UR22, -R20 ;  /* 0x0000001679297c23 */ /* 0x000fc40008000814 */
[----:B------:R-:W2:Y:S08]  /*b6f0*/  MUFU.EX2 R32, R32 ;  /* 0x0000002000207308 */ /* 0x000eb00000000800 */
[----:B------:R-:W3:Y:S01]  /*b700*/  MUFU.EX2 R35, R35 ;  /* 0x0000002300237308 */ /* 0x000ee20000000800 */
[----:B-1----:R-:W-:Y:S01]  /*b710*/  @!P5 FMUL R33, R33, R33 ;  /* 0x000000212121d220 */ /* 0x002fe20000400000 */
[----:B------:R-:W-:Y:S01]  /*b720*/  FSETP.GEU.AND P5, PT, R39, -126, PT ;  /* 0xc2fc00002700780b */ /* 0x000fe20003fae000 */
[----:B------:R-:W-:Y:S01]  /*b730*/  @!P6 FMUL R42, R42, 0.5 ;  /* 0x3f0000002a2ae820 */ /* 0x000fe20000400000 */
[----:B--2---:R-:W-:Y:S01]  /*b740*/  @!P3 FMUL R32, R32, R32 ;  /* 0x000000202020b220 */ /* 0x004fe20000400000 */
[----:B------:R-:W-:-:S04]  /*b750*/  FSETP.GEU.AND P3, PT, R36, -126, PT ;  /* 0xc2fc00002400780b */ /* 0x000fc80003f6e000 */
[----:B------:R-:W1:Y:S06]  /*b760*/  MUFU.EX2 R42, R42 ;  /* 0x0000002a002a7308 */ /* 0x000e6c0000000800 */
[----:B------:R-:W-:Y:S01]  /*b770*/  @!P5 FMUL R39, R39, 0.5 ;  /* 0x3f0000002727d820 */ /* 0x000fe20000400000 */
[----:B---3--:R-:W-:Y:S01]  /*b780*/  @!P4 FMUL R35, R35, R35 ;  /* 0x000000232323c220 */ /* 0x008fe20000400000 */
[C---:B------:R-:W-:Y:S01]  /*b790*/  FSETP.GEU.AND P4, PT, R37.reuse, -126, PT ;  /* 0xc2fc00002500780b */ /* 0x040fe20003f8e000 */
[----:B------:R-:W-:Y:S02]  /*b7a0*/  WARPGROUP.DEPBAR.LE gsb0, 0x0 ;  /* 0x00008000000079c5 */ /* 0x000fe40000010000 */
[----:B------:R-:W-:Y:S01]  /*b7b0*/  WARPGROUP.ARRIVE ;  /* 0x00000000000079c5 */ /* 0x000fe20000000000 */
[----:B------:R-:W-:Y:S01]  /*b7c0*/  @!P3 FMUL R36, R36, 0.5 ;  /* 0x3f0000002424b820 */ /* 0x000fe20000400000 */
[----:B------:R-:W2:Y:S04]  /*b7d0*/  MUFU.EX2 R39, R39 ;  /* 0x0000002700277308 */ /* 0x000ea80000000800 */
[----:B------:R-:W-:Y:S01]  /*b7e0*/  HGMMA.64x16x16.F32.BF16 R160, R24, gdesc[UR8].tnspB, R160, gsb0 ;  /* 0x4020000818a07df0 */ /* 0x000fe200080018a0 */
[----:B------:R-:W-:Y:S01]  /*b7f0*/  UMOV UR10, UR12 ;  /* 0x0000000c000a7c82 */ /* 0x000fe20008000000 */
[----:B------:R-:W-:Y:S01]  /*b800*/  UMOV UR11, 0xc0000010 ;  /* 0xc0000010000b7882 */ /* 0x000fe20000000000 */
[----:B------:R-:W-:Y:S01]  /*b810*/  UIADD3 UR12, UR6, 0x460, URZ ;  /* 0x00000460060c7890 */ /* 0x000fe2000fffe03f */
[----:B------:R-:W-:Y:S01]  /*b820*/  @!P4 FMUL R37, R37, 0.5 ;  /* 0x3f0000002525c820 */ /* 0x000fe20000400000 */
[----:B------:R-:W3:Y:S01]  /*b830*/  MUFU.EX2 R36, R36 ;  /* 0x0000002400247308 */ /* 0x000ee20000000800 */
[----:B-1----:R-:W-:-:S07]  /*b840*/  @!P6 FMUL R42, R42, R42 ;  /* 0x0000002a2a2ae220 */ /* 0x002fce0000400000 */
[----:B------:R-:W1:Y:S01]  /*b850*/  MUFU.EX2 R37, R37 ;  /* 0x0000002500257308 */ /* 0x000e620000000800 */
[----:B--2---:R-:W-:Y:S01]  /*b860*/  @!P5 FMUL R39, R39, R39 ;  /* 0x000000272727d220 */ /* 0x004fe20000400000 */
[----:B---3--:R-:W-:Y:S01]  /*b870*/  @!P3 FMUL R36, R36, R36 ;  /* 0x000000242424b220 */ /* 0x008fe20000400000 */
[----:B------:R-:W-:Y:S01]  /*b880*/  FSETP.GEU.AND P3, PT, R40, -126, PT ;  /* 0xc2fc00002800780b */ /* 0x000fe20003f6e000 */
[----:B-1----:R-:W-:Y:S01]  /*b890*/  @!P4 FMUL R37, R37, R37 ;  /* 0x000000252525c220 */ /* 0x002fe20000400000 */
[----:B------:R-:W-:-:S11]  /*b8a0*/  FSETP.GEU.AND P4, PT, R41, -126, PT ;  /* 0xc2fc00002900780b */ /* 0x000fd60003f8e000 */
[----:B------:R-:W-:Y:S01]  /*b8b0*/  @!P3 FMUL R40, R40, 0.5 ;  /* 0x3f0000002828b820 */ /* 0x000fe20000400000 */
[----:B------:R-:W-:Y:S02]  /*b8c0*/  WARPGROUP.DEPBAR.LE gsb0, 0x0 ;  /* 0x00008000000079c5 */ /* 0x000fe40000010000 */
[----:B------:R-:W-:Y:S01]  /*b8d0*/  WARPGROUP.ARRIVE ;  /* 0x00000000000079c5 */ /* 0x000fe20000000000 */
[----:B------:R-:W-:Y:S02]  /*b8e0*/  @!P4 FMUL R41, R41, 0.5 ;  /* 0x3f0000002929c820 */ /* 0x000fe40000400000 */
[----:B------:R-:W1:Y:S03]  /*b8f0*/  MUFU.EX2 R40, R40 ;  /* 0x0000002800287308 */ /* 0x000e660000000800 */
[----:B------:R-:W-:Y:S01]  /*b900*/  HGMMA.64x16x16.F32.BF16 R152, R24, gdesc[UR8].tnspB, R152, gsb0 ;  /* 0x4020000818987df0 */ /* 0x000fe20008001898 */
[----:B------:R-:W-:Y:S01]  /*b910*/  UIADD3 UR10, UR6, 0x260, URZ ;  /* 0x00000260060a7890 */ /* 0x000fe2000fffe03f */
[----:B------:R-:W-:-:S03]  /*b920*/  UMOV UR11, 0xc0000010 ;  /* 0xc0000010000b7882 */ /* 0x000fc60000000000 */
[----:B------:R-:W2:Y:S01]  /*b930*/  MUFU.EX2 R41, R41 ;  /* 0x0000002900297308 */ /* 0x000ea20000000800 */
[----:B-1----:R-:W-:Y:S01]  /*b940*/  @!P3 FMUL R40, R40, R40 ;  /* 0x000000282828b220 */ /* 0x002fe20000400000 */
[----:B--2---:R-:W-:Y:S01]  /*b950*/  @!P4 FMUL R41, R41, R41 ;  /* 0x000000292929c220 */ /* 0x004fe20000400000 */
[----:B------:R-:W-:Y:S02]  /*b960*/  WARPGROUP.DEPBAR.LE gsb0, 0x0 ;  /* 0x00008000000079c5 */ /* 0x000fe40000010000 */
[----:B------:R-:W-:Y:S01]  /*b970*/  F2FP.BF16.F32.PACK_AB R24, R48, R43 ;  /* 0x0000002b3018723e */ /* 0x000fe200000010ff */
[----:B------:R-:W-:Y:S01]  /*b980*/  FADD R43, R180, R43 ;  /* 0x0000002bb42b7221 */ /* 0x000fe20000000000 */
[----:B------:R-:W-:Y:S01]  /*b990*/  F2FP.BF16.F32.PACK_AB R25, R182, R49 ;  /* 0x00000031b619723e */ /* 0x000fe200000010ff */
[----:B------:R-:W-:Y:S01]  /*b9a0*/  FADD R49, R46, R49 ;  /* 0x000000312e317221 */ /* 0x000fe20000000000 */
[----:B------:R-:W-:Y:S01]  /*b9b0*/  F2FP.BF16.F32.PACK_AB R26, R44, R45 ;  /* 0x0000002d2c1a723e */ /* 0x000fe200000010ff */
[----:B------:R-:W-:Y:S01]  /*b9c0*/  FADD R48, R43, R48 ;  /* 0x000000302b307221 */ /* 0x000fe20000000000 */
[----:B------:R-:W-:Y:S01]  /*b9d0*/  F2FP.BF16.F32.PACK_AB R27, R52, R47 ;  /* 0x0000002f341b723e */ /* 0x000fe200000010ff */
[----:B------:R-:W-:Y:S01]  /*b9e0*/  FFMA R43, R122, UR22, -R3 ;  /* 0x000000167a2b7c23 */ /* 0x000fe20008000803 */
[----:B------:R-:W-:Y:S01]  /*b9f0*/  FFMA R46, R125, UR22, -R20 ;  /* 0x000000167d2e7c23 */ /* 0x000fe20008000814 */
[----:B------:R-:W-:Y:S01]  /*ba00*/  FADD R45, R48, R45 ;  /* 0x0000002d302d7221 */ /* 0x000fe20000000000 */
[----:B------:R-:W-:Y:S01]  /*ba10*/  WARPGROUP.ARRIVE ;  /* 0x00000000000079c5 */ /* 0x000fe20000000000 */
[----:B------:R-:W-:Y:S01]  /*ba20*/  FADD R182, R49, R182 ;  /* 0x000000b631b67221 */ /* 0x000fe20000000000 */
[----:B------:R-:W-:Y:S01]  /*ba30*/  FSETP.GEU.AND P5, PT, R43, -126, PT ;  /* 0xc2fc00002b00780b */ /* 0x000fe20003fae000 */
[----:B------:R-:W-:Y:S01]  /*ba40*/  FADD R44, R45, R44 ;  /* 0x0000002c2d2c7221 */ /* 0x000fe20000000000 */
[--C-:B------:R-:W-:Y:S01]  /*ba50*/  FFMA R45, R124, UR22, -R20.reuse ;  /* 0x000000167c2d7c23 */ /* 0x100fe20008000814 */
[----:B------:R-:W-:Y:S01]  /*ba60*/  FSETP.GEU.AND P4, PT, R46, -126, PT ;  /* 0xc2fc00002e00780b */ /* 0x000fe20003f8e000 */
[----:B------:R-:W-:Y:S01]  /*ba70*/  HGMMA.64x16x16.F32.BF16 R168, R24, gdesc[UR16].tnspB, R168, gsb0 ;  /* 0x4020001018a87df0 */ /* 0x000fe200080018a8 */
[----:B------:R-:W-:Y:S01]  /*ba80*/  UMOV UR18, UR8 ;  /* 0x0000000800127c82 */ /* 0x000fe20008000000 */
[----:B------:R-:W-:Y:S01]  /*ba90*/  UMOV UR19, 0xc0000010 ;  /* 0xc000001000137882 */ /* 0x000fe20000000000 */
[----:B------:R-:W-:Y:S01]  /*baa0*/  UIADD3 UR8, UR6, 0xa0, URZ ;  /* 0x000000a006087890 */ /* 0x000fe2000fffe03f */
[----:B------:R-:W-:Y:S01]  /*bab0*/  FSETP.GEU.AND P3, PT, R45, -126, PT ;  /* 0xc2fc00002d00780b */ /* 0x000fe20003f6e000 */
[----:B------:R-:W-:Y:S01]  /*bac0*/  FADD R47, R182, R47 ;  /* 0x0000002fb62f7221 */ /* 0x000fe20000000000 */
[----:B------:R-:W-:-:S03]  /*bad0*/  FFMA R20, R149, UR22, -R20 ;  /* 0x0000001695147c23 */ /* 0x000fc60008000814 */
[----:B------:R-:W-:Y:S01]  /*bae0*/  @!P5 FMUL R43, R43, 0.5 ;  /* 0x3f0000002b2bd820 */ /* 0x000fe20000400000 */
[----:B------:R-:W-:Y:S02]  /*baf0*/  FADD R47, R47, R52 ;  /* 0x000000342f2f7221 */ /* 0x000fe40000000000 */
[----:B------:R-:W-:-:S03]  /*bb00*/  @!P4 FMUL R46, R46, 0.5 ;  /* 0x3f0000002e2ec820 */ /* 0x000fc60000400000 */
[----:B------:R-:W1:Y:S02]  /*bb10*/  MUFU.EX2 R43, R43 ;  /* 0x0000002b002b7308 */ /* 0x000e640000000800 */
[----:B------:R-:W-:-:S06]  /*bb20*/  @!P3 FMUL R45, R45, 0.5 ;  /* 0x3f0000002d2db820 */ /* 0x000fcc0000400000 */
[----:B------:R-:W2:Y:S08]  /*bb30*/  MUFU.EX2 R45, R45 ;  /* 0x0000002d002d7308 */ /* 0x000eb00000000800 */
[----:B------:R-:W3:Y:S01]  /*bb40*/  MUFU.EX2 R46, R46 ;  /* 0x0000002e002e7308 */ /* 0x000ee20000000800 */
[----:B-1----:R-:W-:Y:S01]  /*bb50*/  @!P5 FMUL R43, R43, R43 ;  /* 0x0000002b2b2bd220 */ /* 0x002fe20000400000 */
[----:B------:R-:W-:Y:S01]  /*bb60*/  FSETP.GEU.AND P5, PT, R126, -126, PT ;  /* 0xc2fc00007e00780b */ /* 0x000fe20003fae000 */
[----:B--2---:R-:W-:Y:S01]  /*bb70*/  @!P3 FMUL R45, R45, R45 ;  /* 0x0000002d2d2db220 */ /* 0x004fe20000400000 */
[----:B------:R-:W-:Y:S01]  /*bb80*/  FSETP.GEU.AND P3, PT, R128, -126, PT ;  /* 0xc2fc00008000780b */ /* 0x000fe20003f6e000 */
[----:B------:R-:W-:-:S02]  /*bb90*/  WARPGROUP.DEPBAR.LE gsb0, 0x0 ;  /* 0x00008000000079c5 */ /* 0x000fc40000010000 */
[----:B------:R-:W-:-:S08]  /*bba0*/  WARPGROUP.ARRIVE ;  /* 0x00000000000079c5 */ /* 0x000fd00000000000 */
[----:B------:R-:W-:Y:S01]  /*bbb0*/  @!P5 FMUL R126, R126, 0.5 ;  /* 0x3f0000007e7ed820 */ /* 0x000fe20000400000 */
[----:B---3--:R-:W-:Y:S01]  /*bbc0*/  @!P4 FMUL R46, R46, R46 ;  /* 0x0000002e2e2ec220 */ /* 0x008fe20000400000 */
[----:B------:R-:W-:Y:S01]  /*bbd0*/  FSETP.GEU.AND P4, PT, R129, -126, PT ;  /* 0xc2fc00008100780b */ /* 0x000fe20003f8e000 */
[----:B------:R-:W-:Y:S01]  /*bbe0*/  HGMMA.64x16x16.F32.BF16 R160, R24, gdesc[UR8].tnspB, R160, gsb0 ;  /* 0x4020000818a07df0 */ /* 0x000fe200080018a0 */
[----:B------:R-:W-:Y:S01]  /*bbf0*/  UMOV UR10, UR12 ;  /* 0x0000000c000a7c82 */ /* 0x000fe20008000000 */
[----:B------:R-:W-:Y:S01]  /*bc00*/  UMOV UR11, 0xc0000010 ;  /* 0xc0000010000b7882 */ /* 0x000fe20000000000 */
[----:B------:R-:W-:Y:S01]  /*bc10*/  UIADD3 UR12, UR6, 0x480, URZ ;  /* 0x00000480060c7890 */ /* 0x000fe2000fffe03f */
[----:B------:R-:W1:Y:S01]  /*bc20*/  MUFU.EX2 R126, R126 ;  /* 0x0000007e007e7308 */ /* 0x000e620000000800 */
[----:B------:R-:W-:-:S07]  /*bc30*/  @!P3 FMUL R128, R128, 0.5 ;  /* 0x3f0000008080b820 */ /* 0x000fce0000400000 */
[----:B------:R-:W-:Y:S01]  /*bc40*/  @!P4 FMUL R129, R129, 0.5 ;  /* 0x3f0000008181c820 */ /* 0x000fe20000400000 */
[----:B------:R-:W2:Y:S01]  /*bc50*/  MUFU.EX2 R128, R128 ;  /* 0x0000008000807308 */ /* 0x000ea20000000800 */
[----:B-1----:R-:W-:Y:S01]  /*bc60*/  @!P5 FMUL R126, R126, R126 ;  /* 0x0000007e7e7ed220 */ /* 0x002fe20000400000 */
[----:B------:R-:W-:-:S06]  /*bc70*/  FSETP.GEU.AND P5, PT, R130, -126, PT ;  /* 0xc2fc00008200780b */ /* 0x000fcc0003fae000 */
[----:B------:R-:W1:Y:S01]  /*bc80*/  MUFU.EX2 R129, R129 ;  /* 0x0000008100817308 */ /* 0x000e620000000800 */
[----:B--2---:R-:W-:Y:S01]  /*bc90*/  @!P3 FMUL R128, R128, R128 ;  /* 0x000000808080b220 */ /* 0x004fe20000400000 */
[----:B------:R-:W-:-:S05]  /*bca0*/  FSETP.GEU.AND P3, PT, R132, -126, PT ;  /* 0xc2fc00008400780b */ /* 0x000fca0003f6e000 */
[----:B------:R-:W-:Y:S01]  /*bcb0*/  @!P5 FMUL R130, R130, 0.5 ;  /* 0x3f0000008282d820 */ /* 0x000fe20000400000 */
[----:B-1----:R-:W-:-:S05]  /*bcc0*/  @!P4 FMUL R129, R129, R129 ;  /* 0x000000818181c220 */ /* 0x002fca0000400000 */
[----:B------:R-:W1:Y:S01]  /*bcd0*/  MUFU.EX2 R130, R130 ;  /* 0x0000008200827308 */ /* 0x000e620000000800 */
[----:B------:R-:W-:Y:S02]  /*bce0*/  WARPGROUP.DEPBAR.LE gsb0, 0x0 ;  /* 0x00008000000079c5 */ /* 0x000fe40000010000 */
[----:B------:R-:W-:Y:S01]  /*bcf0*/  WARPGROUP.ARRIVE ;  /* 0x00000000000079c5 */ /* 0x000fe20000000000 */
[----:B------:R-:W-:Y:S01]  /*bd00*/  FSETP.GEU.AND P4, PT, R133, -126, PT ;  /* 0xc2fc00008500780b */ /* 0x000fe20003f8e000 */
[----:B------:R-:W-:-:S04]  /*bd10*/  @!P3 FMUL R132, R132, 0.5 ;  /* 0x3f0000008484b820 */ /* 0x000fc80000400000 */
[----:B------:R-:W-:Y:S01]  /*bd20*/  HGMMA.64x16x16.F32.BF16 R152, R24, gdesc[UR8].tnspB, R152, gsb0 ;  /* 0x4020000818987df0 */ /* 0x000fe20008001898 */
[----:B------:R-:W-:Y:S01]  /*bd30*/  UIADD3 UR10, UR6, 0x280, URZ ;  /* 0x00000280060a7890 */ /* 0x000fe2000fffe03f */
[----:B------:R-:W2:Y:S01]  /*bd40*/  MUFU.EX2 R132, R132 ;  /* 0x0000008400847308 */ /* 0x000ea20000000800 */
[----:B------:R-:W-:Y:S01]  /*bd50*/  UMOV UR11, 0xc0000010 ;  /* 0xc0000010000b7882 */ /* 0x000fe20000000000 */
[----:B-1----:R-:W-:Y:S01]  /*bd60*/  @!P5 FMUL R130, R130, R130 ;  /* 0x000000828282d220 */ /* 0x002fe20000400000 */
[----:B------:R-:W-:-:S03]  /*bd70*/  FSETP.GEU.AND P5, PT, R134, -126, PT ;  /* 0xc2fc00008600780b */ /* 0x000fc60003fae000 */
[----:B------:R-:W-:-:S06]  /*bd80*/  @!P4 FMUL R133, R133, 0.5 ;  /* 0x3f0000008585c820 */ /* 0x000fcc0000400000 */
[----:B------:R-:W1:Y:S01]  /*bd90*/  MUFU.EX2 R133, R133 ;  /* 0x0000008500857308 */ /* 0x000e620000000800 */
[----:B--2---:R-:W-:Y:S01]  /*bda0*/  @!P3 FMUL R132, R132, R132 ;  /* 0x000000848484b220 */ /* 0x004fe20000400000 */
[----:B------:R-:W-:Y:S02]  /*bdb0*/  FSETP.GEU.AND P3, PT, R136, -126, PT ;  /* 0xc2fc00008800780b */ /* 0x000fe40003f6e000 */
[----:B------:R-:W-:-:S06]  /*bdc0*/  @!P5 FMUL R134, R134, 0.5 ;  /* 0x3f0000008686d820 */ /* 0x000fcc0000400000 */
[----:B------:R-:W2:Y:S01]  /*bdd0*/  MUFU.EX2 R134, R134 ;  /* 0x0000008600867308 */ /* 0x000ea20000000800 */
[----:B-1----:R-:W-:Y:S01]  /*bde0*/  @!P4 FMUL R133, R133, R133 ;  /* 0x000000858585c220 */ /* 0x002fe20000400000 */
[----:B------:R-:W-:-:S03]  /*bdf0*/  FSETP.GEU.AND P4, PT, R137, -126, PT ;  /* 0xc2fc00008900780b */ /* 0x000fc60003f8e000 */
[----:B------:R-:W-:-:S06]  /*be00*/  @!P3 FMUL R136, R136, 0.5 ;  /* 0x3f0000008888b820 */ /* 0x000fcc0000400000 */
[----:B------:R-:W1:Y:S01]  /*be10*/  MUFU.EX2 R136, R136 ;  /* 0x0000008800887308 */ /* 0x000e620000000800 */
[----:B------:R-:W-:Y:S02]  /*be20*/  WARPGROUP.DEPBAR.LE gsb0, 0x0 ;  /* 0x00008000000079c5 */ /* 0x000fe40000010000 */
[----:B------:R-:W-:Y:S01]  /*be30*/  F2FP.BF16.F32.PACK_AB R24, R54, R53 ;  /* 0x000000353618723e */ /* 0x000fe200000010ff */
[----:B------:R-:W-:Y:S01]  /*be40*/  FADD R53, R44, R53 ;  /* 0x000000352c357221 */ /* 0x000fe20000000000 */
[----:B------:R-:W-:Y:S01]  /*be50*/  F2FP.BF16.F32.PACK_AB R25, R61, R56 ;  /* 0x000000383d19723e */ /* 0x000fe200000010ff */
[----:B------:R-:W-:Y:S01]  /*be60*/  FFMA R44, R123, UR22, -R3 ;  /* 0x000000167b2c7c23 */ /* 0x000fe20008000803 */
[----:B------:R-:W-:Y:S01]  /*be70*/  F2FP.BF16.F32.PACK_AB R26, R51, R50 ;  /* 0x00000032331a723e */ /* 0x000fe200000010ff */
[----:B--2---:R-:W-:Y:S01]  /*be80*/  @!P5 FMUL R134, R134, R134 ;  /* 0x000000868686d220 */ /* 0x004fe20000400000 */
[----:B------:R-:W-:Y:S01]  /*be90*/  F2FP.BF16.F32.PACK_AB R27, R58, R55 ;  /* 0x000000373a1b723e */ /* 0x000fe200000010ff */
[----:B------:R-:W-:Y:S01]  /*bea0*/  @!P4 FMUL R137, R137, 0.5 ;  /* 0x3f0000008989c820 */ /* 0x000fe20000400000 */
[----:B------:R-:W-:Y:S01]  /*beb0*/  FSETP.GEU.AND P6, PT, R44, -126, PT ;  /* 0xc2fc00002c00780b */ /* 0x000fe20003fce000 */
[----:B------:R-:W-:Y:S01]  /*bec0*/  FADD R53, R53, R54 ;  /* 0x0000003635357221 */ /* 0x000fe20000000000 */
[----:B------:R-:W-:Y:S01]  /*bed0*/  WARPGROUP.ARRIVE ;  /* 0x00000000000079c5 */ /* 0x000fe20000000000 */
[----:B------:R-:W-:Y:S01]  /*bee0*/  FSETP.GEU.AND P5, PT, R138, -126, PT ;  /* 0xc2fc00008a00780b */ /* 0x000fe20003fae000 */
[----:B------:R-:W-:Y:S01]  /*bef0*/  FADD R56, R47, R56 ;  /* 0x000000382f387221 */ /* 0x000fe20000000000 */
[----:B------:R-:W2:Y:S01]  /*bf00*/  MUFU.EX2 R137, R137 ;  /* 0x0000008900897308 */ /* 0x000ea20000000800 */
[----:B-1----:R-:W-:Y:S01]  /*bf10*/  @!P3 FMUL R136, R136, R136 ;  /* 0x000000888888b220 */ /* 0x002fe20000400000 */
[----:B------:R-:W-:Y:S01]  /*bf20*/  FSETP.GEU.AND P3, PT, R140, -126, PT ;  /* 0xc2fc00008c00780b */ /* 0x000fe20003f6e000 */
        /* <DEDUP_REMOVED lines=8> */
[----:B------:R-:W-:Y:S01]  /*bfb0*/  @!P5 FMUL R138, R138, 0.5 ;  /* 0x3f0000008a8ad820 */ /* 0x000fe20000400000 */
[----:B------:R-:W-:Y:S01]  /*bfc0*/  FADD R50, R50, R51 ;  /* 0x0000003332327221 */ /* 0x000fe20000000000 */
[----:B------:R-:W-:Y:S01]  /*bfd0*/  FADD R55, R56, R55 ;  /* 0x0000003738377221 */ /* 0x000fe20000000000 */
[----:B------:R-:W1:Y:S01]  /*bfe0*/  MUFU.EX2 R44, R44 ;  /* 0x0000002c002c7308 */ /* 0x000e620000000800 */
[----:B------:R-:W-:Y:S01]  /*bff0*/  @!P3 FMUL R140, R140, 0.5 ;  /* 0x3f0000008c8cb820 */ /* 0x000fe20000400000 */
[----:B--2---:R-:W-:Y:S01]  /*c000*/  @!P4 FMUL R137, R137, R137 ;  /* 0x000000898989c220 */ /* 0x004fe20000400000 */
[----:B------:R-:W-:Y:S01]  /*c010*/  FSETP.GEU.AND P4, PT, R141, -126, PT ;  /* 0xc2fc00008d00780b */ /* 0x000fe20003f8e000 */
[----:B------:R-:W-:-:S04]  /*c020*/  FADD R58, R55, R58 ;  /* 0x0000003a373a7221 */ /* 0x000fc80000000000 */
[----:B------:R-:W2:Y:S08]  /*c030*/  MUFU.EX2 R138, R138 ;  /* 0x0000008a008a7308 */ /* 0x000eb00000000800 */
[----:B------:R-:W3:Y:S01]  /*c040*/  MUFU.EX2 R140, R140 ;  /* 0x0000008c008c7308 */ /* 0x000ee20000000800 */
[----:B-1----:R-:W-:Y:S01]  /*c050*/  @!P6 FMUL R44, R44, R44 ;  /* 0x0000002c2c2ce220 */ /* 0x002fe20000400000 */
[----:B------:R-:W-:Y:S01]  /*c060*/  FSETP.GEU.AND P6, PT, R127, -126, PT ;  /* 0xc2fc00007f00780b */ /* 0x000fe20003fce000 */
[----:B------:R-:W-:Y:S01]  /*c070*/  @!P4 FMUL R141, R141, 0.5 ;  /* 0x3f0000008d8dc820 */ /* 0x000fe20000400000 */
[----:B--2---:R-:W-:Y:S01]  /*c080*/  @!P5 FMUL R138, R138, R138 ;  /* 0x0000008a8a8ad220 */ /* 0x004fe20000400000 */
[----:B------:R-:W-:-:S04]  /*c090*/  FSETP.GEU.AND P5, PT, R142, -126, PT ;  /* 0xc2fc00008e00780b */ /* 0x000fc80003fae000 */
[----:B------:R-:W1:Y:S01]  /*c0a0*/  MUFU.EX2 R141, R141 ;  /* 0x0000008d008d7308 */ /* 0x000e620000000800 */
[----:B------:R-:W-:Y:S02]  /*c0b0*/  WARPGROUP.DEPBAR.LE gsb0, 0x0 ;  /* 0x00008000000079c5 */ /* 0x000fe40000010000 */
[----:B------:R-:W-:-:S03]  /*c0c0*/  WARPGROUP.ARRIVE ;  /* 0x00000000000079c5 */ /* 0x000fc60000000000 */
[----:B------:R-:W-:Y:S01]  /*c0d0*/  @!P6 FMUL R127, R127, 0.5 ;  /* 0x3f0000007f7fe820 */ /* 0x000fe20000400000 */
[----:B---3--:R-:W-:Y:S01]  /*c0e0*/  @!P3 FMUL R140, R140, R140 ;  /* 0x0000008c8c8cb220 */ /* 0x008fe20000400000 */
[----:B------:R-:W-:Y:S01]  /*c0f0*/  FSETP.GEU.AND P3, PT, R144, -126, PT ;  /* 0xc2fc00009000780b */ /* 0x000fe20003f6e000 */
[----:B------:R-:W-:Y:S01]  /*c100*/  HGMMA.64x16x16.F32.BF16 R160, R24, gdesc[UR8].tnspB, R160, gsb0 ;  /* 0x4020000818a07df0 */ /* 0x000fe200080018a0 */
[----:B------:R-:W-:Y:S01]  /*c110*/  UMOV UR10, UR12 ;  /* 0x0000000c000a7c82 */ /* 0x000fe20008000000 */
[----:B------:R-:W-:Y:S01]  /*c120*/  UMOV UR11, 0xc0000010 ;  /* 0xc0000010000b7882 */ /* 0x000fe20000000000 */
[----:B------:R-:W-:Y:S01]  /*c130*/  UIADD3 UR12, UR6, 0x4a0, URZ ;  /* 0x000004a0060c7890 */ /* 0x000fe2000fffe03f */
[----:B------:R-:W2:Y:S01]  /*c140*/  MUFU.EX2 R127, R127 ;  /* 0x0000007f007f7308 */ /* 0x000ea20000000800 */
[----:B------:R-:W-:Y:S01]  /*c150*/  @!P5 FMUL R142, R142, 0.5 ;  /* 0x3f0000008e8ed820 */ /* 0x000fe20000400000 */
[----:B-1----:R-:W-:Y:S01]  /*c160*/  @!P4 FMUL R141, R141, R141 ;  /* 0x0000008d8d8dc220 */ /* 0x002fe20000400000 */
[----:B------:R-:W-:-:S05]  /*c170*/  FSETP.GEU.AND P4, PT, R145, -126, PT ;  /* 0xc2fc00009100780b */ /* 0x000fca0003f8e000 */
[----:B------:R-:W-:Y:S01]  /*c180*/  @!P3 FMUL R144, R144, 0.5 ;  /* 0x3f0000009090b820 */ /* 0x000fe20000400000 */
[----:B------:R-:W1:Y:S07]  /*c190*/  MUFU.EX2 R142, R142 ;  /* 0x0000008e008e7308 */ /* 0x000e6e0000000800 */
[----:B------:R-:W-:Y:S01]  /*c1a0*/  @!P4 FMUL R145, R145, 0.5 ;  /* 0x3f0000009191c820 */ /* 0x000fe20000400000 */
[----:B--2---:R-:W-:Y:S01]  /*c1b0*/  @!P6 FMUL R127, R127, R127 ;  /* 0x0000007f7f7fe220 */ /* 0x004fe20000400000 */
[----:B------:R-:W-:Y:S01]  /*c1c0*/  FSETP.GEU.AND P6, PT, R131, -126, PT ;  /* 0xc2fc00008300780b */ /* 0x000fe20003fce000 */
[----:B------:R-:W2:Y:S01]  /*c1d0*/  MUFU.EX2 R144, R144 ;  /* 0x0000009000907308 */ /* 0x000ea20000000800 */
[----:B-1----:R-:W-:Y:S01]  /*c1e0*/  @!P5 FMUL R142, R142, R142 ;  /* 0x0000008e8e8ed220 */ /* 0x002fe20000400000 */
[----:B------:R-:W-:-:S06]  /*c1f0*/  FSETP.GEU.AND P5, PT, R146, -126, PT ;  /* 0xc2fc00009200780b */ /* 0x000fcc0003fae000 */
[----:B------:R-:W1:Y:S04]  /*c200*/  MUFU.EX2 R145, R145 ;  /* 0x0000009100917308 */ /* 0x000e680000000800 */
[----:B------:R-:W-:Y:S01]  /*c210*/  @!P6 FMUL R131, R131, 0.5 ;  /* 0x3f0000008383e820 */ /* 0x000fe20000400000 */
[----:B--2---:R-:W-:-:S05]  /*c220*/  @!P3 FMUL R144, R144, R144 ;  /* 0x000000909090b220 */ /* 0x004fca0000400000 */
[----:B------:R-:W2:Y:S01]  /*c230*/  MUFU.EX2 R131, R131 ;  /* 0x0000008300837308 */ /* 0x000ea20000000800 */
[----:B------:R-:W-:Y:S02]  /*c240*/  WARPGROUP.DEPBAR.LE gsb0, 0x0 ;  /* 0x00008000000079c5 */ /* 0x000fe40000010000 */
[----:B------:R-:W-:Y:S01]  /*c250*/  WARPGROUP.ARRIVE ;  /* 0x00000000000079c5 */ /* 0x000fe20000000000 */
[----:B------:R-:W-:Y:S01]  /*c260*/  @!P5 FMUL R146, R146, 0.5 ;  /* 0x3f0000009292d820 */ /* 0x000fe20000400000 */
[----:B------:R-:W-:Y:S01]  /*c270*/  FSETP.GEU.AND P3, PT, R148, -126, PT ;  /* 0xc2fc00009400780b */ /* 0x000fe20003f6e000 */
[----:B-1----:R-:W-:Y:S01]  /*c280*/  @!P4 FMUL R145, R145, R145 ;  /* 0x000000919191c220 */ /* 0x002fe20000400000 */
[----:B------:R-:W-:Y:S02]  /*c290*/  FSETP.GEU.AND P4, PT, R20, -126, PT ;  /* 0xc2fc00001400780b */ /* 0x000fe40003f8e000 */
[----:B------:R-:W-:Y:S01]  /*c2a0*/  HGMMA.64x16x16.F32.BF16 R152, R24, gdesc[UR8].tnspB, R152, gsb0 ;  /* 0x4020000818987df0 */ /* 0x000fe20008001898 */
[----:B------:R-:W-:Y:S01]  /*c2b0*/  UIADD3 UR10, UR6, 0x2a0, URZ ;  /* 0x000002a0060a7890 */ /* 0x000fe2000fffe03f */
[----:B------:R-:W1:Y:S01]  /*c2c0*/  MUFU.EX2 R146, R146 ;  /* 0x0000009200927308 */ /* 0x000e620000000800 */
[----:B------:R-:W-:Y:S01]  /*c2d0*/  UMOV UR11, 0xc0000010 ;  /* 0xc0000010000b7882 */ /* 0x000fe20000000000 */
[----:B--2---:R-:W-:Y:S01]  /*c2e0*/  @!P6 FMUL R131, R131, R131 ;  /* 0x000000838383e220 */ /* 0x004fe20000400000 */
[----:B------:R-:W-:-:S04]  /*c2f0*/  FSETP.GEU.AND P6, PT, R135, -126, PT ;  /* 0xc2fc00008700780b */ /* 0x000fc80003fce000 */
[----:B------:R-:W-:Y:S02]  /*c300*/  @!P3 FMUL R148, R148, 0.5 ;  /* 0x3f0000009494b820 */ /* 0x000fe40000400000 */
[----:B------:R-:W-:-:S04]  /*c310*/  @!P4 FMUL R20, R20, 0.5 ;  /* 0x3f0000001414c820 */ /* 0x000fc80000400000 */
[----:B------:R-:W2:Y:S01]  /*c320*/  MUFU.EX2 R148, R148 ;  /* 0x0000009400947308 */ /* 0x000ea20000000800 */
[----:B-1----:R-:W-:Y:S01]  /*c330*/  @!P5 FMUL R146, R146, R146 ;  /* 0x000000929292d220 */ /* 0x002fe20000400000 */
[----:B------:R-:W-:Y:S01]  /*c340*/  FSETP.GEU.AND P5, PT, R150, -126, PT ;  /* 0xc2fc00009600780b */ /* 0x000fe20003fae000 */
[----:B------:R-:W-:-:S06]  /*c350*/  @!P6 FMUL R135, R135, 0.5 ;  /* 0x3f0000008787e820 */ /* 0x000fcc0000400000 */
[----:B------:R-:W1:Y:S06]  /*c360*/  MUFU.EX2 R135, R135 ;  /* 0x0000008700877308 */ /* 0x000e6c0000000800 */
[----:B------:R-:W-:Y:S01]  /*c370*/  @!P5 FMUL R150, R150, 0.5 ;  /* 0x3f0000009696d820 */ /* 0x000fe20000400000 */
[----:B--2---:R-:W-:Y:S01]  /*c380*/  @!P3 FMUL R148, R148, R148 ;  /* 0x000000949494b220 */ /* 0x004fe20000400000 */
[----:B------:R-:W-:-:S04]  /*c390*/  ISETP.NE.AND P3, PT, R6, 0x4, PT ;  /* 0x000000040600780c */ /* 0x000fc80003f65270 */
[----:B------:R-:W2:Y:S01]  /*c3a0*/  MUFU.EX2 R150, R150 ;  /* 0x0000009600967308 */ /* 0x000ea20000000800 */
[----:B------:R-:W-:Y:S01]  /*c3b0*/  SEL R6, R6, RZ, P3 ;  /* 0x000000ff06067207 */ /* 0x000fe20001800000 */
[----:B------:R-:W-:Y:S02]  /*c3c0*/  WARPGROUP.DEPBAR.LE gsb0, 0x0 ;  /* 0x00008000000079c5 */ /* 0x000fe40000010000 */
[----:B------:R-:W-:Y:S01]  /*c3d0*/  F2FP.BF16.F32.PACK_AB R24, R64, R57 ;  /* 0x000000394018723e */ /* 0x000fe200000010ff */
[----:B-1----:R-:W-:Y:S01]  /*c3e0*/  @!P6 FMUL R135, R135, R135 ;  /* 0x000000878787e220 */ /* 0x002fe20000400000 */
[----:B------:R-:W-:Y:S01]  /*c3f0*/  F2FP.BF16.F32.PACK_AB R25, R62, R65 ;  /* 0x000000413e19723e */ /* 0x000fe200000010ff */
[----:B------:R-:W-:Y:S01]  /*c400*/  FADD R57, R50, R57 ;  /* 0x0000003932397221 */ /* 0x000fe20000000000 */
[----:B------:R-:W-:Y:S01]  /*c410*/  F2FP.BF16.F32.PACK_AB R26, R60, R59 ;  /* 0x0000003b3c1a723e */ /* 0x000fe200000010ff */
[----:B------:R-:W-:Y:S01]  /*c420*/  FADD R65, R58, R65 ;  /* 0x000000413a417221 */ /* 0x000fe20000000000 */
[----:B------:R-:W-:Y:S01]  /*c430*/  F2FP.BF16.F32.PACK_AB R27, R70, R63 ;  /* 0x0000003f461b723e */ /* 0x000fe200000010ff */
[----:B------:R-:W-:Y:S01]  /*c440*/  FADD R64, R57, R64 ;  /* 0x0000004039407221 */ /* 0x000fe20000000000 */
[----:B------:R-:W-:Y:S01]  /*c450*/  FSETP.GEU.AND P6, PT, R139, -126, PT ;  /* 0xc2fc00008b00780b */ /* 0x000fe20003fce000 */
[----:B------:R-:W-:Y:S01]  /*c460*/  FADD R62, R65, R62 ;  /* 0x0000003e413e7221 */ /* 0x000fe20000000000 */
[----:B------:R-:W-:Y:S01]  /*c470*/  WARPGROUP.ARRIVE ;  /* 0x00000000000079c5 */ /* 0x000fe20000000000 */
[----:B------:R-:W-:Y:S01]  /*c480*/  FADD R59, R64, R59 ;  /* 0x0000003b403b7221 */ /* 0x000fe20000000000 */
[----:B--2---:R-:W-:Y:S01]  /*c490*/  @!P5 FMUL R150, R150, R150 ;  /* 0x000000969696d220 */ /* 0x004fe20000400000 */
[----:B------:R-:W-:-:S02]  /*c4a0*/  FADD R63, R62, R63 ;  /* 0x0000003f3e3f7221 */ /* 0x000fc40000000000 */
[----:B------:R-:W-:Y:S01]  /*c4b0*/  FADD R59, R59, R60 ;  /* 0x0000003c3b3b7221 */ /* 0x000fe20000000000 */
[----:B------:R-:W-:Y:S01]  /*c4c0*/  HGMMA.64x16x16.F32.BF16 R168, R24, gdesc[UR16].tnspB, R168, gsb0 ;  /* 0x4020001018a87df0 */ /* 0x000fe200080018a8 */
[----:B------:R-:W-:Y:S01]  /*c4d0*/  UMOV UR18, UR8 ;  /* 0x0000000800127c82 */ /* 0x000fe20008000000 */
[----:B------:R-:W-:Y:S01]  /*c4e0*/  UMOV UR19, 0xc0000010 ;  /* 0xc000001000137882 */ /* 0x000fe20000000000 */
[----:B------:R-:W-:Y:S01]  /*c4f0*/  UIADD3 UR8, UR6, 0xe0, URZ ;  /* 0x000000e006087890 */ /* 0x000fe2000fffe03f */
[----:B------:R-:W-:Y:S01]  /*c500*/  FADD R70, R63, R70 ;  /* 0x000000463f467221 */ /* 0x000fe20000000000 */
[----:B------:R-:W-:-:S06]  /*c510*/  @!P6 FMUL R139, R139, 0.5 ;  /* 0x3f0000008b8be820 */ /* 0x000fcc0000400000 */
[----:B------:R-:W1:Y:S02]  /*c520*/  MUFU.EX2 R139, R139 ;  /* 0x0000008b008b7308 */ /* 0x000e640000000800 */
[----:B-1----:R-:W-:Y:S01]  /*c530*/  @!P6 FMUL R139, R139, R139 ;  /* 0x0000008b8b8be220 */ /* 0x002fe20000400000 */
[----:B------:R-:W-:Y:S01]  /*c540*/  FSETP.GEU.AND P6, PT, R143, -126, PT ;  /* 0xc2fc00008f00780b */ /* 0x000fe20003fce000 */
[----:B------:R-:W-:Y:S02]  /*c550*/  WARPGROUP.DEPBAR.LE gsb0, 0x0 ;  /* 0x00008000000079c5 */ /* 0x000fe40000010000 */
[----:B------:R-:W-:-:S10]  /*c560*/  WARPGROUP.ARRIVE ;  /* 0x00000000000079c5 */ /* 0x000fd40000000000 */
[----:B------:R-:W-:Y:S01]  /*c570*/  @!P6 FMUL R143, R143, 0.5 ;  /* 0x3f0000008f8fe820 */ /* 0x000fe20000400000 */
[----:B------:R-:W-:Y:S01]  /*c580*/  HGMMA.64x16x16.F32.BF16 R160, R24, gdesc[UR8].tnspB, R160, gsb0 ;  /* 0x4020000818a07df0 */ /* 0x000fe200080018a0 */
[----:B------:R-:W-:Y:S01]  /*c590*/  UMOV UR10, UR12 ;  /* 0x0000000c000a7c82 */ /* 0x000fe20008000000 */
[----:B------:R-:W-:Y:S01]  /*c5a0*/  UMOV UR11, 0xc0000010 ;  /* 0xc0000010000b7882 */ /* 0x000fe20000000000 */
[----:B------:R-:W-:Y:S02]  /*c5b0*/  UIADD3 UR12, UR6, 0x4c0, URZ ;  /* 0x000004c0060c7890 */ /* 0x000fe4000fffe03f */
[----:B------:R-:W1:Y:S02]  /*c5c0*/  MUFU.EX2 R143, R143 ;  /* 0x0000008f008f7308 */ /* 0x000e640000000800 */
        /* <DEDUP_REMOVED lines=8> */
[----:B------:R-:W-:Y:S01]  /*c650*/  UMOV UR11, 0xc0000010 ;  /* 0xc0000010000b7882 */ /* 0x000fe20000000000 */
[----:B-1----:R-:W-:Y:S01]  /*c660*/  @!P6 FMUL R147, R147, R147 ;  /* 0x000000939393e220 */ /* 0x002fe20000400000 */
[----:B------:R-:W-:-:S13]  /*c670*/  FSETP.GEU.AND P6, PT, R3, -126, PT ;  /* 0xc2fc00000300780b */ /* 0x000fda0003fce000 */
[----:B------:R-:W-:Y:S01]  /*c680*/  @!P6 FMUL R3, R3, 0.5 ;  /* 0x3f0000000303e820 */ /* 0x000fe20000400000 */
        /* <DEDUP_REMOVED lines=8> */
[----:B------:R-:W-:-:S02]  /*c710*/  FADD R68, R75, R68 ;  /* 0x000000444b447221 */ /* 0x000fc40000000000 */
[----:B------:R-:W-:Y:S01]  /*c720*/  FADD R67, R72, R67 ;  /* 0x0000004348437221 */ /* 0x000fe20000000000 */
[----:B------:R-:W-:Y:S01]  /*c730*/  WARPGROUP.ARRIVE ;  /* 0x00000000000079c5 */ /* 0x000fe20000000000 */
[----:B------:R-:W-:Y:S02]  /*c740*/  FADD R73, R68, R73 ;  /* 0x0000004944497221 */ /* 0x000fe40000000000 */
[----:B------:R-:W-:Y:S02]  /*c750*/  FADD R67, R67, R66 ;  /* 0x0000004243437221 */ /* 0x000fe40000000000 */
[----:B------:R-:W-:Y:S01]  /*c760*/  FADD R73, R73, R76 ;  /* 0x0000004c49497221 */ /* 0x000fe20000000000 */
[----:B------:R-:W-:Y:S01]  /*c770*/  HGMMA.64x16x16.F32.BF16 R168, R24, gdesc[UR16].tnspB, R168, gsb0 ;  /* 0x4020001018a87df0 */ /* 0x000fe200080018a8 */
[----:B------:R-:W-:Y:S01]  /*c780*/  UMOV UR18, UR8 ;  /* 0x0000000800127c82 */ /* 0x000fe20008000000 */
[----:B------:R-:W-:Y:S01]  /*c790*/  UMOV UR19, 0xc0000010 ;  /* 0xc000001000137882 */ /* 0x000fe20000000000 */
[----:B------:R-:W-:Y:S01]  /*c7a0*/  UIADD3 UR8, UR6, 0x100, URZ ;  /* 0x0000010006087890 */ /* 0x000fe2000fffe03f */
[----:B------:R-:W-:-:S02]  /*c7b0*/  WARPGROUP.DEPBAR.LE gsb0, 0x0 ;  /* 0x00008000000079c5 */ /* 0x000fc40000010000 */
        /* <DEDUP_REMOVED lines=86> */
[----:B------:R1:W2:Y:S02]  /*cd20*/  MUFU.EX2 R12, R3 ;  /* 0x00000003000c7308 */ /* 0x0002a40000000800 */
[----:B-1----:R-:W-:-:S02]  /*cd30*/  LEA R3, R6, R11, 0x3 ;  /* 0x0000000b06037211 */ /* 0x002fc400078e18ff */
[----:B------:R-:W-:Y:S02]  /*cd40*/  IADD3 R6, R6, 0x1, RZ ;  /* 0x0000000106067810 */ /* 0x000fe40007ffe0ff */
[----:B------:R-:W-:Y:S02]  /*cd50*/  PRMT R3, RZ, 0x654, R3 ;  /* 0x00000654ff037816 */ /* 0x000fe40000000003 */
[----:B------:R-:W-:Y:S01]  /*cd60*/  ISETP.NE.AND P3, PT, R6, 0x4, PT ;  /* 0x000000040600780c */ /* 0x000fe20003f65270 */
[----:B--2---:R-:W-:-:S03]  /*cd70*/  @!P6 FMUL R12, R12, R12 ;  /* 0x0000000c0c0ce220 */ /* 0x004fc60000400000 */
[----:B------:R-:W-:Y:S01]  /*cd80*/  SEL R6, R6, RZ, P3 ;  /* 0x000000ff06067207 */ /* 0x000fe20001800000 */
[----:B------:R-:W-:Y:S02]  /*cd90*/  WARPGROUP.DEPBAR.LE gsb0, 0x0 ;  /* 0x00008000000079c5 */ /* 0x000fe40000010000 */
        /* <DEDUP_REMOVED lines=18> */
[----:B------:R-:W1:Y:S01]  /*cec0*/  MUFU.EX2 R13, R20 ;  /* 0x00000014000d7308 */ /* 0x000e620000000800 */
[----:B------:R-:W-:Y:S01]  /*ced0*/  FADD R31, R30, R31 ;  /* 0x0000001f1e1f7221 */ /* 0x000fe20000000000 */
[----:B------:R-:W-:Y:S01]  /*cee0*/  FADD R23, R22, R23 ;  /* 0x0000001716177221 */ /* 0x000fe20000000000 */
[----:B------:R-:W-:-:S02]  /*cef0*/  WARPGROUP.ARRIVE ;  /* 0x00000000000079c5 */ /* 0x000fc40000000000 */
[----:B------:R-:W-:Y:S01]  /*cf00*/  FADD R28, R31, R28 ;  /* 0x0000001c1f1c7221 */ /* 0x000fe20000000000 */
[----:B------:R-:W-:-:S03]  /*cf10*/  FADD R23, R23, R34 ;  /* 0x0000002217177221 */ /* 0x000fc60000000000 */
[----:B------:R-:W-:Y:S01]  /*cf20*/  HGMMA.64x16x16.F32.BF16 R168, R24, gdesc[UR16].tnspB, R168, gsb0 ;  /* 0x4020001018a87df0 */ /* 0x000fe200080018a8 */
[----:B------:R-:W-:Y:S01]  /*cf30*/  UMOV UR18, UR8 ;  /* 0x0000000800127c82 */ /* 0x000fe20008000000 */
[----:B------:R-:W-:Y:S01]  /*cf40*/  UMOV UR19, 0xc0000010 ;  /* 0xc000001000137882 */ /* 0x000fe20000000000 */
[----:B------:R-:W-:Y:S01]  /*cf50*/  UIADD3 UR8, UR6, 0x180, URZ ;  /* 0x0000018006087890 */ /* 0x000fe2000fffe03f */
[----:B------:R-:W-:Y:S01]  /*cf60*/  FADD R28, R28, R29 ;  /* 0x0000001d1c1c7221 */ /* 0x000fe20000000000 */
[----:B-1----:R-:W-:Y:S01]  /*cf70*/  @!P4 FMUL R13, R13, R13 ;  /* 0x0000000d0d0dc220 */ /* 0x002fe20000400000 */
[----:B------:R-:W-:-:S04]  /*cf80*/  ISETP.NE.AND P4, PT, R15, 0x4, PT ;  /* 0x000000040f00780c */ /* 0x000fc80003f85270 */
[----:B------:R-:W-:Y:S02]  /*cf90*/  SEL R20, RZ, 0x1, P4 ;  /* 0x00000001ff147807 */ /* 0x000fe40002000000 */
        /* <DEDUP_REMOVED lines=59> */
[----:B------:R-:W-:Y:S01]  /*d350*/  FADD R45, R45, R128 ;  /* 0x000000802d2d7221 */ /* 0x000fe20000000000 */
[----:B------:R-:W-:-:S03]  /*d360*/  FADD R43, R43, R130 ;  /* 0x000000822b2b7221 */ /* 0x000fc60000000000 */
        /* <DEDUP_REMOVED lines=17> */
[----:B------:R-:W-:Y:S01]  /*d480*/  FADD R43, R43, R147 ;  /* 0x000000932b2b7221 */ /* 0x000fe20000000000 */
[----:B------:R-:W-:Y:S02]  /*d490*/  WARPGROUP.DEPBAR.LE gsb0, 0x0 ;  /* 0x00008000000079c5 */ /* 0x000fe40000010000 */
[----:B------:R-:W-:Y:S01]  /*d4a0*/  WARPGROUP.ARRIVE ;  /* 0x00000000000079c5 */ /* 0x000fe20000000000 */
[----:B------:R-:W-:Y:S01]  /*d4b0*/  FADD R45, R45, R148 ;  /* 0x000000942d2d7221 */ /* 0x000fe20000000000 */
[----:B------:R-:W-:-:S04]  /*d4c0*/  FADD R43, R43, R150 ;  /* 0x000000962b2b7221 */ /* 0x000fc80000000000 */
        /* <DEDUP_REMOVED lines=39> */
[----:B------:R-:W-:Y:S02]  /*d740*/  WARPGROUP.DEPBAR.LE gsb0, 0x0 ;  /* 0x00008000000079c5 */ /* 0x000fe40000010000 */
[----:B------:R-:W-:-:S06]  /*d750*/  WARPGROUP.ARRIVE ;  /* 0x00000000000079c5 */ /* 0x000fcc0000000000 */
[----:B------:R-:W-:Y:S01]  /*d760*/  HGMMA.64x16x16.F32.BF16 R160, R24, gdesc[UR8].tnspB, R160, gsb0 ;  /* 0x4020000818a07df0 */ /* 0x000fe200080018a0 */
[----:B------:R-:W-:Y:S01]  /*d770*/  UMOV UR10, UR12 ;  /* 0x0000000c000a7c82 */ /* 0x000fe20008000000 */
[----:B------:R-:W-:Y:S01]  /*d780*/  UMOV UR11, 0xc0000010 ;  /* 0xc0000010000b7882 */ /* 0x000fe20000000000 */
[----:B------:R-:W-:Y:S02]  /*d790*/  WARPGROUP.DEPBAR.LE gsb0, 0x0 ;  /* 0x00008000000079c5 */ /* 0x000fe40000010000 */
[----:B------:R-:W-:-:S06]  /*d7a0*/  WARPGROUP.ARRIVE ;  /* 0x00000000000079c5 */ /* 0x000fcc0000000000 */
[----:B------:R-:W-:Y:S01]  /*d7b0*/  HGMMA.64x16x16.F32.BF16 R152, R24, gdesc[UR8].tnspB, R152, gsb0 ;  /* 0x4020000818987df0 */ /* 0x000fe20008001898 */
[----:B------:R-:W-:Y:S01]  /*d7c0*/  UIADD3 UR10, UR6, 0x3e0, URZ ;  /* 0x000003e0060a7890 */ /* 0x000fe2000fffe03f */
[----:B------:R-:W-:Y:S01]  /*d7d0*/  UMOV UR11, 0xc0000010 ;  /* 0xc0000010000b7882 */ /* 0x000fe20000000000 */
[----:B------:R-:W-:Y:S01]  /*d7e0*/  UIADD3 UR6, UR6, 0x5e0, URZ ;  /* 0x000005e006067890 */ /* 0x000fe2000fffe03f */
[----:B------:R-:W-:Y:S02]  /*d7f0*/  WARPGROUP.DEPBAR.LE gsb0, 0x0 ;  /* 0x00008000000079c5 */ /* 0x000fe40000010000 */
[----:B------:R-:W-:Y:S02]  /*d800*/  F2FP.BF16.F32.PACK_AB R24, R145, R144 ;  /* 0x000000909118723e */ /* 0x000fe400000010ff */
[----:B------:R-:W-:Y:S02]  /*d810*/  F2FP.BF16.F32.PACK_AB R25, R147, R146 ;  /* 0x000000929319723e */ /* 0x000fe400000010ff */
[----:B------:R-:W-:Y:S01]  /*d820*/  F2FP.BF16.F32.PACK_AB R26, R13, R148 ;  /* 0x000000940d1a723e */ /* 0x000fe200000010ff */
[----:B------:R-:W-:Y:S01]  /*d830*/  FADD R13, R45, R13 ;  /* 0x0000000d2d0d7221 */ /* 0x000fe20000000000 */
[----:B------:R-:W-:Y:S01]  /*d840*/  F2FP.BF16.F32.PACK_AB R27, R12, R150 ;  /* 0x000000960c1b723e */ /* 0x000fe200000010ff */
[----:B------:R-:W-:-:S03]  /*d850*/  FADD R12, R43, R12 ;  /* 0x0000000c2b0c7221 */ /* 0x000fc60000000000 */
[----:B------:R-:W-:-:S06]  /*d860*/  WARPGROUP.ARRIVE ;  /* 0x00000000000079c5 */ /* 0x000fcc0000000000 */
[----:B------:R-:W-:Y:S03]  /*d870*/  HGMMA.64x16x16.F32.BF16 R168, R24, gdesc[UR16].tnspB, R168, gsb0 ;  /* 0x4020001018a87df0 */ /* 0x000fe600080018a8 */
[----:B------:R-:W-:Y:S02]  /*d880*/  WARPGROUP.DEPBAR.LE gsb0, 0x0 ;  /* 0x00008000000079c5 */ /* 0x000fe40000010000 */
[----:B------:R-:W-:-:S06]  /*d890*/  WARPGROUP.ARRIVE ;  /* 0x00000000000079c5 */ /* 0x000fcc0000000000 */
[----:B------:R-:W-:Y:S03]  /*d8a0*/  HGMMA.64x16x16.F32.BF16 R160, R24, gdesc[UR8].tnspB, R160, gsb0 ;  /* 0x4020000818a07df0 */ /* 0x000fe600080018a0 */
[----:B------:R-:W-:Y:S02]  /*d8b0*/  WARPGROUP.DEPBAR.LE gsb0, 0x0 ;  /* 0x00008000000079c5 */ /* 0x000fe40000010000 */
[----:B------:R-:W-:-:S06]  /*d8c0*/  WARPGROUP.ARRIVE ;  /* 0x00000000000079c5 */ /* 0x000fcc0000000000 */
[----:B------:R-:W-:Y:S03]  /*d8d0*/  HGMMA.64x16x16.F32.BF16 R152, R24, gdesc[UR4].tnspB, R152, gsb0 ;  /* 0x4020000418987df0 */ /* 0x000fe60008001898 */
[----:B------:R-:W-:Y:S02]  /*d8e0*/  WARPGROUP.DEPBAR.LE gsb0, 0x0 ;  /* 0x00008000000079c5 */ /* 0x000fe40000010000 */
[----:B------:R1:W-:Y:S02]  /*d8f0*/  SYNCS.ARRIVE.TRANS64.RED.A1T0 RZ, [R3+URZ], RZ ;  /* 0x000000ff03ff79a7 */ /* 0x0003e4000810043f */
[----:B-1----:R-:W-:Y:S01]  /*d900*/  LOP3.LUT R3, R19, R20, RZ, 0x3c, !PT ;  /* 0x0000001413037212 */ /* 0x002fe200078e3cff */
[----:B------:R-:W-:Y:S06]  /*d910*/  @P2 BRA `(.L_x_31) ;  /* 0x0000000000d02947 */ /* 0x000fec0003800000 */
[----:B------:R-:W-:Y:S01]  /*d920*/  ISETP.LT.OR P2, PT, R7, 0x1, !P0 ;  /* 0x000000010700780c */ /* 0x000fe20004741670 */
[----:B------:R-:W-:-:S12]  /*d930*/  BSSY B0, `(.L_x_32) ;  /* 0x0000031000007945 */ /* 0x000fd80003800000 */
[----:B------:R-:W-:Y:S05]  /*d940*/  @P2 BRA `(.L_x_33) ;  /* 0x0000000000bc2947 */ /* 0x000fea0003800000 */
[----:B------:R-:W-:Y:S01]  /*d950*/  IMAD R19, R5, 0x8, R2 ;  /* 0x0000000805137824 */ /* 0x000fe200078e0202 */
[----:B------:R-:W-:Y:S02]  /*d960*/  SHF.L.U32 R20, R4, 0x1f, RZ ;  /* 0x0000001f04147819 */ /* 0x000fe400000006ff */
[----:B------:R-:W-:Y:S02]  /*d970*/  ISETP.NE.AND P3, PT, R0, RZ, PT ;  /* 0x000000ff0000720c */ /* 0x000fe40003f65270 */
[----:B------:R-:W1:Y:S02]  /*d980*/  SYNCS.PHASECHK.TRANS64.TRYWAIT P2, [R19+URZ+0x19820], R20 ;  /* 0x01982014130075a7 */ /* 0x000e64000804017f */
[----:B-1----:R-:W-:Y:S09]  /*d990*/  @!P2 BRA `(.L_x_34) ;  /* 0x000000880018a947 */ /* 0x002ff20003800000 */
.L_x_85:
[----:B------:R-:W-:Y:S05]  /*d9a0*/  @P3 BRA `(.L_x_35) ;  /* 0x0000000000143947 */ /* 0x000fea0003800000 */
[----:B------:R-:W-:Y:S02]  /*d9b0*/  LOP3.LUT P2, RZ, R16, 0x1f, RZ, 0xc0, !PT ;  /* 0x0000001f10ff7812 */ /* 0x000fe4000784c0ff */
[----:B-1----:R-:W-:-:S04]  /*d9c0*/  MOV R20, 0x6000 ;  /* 0x0000600000147802 */ /* 0x002fc80000000f00 */
[----:B------:R2:W-:Y:S07]  /*d9d0*/  SYNCS.ARRIVE.TRANS64 RZ, [R19+URZ+0x19800], R20 ;  /* 0x0198001413ff79a7 */ /* 0x0005ee000800003f */
[----:B------:R-:W-:Y:S05]  /*d9e0*/  @!P2 BRA `(.L_x_35) ;  /* 0x000000000004a947 */ /* 0x000fea0003800000 */
[----:B------:R-:W-:Y:S01]  /*d9f0*/  BPT.TRAP 0x1 ;  /* 0x000000040000795c */ /* 0x000fe20000300000 */
.L_x_35:
[----:B-12---:R-:W-:Y:S01]  /*da00*/  IMAD R20, R5, 0x6000, R2 ;  /* 0x0000600005147824 */ /* 0x006fe200078e0202 */
[----:B------:R-:W-:Y:S01]  /*da10*/  R2UR UR25, R19 ;  /* 0x00000000131972ca */ /* 0x000fe200000e0000 */
[----:B------:R-:W-:Y:S01]  /*da20*/  UIADD3 UR6, UP0, UR38, 0x2f0, URZ ;  /* 0x000002f026067890 */ /* 0x000fe2000ff1e03f */
[----:B------:R-:W-:Y:S01]  /*da30*/  R2UR UR27, R8 ;  /* 0x00000000081b72ca */ /* 0x000fe200000e0000 */
[----:B------:R-:W-:Y:S01]  /*da40*/  UMOV UR32, 0x0 ;  /* 0x0000000000207882 */ /* 0x000fe20000000000 */
[----:B------:R-:W-:Y:S01]  /*da50*/  R2UR UR8, R20 ;  /* 0x00000000140872ca */ /* 0x000fe200000e0000 */
[----:B------:R-:W-:Y:S01]  /*da60*/  UIADD3.X UR7, URZ, UR39, URZ, UP0, !UPT ;  /* 0x000000273f077290 */ /* 0x000fe200087fe43f */
[----:B------:R-:W-:Y:S01]  /*da70*/  VIADD R5, R5, 0x1 ;  /* 0x0000000105057836 */ /* 0x000fe20000000000 */
[----:B------:R-:W-:Y:S01]  /*da80*/  UMOV UR33, 0x10000000 ;  /* 0x1000000000217882 */ /* 0x000fe20000000000 */
[----:B------:R-:W-:Y:S01]  /*da90*/  UMOV UR26, URZ ;  /* 0x0000003f001a7c82 */ /* 0x000fe20008000000 */
[----:B------:R-:W-:Y:S01]  /*daa0*/  UMOV UR28, UR36 ;  /* 0x00000024001c7c82 */ /* 0x000fe20008000000 */
[----:B------:R-:W-:Y:S01]  /*dab0*/  UMOV UR29, UR37 ;  /* 0x00000025001d7c82 */ /* 0x000fe20008000000 */
[----:B------:R-:W-:Y:S01]  /*dac0*/  UMOV UR18, 0x10 ;  /* 0x0000001000127882 */ /* 0x000fe20000000000 */
[----:B------:R-:W-:Y:S01]  /*dad0*/  UMOV UR20, UR36 ;  /* 0x0000002400147c82 */ /* 0x000fe20008000000 */
[----:B------:R-:W-:Y:S01]  /*dae0*/  UIADD3 UR25, UR25, 0x19800, URZ ;  /* 0x0001980019197890 */ /* 0x000fe2000fffe03f */
[C---:B------:R-:W-:Y:S01]  /*daf0*/  ISETP.NE.AND P2, PT, R5.reuse, 0x4, PT ;  /* 0x000000040500780c */ /* 0x040fe20003f45270 */
[----:B------:R-:W-:Y:S01]  /*db00*/  USHF.L.U32 UR27, UR27, 0x8, URZ ;  /* 0x000000081b1b7899 */ /* 0x000fe2000800063f */
[----:B------:R-:W-:Y:S01]  /*db10*/  IADD3 R8, R8, 0x1, RZ ;  /* 0x0000000108087810 */ /* 0x000fe20007ffe0ff */
        /* <DEDUP_REMOVED lines=9> */
[----:B------:R-:W-:Y:S01]  /*dbb0*/  UMOV UR10, 0x20 ;  /* 0x00000020000a7882 */ /* 0x000fe20000000000 */
[----:B------:R-:W-:Y:S01]  /*dbc0*/  UMOV UR12, UR36 ;  /* 0x00000024000c7c82 */ /* 0x000fe20008000000 */
[----:B------:R-:W-:Y:S01]  /*dbd0*/  UMOV UR13, UR37 ;  /* 0x00000025000d7c82 */ /* 0x000fe20008000000 */
[----:B------:R-:W-:Y:S01]  /*dbe0*/  UMOV UR9, UR25 ;  /* 0x0000001900097c82 */ /* 0x000fe20008000000 */
[----:B------:R1:W-:Y:S01]  /*dbf0*/  UTMALDG.4D [UR24], [UR6], desc[UR32] ;  /* 0x00002018060075b4 */ /* 0x0003e20008019000 */
[----:B------:R-:W-:Y:S01]  /*dc00*/  UMOV UR11, UR27 ;  /* 0x0000001b000b7c82 */ /* 0x000fe20008000000 */
[----:B------:R1:W-:Y:S01]  /*dc10*/  UTMALDG.4D [UR16], [UR6], desc[UR32] ;  /* 0x00002010060075b4 */ /* 0x0003e20008019000 */
[----:B------:R1:W-:Y:S02]  /*dc20*/  UTMALDG.4D [UR8], [UR6], desc[UR32] ;  /* 0x00002008060075b4 */ /* 0x0003e40008019000 */
[----:B-1----:R-:W-:Y:S01]  /*dc30*/  NOP ;  /* 0x0000000000007918 */ /* 0x002fe20000000000 */
.L_x_33:
[----:B------:R-:W-:Y:S05]  /*dc40*/  BSYNC B0 ;  /* 0x0000000000007941 */ /* 0x000fea0003800000 */
.L_x_32:
[----:B------:R-:W-:-:S07]  /*dc50*/  VIADD R7, R7, 0xffffffff ;  /* 0xffffffff07077836 */ /* 0x000fce0000000000 */
.L_x_31:
[----:B------:R-:W-:Y:S01]  /*dc60*/  IADD3 R10, R10, 0x100, RZ ;  /* 0x000001000a0a7810 */ /* 0x000fe20007ffe0ff */
[----:B------:R-:W-:Y:S01]  /*dc70*/  IMAD.MOV.U32 R23, RZ, RZ, R17 ;  /* 0x000000ffff177224 */ /* 0x000fe200078e0011 */
[----:B------:R-:W-:Y:S01]  /*dc80*/  MOV R21, R14 ;  /* 0x0000000e00157202 */ /* 0x000fe20000000f00 */
[----:B------:R-:W-:Y:S06]  /*dc90*/  @P1 BRA `(.L_x_36) ;  /* 0xffffffa400801947 */ /* 0x000fec000383ffff */
.L_x_24:
[----:B------:R-:W-:-:S13]  /*dca0*/  ISETP.GE.AND P1, PT, R18, 0x1, PT ;  /* 0x000000011200780c */ /* 0x000fda0003f26270 */
[----:B------:R-:W-:Y:S05]  /*dcb0*/  @!P1 BRA `(.L_x_37) ;  /* 0x0000006c00c49947 */ /* 0x000fea0003800000 */
[----:B-1----:R-:W-:Y:S01]  /*dcc0*/  IMAD.MOV.U32 R20, RZ, RZ, R17 ;  /* 0x000000ffff147224 */ /* 0x002fe200078e0011 */
[----:B------:R-:W-:Y:S02]  /*dcd0*/  MOV R19, R14 ;  /* 0x0000000e00137202 */ /* 0x000fe40000000f00 */
[----:B------:R-:W-:-:S07]  /*dce0*/  LOP3.LUT R22, R16, 0x1f, RZ, 0xc0, !PT ;  /* 0x0000001f10167812 */ /* 0x000fce00078ec0ff */
.L_x_50:
[----:B------:R-:W-:Y:S01]  /*dcf0*/  IMAD R17, R15, 0x8, R2 ;  /* 0x000000080f117824 */ /* 0x000fe200078e0202 */
[----:B------:R-:W-:-:S07]  /*dd00*/  SHF.L.U32 R14, R3, 0x1f, RZ ;  /* 0x0000001f030e7819 */ /* 0x000fce00000006ff */
[----:B------:R-:W-:Y:S05]  /*dd10*/  YIELD ;  /* 0x0000000000007946 */ /* 0x000fea0003800000 */
[----:B------:R-:W1:Y:S02]  /*dd20*/  SYNCS.PHASECHK.TRANS64.TRYWAIT P1, [R17+URZ+0x19800], R14 ;  /* 0x0198000e110075a7 */ /* 0x000e64000802017f */
[----:B-1----:R-:W-:Y:S05]  /*dd30*/  @!P1 BRA `(.L_x_38) ;  /* 0x0000008400449947 */ /* 0x002fea0003800000 */
.L_x_86:
[----:B------:R-:W-:Y:S05]  /*dd40*/  WARPSYNC.ALL ;  /* 0x0000000000007948 */ /* 0x000fea0003800000 */
[----:B------:R-:W-:Y:S01]  /*dd50*/  MOV R176, UR30 ;  /* 0x0000001e00b07c02 */ /* 0x000fe20008000f00 */
[----:B------:R-:W-:Y:S01]  /*dd60*/  IMAD.MOV.U32 R177, RZ, RZ, -0x3ffffff0 ;  /* 0xc0000010ffb17424 */ /* 0x000fe200078e00ff */
[----:B------:R-:W-:Y:S01]  /*dd70*/  WARPGROUP.ARRIVE ;  /* 0x00000000000079c5 */ /* 0x000fe20000000000 */
[----:B------:R-:W-:Y:S01]  /*dd80*/  IMAD.MOV.U32 R179, RZ, RZ, -0x3ffffff0 ;  /* 0xc0000010ffb37424 */ /* 0x000fe200078e00ff */
[----:B------:R-:W-:Y:S01]  /*dd90*/  ISETP.NE.AND P1, PT, R9, RZ, PT ;  /* 0x000000ff0900720c */ /* 0x000fe20003f25270 */
[----:B------:R-:W-:Y:S01]  /*dda0*/  IMAD R176, R15, 0x600, R176 ;  /* 0x000006000fb07824 */ /* 0x000fe200078e02b0 */
[----:B------:R-:W-:Y:S01]  /*ddb0*/  R2UR UR47, R177 ;  /* 0x00000000b12f72ca */ /* 0x000fe200000e0000 */
[----:B------:R-:W-:Y:S01]  /*ddc0*/  IMAD.MOV.U32 R177, RZ, RZ, -0x3ffffff0 ;  /* 0xc0000010ffb17424 */ /* 0x000fe200078e00ff */
[----:B------:R-:W-:-:S02]  /*ddd0*/  R2UR UR43, R179 ;  /* 0x00000000b32b72ca */ /* 0x000fc400000e0000 */
[C---:B------:R-:W-:Y:S02]  /*dde0*/  R2UR UR46, R176.reuse ;  /* 0x00000000b02e72ca */ /* 0x040fe400000e0000 */
[C---:B------:R-:W-:Y:S02]  /*ddf0*/  IADD3 R178, R176.reuse, 0x200, RZ ;  /* 0x00000200b0b27810 */ /* 0x040fe40007ffe0ff */
[----:B------:R-:W-:Y:S02]  /*de00*/  IADD3 R176, R176, 0x400, RZ ;  /* 0x00000400b0b07810 */ /* 0x000fe40007ffe0ff */
[----:B------:R-:W-:Y:S02]  /*de10*/  R2UR UR42, R178 ;  /* 0x00000000b22a72ca */ /* 0x000fe400000e0000 */
[----:B------:R-:W-:Y:S02]  /*de20*/  R2UR UR6, R176 ;  /* 0x00000000b00672ca */ /* 0x000fe400000e0000 */
[----:B------:R-:W-:-:S03]  /*de30*/  R2UR UR7, R177 ;  /* 0x00000000b10772ca */ /* 0x000fc600000e0000 */
        /* <DEDUP_REMOVED lines=13> */
[----:B-1----:R-:W-:Y:S02]  /*df10*/  LEA R14, R5, R2, 0x3 ;  /* 0x00000002050e7211 */ /* 0x002fe400078e18ff */
[----:B------:R-:W-:Y:S02]  /*df20*/  SHF.L.U32 R17, R4, 0x1f, RZ ;  /* 0x0000001f04117819 */ /* 0x000fe400000006ff */
[----:B------:R-:W-:Y:S02]  /*df30*/  ISETP.NE.AND P3, PT, R0, RZ, PT ;  /* 0x000000ff0000720c */ /* 0x000fe40003f65270 */
[----:B------:R-:W1:Y:S02]  /*df40*/  SYNCS.PHASECHK.TRANS64.TRYWAIT P2, [R14+URZ+0x19820], R17 ;  /* 0x019820110e0075a7 */ /* 0x000e64000804017f */
[----:B-1----:R-:W-:Y:S09]  /*df50*/  @!P2 BRA `(.L_x_41) ;  /* 0x0000008000d0a947 */ /* 0x002ff20003800000 */
.L_x_87:
[----:B------:R-:W-:Y:S05]  /*df60*/  @P3 BRA `(.L_x_42) ;  /* 0x0000000000143947 */ /* 0x000fea0003800000 */
[----:B------:R-:W-:Y:S01]  /*df70*/  ISETP.NE.AND P2, PT, R22, RZ, PT ;  /* 0x000000ff1600720c */ /* 0x000fe20003f45270 */
[----:B-1----:R-:W-:-:S04]  /*df80*/  IMAD.MOV.U32 R17, RZ, RZ, 0x6000 ;  /* 0x00006000ff117424 */ /* 0x002fc800078e00ff */
[----:B------:R2:W-:Y:S08]  /*df90*/  SYNCS.ARRIVE.TRANS64 RZ, [R14+URZ+0x19800], R17 ;  /* 0x019800110eff79a7 */ /* 0x0005f0000800003f */
[----:B------:R-:W-:Y:S05]  /*dfa0*/  @!P2 BRA `(.L_x_42) ;  /* 0x000000000004a947 */ /* 0x000fea0003800000 */
[----:B------:R-:W-:Y:S01]  /*dfb0*/  BPT.TRAP 0x1 ;  /* 0x000000040000795c */ /* 0x000fe20000300000 */
.L_x_42:
[----:B-12---:R-:W-:Y:S01]  /*dfc0*/  IMAD R17, R5, 0x6000, R2 ;  /* 0x0000600005117824 */ /* 0x006fe200078e0202 */
        /* <DEDUP_REMOVED lines=14> */
[----:B------:R-:W-:Y:S01]  /*e0b0*/  ISETP.NE.AND P2, PT, R5, 0x4, PT ;  /* 0x000000040500780c */ /* 0x000fe20003f45270 */
[----:B------:R-:W-:-:S02]  /*e0c0*/  USHF.L.U32 UR27, UR27, 0x8, URZ ;  /* 0x000000081b1b7899 */ /* 0x000fc4000800063f */
        /* <DEDUP_REMOVED lines=18> */
[----:B--2---:R-:W-:Y:S01]  /*e1f0*/  NOP ;  /* 0x0000000000007918 */ /* 0x004fe20000000000 */
.L_x_40:
[----:B------:R-:W-:-:S07]  /*e200*/  VIADD R7, R7, 0xffffffff ;  /* 0xffffffff07077836 */ /* 0x000fce0000000000 */
.L_x_39:
[----:B------:R-:W-:Y:S01]  /*e210*/  IADD3 R15, R15, 0x1, RZ ;  /* 0x000000010f0f7810 */ /* 0x000fe20007ffe0ff */
[----:B------:R-:W-:Y:S05]  /*e220*/  WARPSYNC.ALL ;  /* 0x0000000000007948 */ /* 0x000fea0003800000 */
[----:B------:R-:W-:-:S04]  /*e230*/  ISETP.NE.AND P2, PT, R15, 0x4, PT ;  /* 0x000000040f00780c */ /* 0x000fc80003f45270 */
[----:B-1----:R-:W-:Y:S02]  /*e240*/  SEL R14, RZ, 0x1, P2 ;  /* 0x00000001ff0e7807 */ /* 0x002fe40001000000 */
[----:B------:R-:W-:Y:S02]  /*e250*/  SEL R15, R15, RZ, P2 ;  /* 0x000000ff0f0f7207 */ /* 0x000fe40001000000 */
[----:B------:R-:W-:Y:S01]  /*e260*/  LOP3.LUT R3, R3, R14, RZ, 0x3c, !PT ;  /* 0x0000000e03037212 */ /* 0x000fe200078e3cff */
[C---:B------:R-:W-:Y:S01]  /*e270*/  VIADD R14, R10.reuse, 0x1 ;  /* 0x000000010a0e7836 */ /* 0x040fe20000000000 */
[C---:B------:R-:W-:Y:S01]  /*e280*/  ISETP.GE.AND P5, PT, R10.reuse, UR15, PT ;  /* 0x0000000f0a007c0c */ /* 0x040fe2000bfa6270 */
[C---:B------:R-:W-:Y:S01]  /*e290*/  VIADD R21, R10.reuse, 0x9 ;  /* 0x000000090a157836 */ /* 0x040fe20000000000 */
[C---:B------:R-:W-:Y:S01]  /*e2a0*/  IADD3 R17, R10.reuse, 0x8, RZ ;  /* 0x000000080a117810 */ /* 0x040fe20007ffe0ff */
[----:B------:R-:W-:Y:S01]  /*e2b0*/  VIADD R23, R10, 0x89 ;  /* 0x000000890a177836 */ /* 0x000fe20000000000 */
[----:B------:R-:W-:Y:S01]  /*e2c0*/  ISETP.GE.AND P2, PT, R14, UR15, PT ;  /* 0x0000000f0e007c0c */ /* 0x000fe2000bf46270 */
[C---:B------:R-:W-:Y:S01]  /*e2d0*/  VIADD R177, R10.reuse, 0xf9 ;  /* 0x000000f90ab17836 */ /* 0x040fe20000000000 */
[----:B------:R-:W-:Y:S01]  /*e2e0*/  IADD3 R14, R10, 0x10, RZ ;  /* 0x000000100a0e7810 */ /* 0x000fe20007ffe0ff */
[----:B------:R-:W-:Y:S01]  /*e2f0*/  IMAD R178, R15, 0x8, R2 ;  /* 0x000000080fb27824 */ /* 0x000fe200078e0202 */
[----:B------:R-:W-:Y:S01]  /*e300*/  ISETP.GE.AND P3, PT, R21, UR15, PT ;  /* 0x0000000f15007c0c */ /* 0x000fe2000bf66270 */
[----:B------:R-:W-:Y:S01]  /*e310*/  BSSY B0, `(.L_x_43) ;  /* 0x000019a000007945 */ /* 0x000fe20003800000 */
[----:B------:R-:W-:Y:S01]  /*e320*/  ISETP.GE.AND P6, PT, R14, UR15, PT ;  /* 0x0000000f0e007c0c */ /* 0x000fe2000bfc6270 */
[----:B------:R-:W-:Y:S01]  /*e330*/  VIADD R14, R10, 0x11 ;  /* 0x000000110a0e7836 */ /* 0x000fe20000000000 */
[----:B------:R-:W-:-:S02]  /*e340*/  FSEL R21, R24, -INF , !P5 ;  /* 0xff80000018157808 */ /* 0x000fc40006800000 */
[----:B------:R-:W-:Y:S02]  /*e350*/  FSEL R26, R26, -INF , !P5 ;  /* 0xff8000001a1a7808 */ /* 0x000fe40006800000 */
[----:B------:R-:W-:Y:S01]  /*e360*/  ISETP.GE.AND P5, PT, R14, UR15, PT ;  /* 0x0000000f0e007c0c */ /* 0x000fe2000bfa6270 */
[C---:B------:R-:W-:Y:S01]  /*e370*/  VIADD R14, R10.reuse, 0x19 ;  /* 0x000000190a0e7836 */ /* 0x040fe20000000000 */
[----:B------:R-:W-:Y:S02]  /*e380*/  ISETP.GE.AND P4, PT, R17, UR15, PT ;  /* 0x0000000f11007c0c */ /* 0x000fe4000bf86270 */
[----:B------:R-:W-:Y:S02]  /*e390*/  IADD3 R17, R10, 0x18, RZ ;  /* 0x000000180a117810 */ /* 0x000fe40007ffe0ff */
[----:B------:R-:W-:Y:S02]  /*e3a0*/  FSEL R28, R28, -INF , !P4 ;  /* 0xff8000001c1c7808 */ /* 0x000fe40006000000 */
[----:B------:R-:W-:-:S02]  /*e3b0*/  FSEL R30, R30, -INF , !P4 ;  /* 0xff8000001e1e7808 */ /* 0x000fc40006000000 */
[----:B------:R-:W-:Y:S01]  /*e3c0*/  ISETP.GE.AND P4, PT, R14, UR15, PT ;  /* 0x0000000f0e007c0c */ /* 0x000fe2000bf86270 */
[----:B------:R-:W-:Y:S01]  /*e3d0*/  VIADD R14, R10, 0x21 ;  /* 0x000000210a0e7836 */ /* 0x000fe20000000000 */
[----:B------:R-:W-:Y:S02]  /*e3e0*/  FSEL R32, R32, -INF , !P6 ;  /* 0xff80000020207808 */ /* 0x000fe40007000000 */
[----:B------:R-:W-:Y:S02]  /*e3f0*/  FSEL R34, R34, -INF , !P6 ;  /* 0xff80000022227808 */ /* 0x000fe40007000000 */
[----:B------:R-:W-:Y:S02]  /*e400*/  FSEL R25, R25, -INF , !P2 ;  /* 0xff80000019197808 */ /* 0x000fe40005000000 */
[----:B------:R-:W-:Y:S02]  /*e410*/  FSEL R27, R27, -INF , !P2 ;  /* 0xff8000001b1b7808 */ /* 0x000fe40005000000 */
[----:B------:R-:W-:Y:S01]  /*e420*/  ISETP.GE.AND P6, PT, R14, UR15, PT ;  /* 0x0000000f0e007c0c */ /* 0x000fe2000bfc6270 */
[----:B------:R-:W-:Y:S01]  /*e430*/  VIADD R14, R10, 0x29 ;  /* 0x000000290a0e7836 */ /* 0x000fe20000000000 */
[----:B------:R-:W-:-:S02]  /*e440*/  ISETP.GE.AND P2, PT, R17, UR15, PT ;  /* 0x0000000f11007c0c */ /* 0x000fc4000bf46270 */
[----:B------:R-:W-:Y:S02]  /*e450*/  IADD3 R17, R10, 0x20, RZ ;  /* 0x000000200a117810 */ /* 0x000fe40007ffe0ff */
        /* <DEDUP_REMOVED lines=44> */
[----:B------:R-:W-:-:S02]  /*e720*/  ISETP.GE.AND P3, PT, R17, UR15, PT ;  /* 0x0000000f11007c0c */ /* 0x000fc4000bf66270 */
[----:B------:R-:W-:Y:S01]  /*e730*/  ISETP.GE.AND P2, PT, R14, UR15, PT ;  /* 0x0000000f0e007c0c */ /* 0x000fe2000bf46270 */
[C---:B------:R-:W-:Y:S01]  /*e740*/  VIADD R14, R10.reuse, 0x59 ;  /* 0x000000590a0e7836 */ /* 0x040fe20000000000 */
[----:B------:R-:W-:Y:S02]  /*e750*/  IADD3 R17, R10, 0x50, RZ ;  /* 0x000000500a117810 */ /* 0x000fe40007ffe0ff */
[----:B------:R-:W-:Y:S02]  /*e760*/  FSEL R53, R53, -INF , !P5 ;  /* 0xff80000035357808 */ /* 0x000fe40006800000 */
[----:B------:R-:W-:Y:S02]  /*e770*/  FSEL R55, R55, -INF , !P5 ;  /* 0xff80000037377808 */ /* 0x000fe40006800000 */
[----:B------:R-:W-:Y:S02]  /*e780*/  ISETP.GE.AND P5, PT, R17, UR15, PT ;  /* 0x0000000f11007c0c */ /* 0x000fe4000bfa6270 */
[----:B------:R-:W-:-:S02]  /*e790*/  FSEL R60, R60, -INF , !P3 ;  /* 0xff8000003c3c7808 */ /* 0x000fc40005800000 */
[----:B------:R-:W-:Y:S02]  /*e7a0*/  FSEL R62, R62, -INF , !P3 ;  /* 0xff8000003e3e7808 */ /* 0x000fe40005800000 */
[----:B------:R-:W-:Y:S02]  /*e7b0*/  IADD3 R17, R10, 0x58, RZ ;  /* 0x000000580a117810 */ /* 0x000fe40007ffe0ff */
[----:B------:R-:W-:Y:S01]  /*e7c0*/  ISETP.GE.AND P3, PT, R14, UR15, PT ;  /* 0x0000000f0e007c0c */ /* 0x000fe2000bf66270 */
[----:B------:R-:W-:Y:S01]  /*e7d0*/  VIADD R14, R10, 0x61 ;  /* 0x000000610a0e7836 */ /* 0x000fe20000000000 */
[----:B------:R-:W-:Y:S02]  /*e7e0*/  FSEL R57, R57, -INF , !P4 ;  /* 0xff80000039397808 */ /* 0x000fe40006000000 */
[----:B------:R-:W-:Y:S02]  /*e7f0*/  FSEL R59, R59, -INF , !P4 ;  /* 0xff8000003b3b7808 */ /* 0x000fe40006000000 */
[----:B------:R-:W-:-:S02]  /*e800*/  ISETP.GE.AND P4, PT, R17, UR15, PT ;  /* 0x0000000f11007c0c */ /* 0x000fc4000bf86270 */
[----:B------:R-:W-:Y:S02]  /*e810*/  IADD3 R17, R10, 0x60, RZ ;  /* 0x000000600a117810 */ /* 0x000fe40007ffe0ff */
[----:B------:R-:W-:Y:S02]  /*e820*/  FSEL R64, R64, -INF , !P5 ;  /* 0xff80000040407808 */ /* 0x000fe40006800000 */
[----:B------:R-:W-:Y:S02]  /*e830*/  FSEL R66, R66, -INF , !P5 ;  /* 0xff80000042427808 */ /* 0x000fe40006800000 */
[----:B------:R-:W-:Y:S01]  /*e840*/  ISETP.GE.AND P5, PT, R14, UR15, PT ;  /* 0x0000000f0e007c0c */ /* 0x000fe2000bfa6270 */
[----:B------:R-:W-:Y:S01]  /*e850*/  VIADD R14, R10, 0x69 ;  /* 0x000000690a0e7836 */ /* 0x000fe20000000000 */
[----:B------:R-:W-:Y:S02]  /*e860*/  FSEL R61, R61, -INF , !P6 ;  /* 0xff8000003d3d7808 */ /* 0x000fe40007000000 */
[----:B------:R-:W-:-:S02]  /*e870*/  FSEL R63, R63, -INF , !P6 ;  /* 0xff8000003f3f7808 */ /* 0x000fc40007000000 */
[----:B------:R-:W-:Y:S02]  /*e880*/  ISETP.GE.AND P6, PT, R17, UR15, PT ;  /* 0x0000000f11007c0c */ /* 0x000fe4000bfc6270 */
[----:B------:R-:W-:Y:S02]  /*e890*/  IADD3 R17, R10, 0x68, RZ ;  /* 0x000000680a117810 */ /* 0x000fe40007ffe0ff */
[----:B------:R-:W-:Y:S02]  /*e8a0*/  FSEL R68, R68, -INF , !P4 ;  /* 0xff80000044447808 */ /* 0x000fe40006000000 */
[----:B------:R-:W-:Y:S02]  /*e8b0*/  FSEL R70, R70, -INF , !P4 ;  /* 0xff80000046467808 */ /* 0x000fe40006000000 */
[----:B------:R-:W-:Y:S01]  /*e8c0*/  ISETP.GE.AND P4, PT, R14, UR15, PT ;  /* 0x0000000f0e007c0c */ /* 0x000fe2000bf86270 */
[----:B------:R-:W-:Y:S01]  /*e8d0*/  VIADD R14, R10, 0x71 ;  /* 0x000000710a0e7836 */ /* 0x000fe20000000000 */
[----:B------:R-:W-:-:S02]  /*e8e0*/  FSEL R65, R65, -INF , !P2 ;  /* 0xff80000041417808 */ /* 0x000fc40005000000 */
[----:B------:R-:W-:Y:S02]  /*e8f0*/  FSEL R67, R67, -INF , !P2 ;  /* 0xff80000043437808 */ /* 0x000fe40005000000 */
[----:B------:R-:W-:Y:S02]  /*e900*/  ISETP.GE.AND P2, PT, R17, UR15, PT ;  /* 0x0000000f11007c0c */ /* 0x000fe4000bf46270 */
[----:B------:R-:W-:Y:S02]  /*e910*/  IADD3 R17, R10, 0x70, RZ ;  /* 0x000000700a117810 */ /* 0x000fe40007ffe0ff */
[----:B------:R-:W-:Y:S02]  /*e920*/  FSEL R72, R72, -INF , !P6 ;  /* 0xff80000048487808 */ /* 0x000fe40007000000 */
[----:B------:R-:W-:Y:S02]  /*e930*/  FSEL R74, R74, -INF , !P6 ;  /* 0xff8000004a4a7808 */ /* 0x000fe40007000000 */
        /* <DEDUP_REMOVED lines=8> */
[----:B------:R-:W-:Y:S02]  /*e9c0*/  FSEL R76, R76, -INF , !P2 ;  /* 0xff8000004c4c7808 */ /* 0x000fe40005000000 */
[----:B------:R-:W-:Y:S02]  /*e9d0*/  FSEL R78, R78, -INF , !P2 ;  /* 0xff8000004e4e7808 */ /* 0x000fe40005000000 */
[----:B------:R-:W-:Y:S02]  /*e9e0*/  ISETP.GE.AND P5, PT, R17, UR15, PT ;  /* 0x0000000f11007c0c */ /* 0x000fe4000bfa6270 */
[----:B------:R-:W-:Y:S01]  /*e9f0*/  ISETP.GE.AND P2, PT, R14, UR15, PT ;  /* 0x0000000f0e007c0c */ /* 0x000fe2000bf46270 */
[C---:B------:R-:W-:Y:S01]  /*ea00*/  VIADD R14, R10.reuse, 0x81 ;  /* 0x000000810a0e7836 */ /* 0x040fe20000000000 */
[----:B------:R-:W-:Y:S02]  /*ea10*/  IADD3 R17, R10, 0x80, RZ ;  /* 0x000000800a117810 */ /* 0x000fe40007ffe0ff */
[----:B------:R-:W-:-:S02]  /*ea20*/  FSEL R77, R77, -INF , !P4 ;  /* 0xff8000004d4d7808 */ /* 0x000fc40006000000 */
[----:B------:R-:W-:Y:S02]  /*ea30*/  FSEL R79, R79, -INF , !P4 ;  /* 0xff8000004f4f7808 */ /* 0x000fe40006000000 */
[----:B------:R-:W-:Y:S02]  /*ea40*/  ISETP.GE.AND P4, PT, R17, UR15, PT ;  /* 0x0000000f11007c0c */ /* 0x000fe4000bf86270 */
[----:B------:R-:W-:Y:S02]  /*ea50*/  FSEL R80, R80, -INF , !P3 ;  /* 0xff80000050507808 */ /* 0x000fe40005800000 */
[----:B------:R-:W-:Y:S02]  /*ea60*/  FSEL R82, R82, -INF , !P3 ;  /* 0xff80000052527808 */ /* 0x000fe40005800000 */
[----:B------:R-:W-:Y:S02]  /*ea70*/  IADD3 R17, R10, 0x88, RZ ;  /* 0x000000880a117810 */ /* 0x000fe40007ffe0ff */
[----:B------:R-:W-:-:S02]  /*ea80*/  ISETP.GE.AND P3, PT, R14, UR15, PT ;  /* 0x0000000f0e007c0c */ /* 0x000fc4000bf66270 */
[----:B------:R-:W-:Y:S02]  /*ea90*/  FMNMX R14, R21, R20, !PT ;  /* 0x00000014150e7209 */ /* 0x000fe40007800000 */
[----:B------:R-:W-:Y:S02]  /*eaa0*/  FMNMX R24, R26, R19, !PT ;  /* 0x000000131a187209 */ /* 0x000fe40007800000 */
[----:B------:R-:W-:Y:S02]  /*eab0*/  FSEL R81, R81, -INF , !P6 ;  /* 0xff80000051517808 */ /* 0x000fe40007000000 */
[----:B------:R-:W-:Y:S02]  /*eac0*/  FSEL R83, R83, -INF , !P6 ;  /* 0xff80000053537808 */ /* 0x000fe40007000000 */
[----:B------:R-:W-:Y:S02]  /*ead0*/  ISETP.GE.AND P6, PT, R17, UR15, PT ;  /* 0x0000000f11007c0c */ /* 0x000fe4000bfc6270 */
[----:B------:R-:W-:-:S02]  /*eae0*/  FSEL R84, R84, -INF , !P5 ;  /* 0xff80000054547808 */ /* 0x000fc40006800000 */
[----:B------:R-:W-:Y:S02]  /*eaf0*/  FSEL R86, R86, -INF , !P5 ;  /* 0xff80000056567808 */ /* 0x000fe40006800000 */
[----:B------:R-:W-:Y:S02]  /*eb00*/  FMNMX R17, R25, R14, !PT ;  /* 0x0000000e19117209 */ /* 0x000fe40007800000 */
[----:B------:R-:W-:Y:S02]  /*eb10*/  ISETP.GE.AND P5, PT, R23, UR15, PT ;  /* 0x0000000f17007c0c */ /* 0x000fe4000bfa6270 */
        /* <DEDUP_REMOVED lines=36> */
[----:B------:R-:W-:Y:S02]  /*ed60*/  IADD3 R176, R10, 0x90, RZ ;  /* 0x000000900ab07810 */ /* 0x000fe40007ffe0ff */
[----:B------:R-:W-:Y:S02]  /*ed70*/  FMNMX R23, R63, R24, !PT ;  /* 0x000000183f177209 */ /* 0x000fe40007800000 */
[----:B------:R-:W-:-:S02]  /*ed80*/  FSEL R85, R85, -INF , !P2 ;  /* 0xff80000055557808 */ /* 0x000fc40005000000 */
[----:B------:R-:W-:Y:S02]  /*ed90*/  FSEL R87, R87, -INF , !P2 ;  /* 0xff80000057577808 */ /* 0x000fe40005000000 */
[----:B------:R-:W-:Y:S02]  /*eda0*/  FMNMX R14, R64, R17, !PT ;  /* 0x00000011400e7209 */ /* 0x000fe40007800000 */
[----:B------:R-:W-:Y:S01]  /*edb0*/  ISETP.GE.AND P2, PT, R176, UR15, PT ;  /* 0x0000000fb0007c0c */ /* 0x000fe2000bf46270 */
[----:B------:R-:W-:Y:S01]  /*edc0*/  VIADD R176, R10, 0x91 ;  /* 0x000000910ab07836 */ /* 0x000fe20000000000 */
[----:B------:R-:W-:Y:S02]  /*edd0*/  FMNMX R24, R66, R23, !PT ;  /* 0x0000001742187209 */ /* 0x000fe40007800000 */
[----:B------:R-:W-:Y:S02]  /*ede0*/  FMNMX R17, R65, R14, !PT ;  /* 0x0000000e41117209 */ /* 0x000fe40007800000 */
[----:B------:R-:W-:-:S02]  /*edf0*/  FMNMX R23, R67, R24, !PT ;  /* 0x0000001843177209 */ /* 0x000fc40007800000 */
[----:B------:R-:W-:Y:S02]  /*ee00*/  FSEL R88, R88, -INF , !P4 ;  /* 0xff80000058587808 */ /* 0x000fe40006000000 */
[----:B------:R-:W-:Y:S02]  /*ee10*/  FSEL R90, R90, -INF , !P4 ;  /* 0xff8000005a5a7808 */ /* 0x000fe40006000000 */
[----:B------:R-:W-:Y:S02]  /*ee20*/  ISETP.GE.AND P4, PT, R176, UR15, PT ;  /* 0x0000000fb0007c0c */ /* 0x000fe4000bf86270 */
[----:B------:R-:W-:Y:S02]  /*ee30*/  IADD3 R176, R10, 0x98, RZ ;  /* 0x000000980ab07810 */ /* 0x000fe40007ffe0ff */
[----:B------:R-:W-:Y:S02]  /*ee40*/  FMNMX R14, R68, R17, !PT ;  /* 0x00000011440e7209 */ /* 0x000fe40007800000 */
[----:B------:R-:W-:-:S02]  /*ee50*/  FMNMX R24, R70, R23, !PT ;  /* 0x0000001746187209 */ /* 0x000fc40007800000 */
[----:B------:R-:W-:Y:S02]  /*ee60*/  FSEL R89, R89, -INF , !P3 ;  /* 0xff80000059597808 */ /* 0x000fe40005800000 */
[----:B------:R-:W-:Y:S02]  /*ee70*/  FSEL R91, R91, -INF , !P3 ;  /* 0xff8000005b5b7808 */ /* 0x000fe40005800000 */
[----:B------:R-:W-:Y:S01]  /*ee80*/  ISETP.GE.AND P3, PT, R176, UR15, PT ;  /* 0x0000000fb0007c0c */ /* 0x000fe2000bf66270 */
[----:B------:R-:W-:Y:S01]  /*ee90*/  VIADD R176, R10, 0x99 ;  /* 0x000000990ab07836 */ /* 0x000fe20000000000 */
[----:B------:R-:W-:Y:S02]  /*eea0*/  FMNMX R17, R69, R14, !PT ;  /* 0x0000000e45117209 */ /* 0x000fe40007800000 */
[----:B------:R-:W-:Y:S02]  /*eeb0*/  FMNMX R23, R71, R24, !PT ;  /* 0x0000001847177209 */ /* 0x000fe40007800000 */
[----:B------:R-:W-:-:S02]  /*eec0*/  FMNMX R14, R72, R17, !PT ;  /* 0x00000011480e7209 */ /* 0x000fc40007800000 */
[----:B------:R-:W-:Y:S02]  /*eed0*/  FSEL R92, R92, -INF , !P6 ;  /* 0xff8000005c5c7808 */ /* 0x000fe40007000000 */
[----:B------:R-:W-:Y:S02]  /*eee0*/  FSEL R94, R94, -INF , !P6 ;  /* 0xff8000005e5e7808 */ /* 0x000fe40007000000 */
[----:B------:R-:W-:Y:S02]  /*eef0*/  FMNMX R24, R74, R23, !PT ;  /* 0x000000174a187209 */ /* 0x000fe40007800000 */
[----:B------:R-:W-:Y:S02]  /*ef00*/  ISETP.GE.AND P6, PT, R176, UR15, PT ;  /* 0x0000000fb0007c0c */ /* 0x000fe4000bfc6270 */
[----:B------:R-:W-:Y:S02]  /*ef10*/  IADD3 R176, R10, 0xa0, RZ ;  /* 0x000000a00ab07810 */ /* 0x000fe40007ffe0ff */
[----:B------:R-:W-:-:S02]  /*ef20*/  FMNMX R17, R73, R14, !PT ;  /* 0x0000000e49117209 */ /* 0x000fc40007800000 */
[----:B------:R-:W-:Y:S02]  /*ef30*/  FMNMX R23, R75, R24, !PT ;  /* 0x000000184b177209 */ /* 0x000fe40007800000 */
[----:B------:R-:W-:Y:S02]  /*ef40*/  FSEL R93, R93, -INF , !P5 ;  /* 0xff8000005d5d7808 */ /* 0x000fe40006800000 */
[----:B------:R-:W-:Y:S02]  /*ef50*/  FSEL R95, R95, -INF , !P5 ;  /* 0xff8000005f5f7808 */ /* 0x000fe40006800000 */
[----:B------:R-:W-:Y:S01]  /*ef60*/  ISETP.GE.AND P5, PT, R176, UR15, PT ;  /* 0x0000000fb0007c0c */ /* 0x000fe2000bfa6270 */
[----:B------:R-:W-:Y:S01]  /*ef70*/  VIADD R176, R10, 0xa1 ;  /* 0x000000a10ab07836 */ /* 0x000fe20000000000 */
[----:B------:R-:W-:Y:S02]  /*ef80*/  FMNMX R14, R76, R17, !PT ;  /* 0x000000114c0e7209 */ /* 0x000fe40007800000 */
[----:B------:R-:W-:-:S02]  /*ef90*/  FMNMX R24, R78, R23, !PT ;  /* 0x000000174e187209 */ /* 0x000fc40007800000 */
[----:B------:R-:W-:Y:S02]  /*efa0*/  FSEL R96, R96, -INF , !P2 ;  /* 0xff80000060607808 */ /* 0x000fe40005000000 */
[----:B------:R-:W-:Y:S02]  /*efb0*/  FSEL R98, R98, -INF , !P2 ;  /* 0xff80000062627808 */ /* 0x000fe40005000000 */
[----:B------:R-:W-:Y:S02]  /*efc0*/  FMNMX R17, R77, R14, !PT ;  /* 0x0000000e4d117209 */ /* 0x000fe40007800000 */
[----:B------:R-:W-:Y:S02]  /*efd0*/  ISETP.GE.AND P2, PT, R176, UR15, PT ;  /* 0x0000000fb0007c0c */ /* 0x000fe4000bf46270 */
        /* <DEDUP_REMOVED lines=8> */
[----:B------:R-:W-:-:S02]  /*f060*/  FMNMX R17, R81, R14, !PT ;  /* 0x0000000e51117209 */ /* 0x000fc40007800000 */
[----:B------:R-:W-:Y:S02]  /*f070*/  FMNMX R23, R83, R24, !PT ;  /* 0x0000001853177209 */ /* 0x000fe40007800000 */
[----:B------:R-:W-:Y:S02]  /*f080*/  FSEL R100, R100, -INF , !P3 ;  /* 0xff80000064647808 */ /* 0x000fe40005800000 */
[----:B------:R-:W-:Y:S02]  /*f090*/  FSEL R102, R102, -INF , !P3 ;  /* 0xff80000066667808 */ /* 0x000fe40005800000 */
        /* <DEDUP_REMOVED lines=11> */
[----:B------:R-:W-:Y:S02]  /*f150*/  FMNMX R24, R90, R23, !PT ;  /* 0x000000175a187209 */ /* 0x000fe40007800000 */
[----:B------:R-:W-:Y:S02]  /*f160*/  FSEL R104, R104, -INF , !P5 ;  /* 0xff80000068687808 */ /* 0x000fe40006800000 */
[----:B------:R-:W-:Y:S02]  /*f170*/  FSEL R106, R106, -INF , !P5 ;  /* 0xff8000006a6a7808 */ /* 0x000fe40006800000 */
[----:B------:R-:W-:Y:S02]  /*f180*/  ISETP.GE.AND P5, PT, R176, UR15, PT ;  /* 0x0000000fb0007c0c */ /* 0x000fe4000bfa6270 */
[----:B------:R-:W-:-:S02]  /*f190*/  IADD3 R176, R10, 0xb8, RZ ;  /* 0x000000b80ab07810 */ /* 0x000fc40007ffe0ff */
[----:B------:R-:W-:Y:S02]  /*f1a0*/  FMNMX R17, R89, R14, !PT ;  /* 0x0000000e59117209 */ /* 0x000fe40007800000 */
[----:B------:R-:W-:Y:S02]  /*f1b0*/  FMNMX R23, R91, R24, !PT ;  /* 0x000000185b177209 */ /* 0x000fe40007800000 */
[----:B------:R-:W-:Y:S02]  /*f1c0*/  FSEL R105, R105, -INF , !P2 ;  /* 0xff80000069697808 */ /* 0x000fe40005000000 */
[----:B------:R-:W-:Y:S02]  /*f1d0*/  FSEL R107, R107, -INF , !P2 ;  /* 0xff8000006b6b7808 */ /* 0x000fe40005000000 */
[----:B------:R-:W-:Y:S01]  /*f1e0*/  ISETP.GE.AND P2, PT, R176, UR15, PT ;  /* 0x0000000fb0007c0c */ /* 0x000fe2000bf46270 */
[----:B------:R-:W-:Y:S01]  /*f1f0*/  VIADD R176, R10, 0xb9 ;  /* 0x000000b90ab07836 */ /* 0x000fe20000000000 */
[----:B------:R-:W-:-:S02]  /*f200*/  FMNMX R14, R92, R17, !PT ;  /* 0x000000115c0e7209 */ /* 0x000fc40007800000 */
[----:B------:R-:W-:Y:S02]  /*f210*/  FMNMX R24, R94, R23, !PT ;  /* 0x000000175e187209 */ /* 0x000fe40007800000 */
[----:B------:R-:W-:Y:S02]  /*f220*/  FMNMX R17, R93, R14, !PT ;  /* 0x0000000e5d117209 */ /* 0x000fe40007800000 */
[----:B------:R-:W-:Y:S02]  /*f230*/  FSEL R108, R108, -INF , !P4 ;  /* 0xff8000006c6c7808 */ /* 0x000fe40006000000 */
[----:B------:R-:W-:Y:S02]  /*f240*/  FSEL R110, R110, -INF , !P4 ;  /* 0xff8000006e6e7808 */ /* 0x000fe40006000000 */
[----:B------:R-:W-:Y:S02]  /*f250*/  FMNMX R23, R95, R24, !PT ;  /* 0x000000185f177209 */ /* 0x000fe40007800000 */
[----:B------:R-:W-:-:S02]  /*f260*/  ISETP.GE.AND P4, PT, R176, UR15, PT ;  /* 0x0000000fb0007c0c */ /* 0x000fc4000bf86270 */
[----:B------:R-:W-:Y:S02]  /*f270*/  IADD3 R176, R10, 0xc0, RZ ;  /* 0x000000c00ab07810 */ /* 0x000fe40007ffe0ff */
        /* <DEDUP_REMOVED lines=8> */
[----:B------:R-:W-:Y:S02]  /*f300*/  FSEL R112, R112, -INF , !P6 ;  /* 0xff80000070707808 */ /* 0x000fe40007000000 */
[----:B------:R-:W-:Y:S02]  /*f310*/  FSEL R114, R114, -INF , !P6 ;  /* 0xff80000072727808 */ /* 0x000fe40007000000 */
[----:B------:R-:W-:Y:S02]  /*f320*/  FMNMX R14, R100, R17, !PT ;  /* 0x00000011640e7209 */ /* 0x000fe40007800000 */
[----:B------:R-:W-:Y:S02]  /*f330*/  ISETP.GE.AND P6, PT, R176, UR15, PT ;  /* 0x0000000fb0007c0c */ /* 0x000fe4000bfc6270 */
[----:B------:R-:W-:-:S02]  /*f340*/  FMNMX R24, R102, R23, !PT ;  /* 0x0000001766187209 */ /* 0x000fc40007800000 */
[----:B------:R-:W-:Y:S02]  /*f350*/  IADD3 R176, R10, 0xc8, RZ ;  /* 0x000000c80ab07810 */ /* 0x000fe40007ffe0ff */
        /* <DEDUP_REMOVED lines=84> */
[----:B------:R-:W-:Y:S02]  /*f8a0*/  ISETP.GE.AND P4, PT, R176, UR15, PT ;  /* 0x0000000fb0007c0c */ /* 0x000fe4000bf86270 */
[----:B------:R-:W-:-:S02]  /*f8b0*/  FMNMX R14, R136, R17, !PT ;  /* 0x00000011880e7209 */ /* 0x000fc40007800000 */
[----:B------:R-:W-:Y:S02]  /*f8c0*/  FMNMX R176, R138, R23, !PT ;  /* 0x000000178ab07209 */ /* 0x000fe40007800000 */
[----:B------:R-:W-:Y:S02]  /*f8d0*/  FSEL R140, R140, -INF , !P3 ;  /* 0xff8000008c8c7808 */ /* 0x000fe40005800000 */
[----:B------:R-:W-:Y:S02]  /*f8e0*/  FMNMX R17, R137, R14, !PT ;  /* 0x0000000e89117209 */ /* 0x000fe40007800000 */
[----:B------:R-:W-:Y:S02]  /*f8f0*/  FSEL R142, R142, -INF , !P3 ;  /* 0xff8000008e8e7808 */ /* 0x000fe40005800000 */
[----:B------:R-:W-:Y:S02]  /*f900*/  FMNMX R23, R139, R176, !PT ;  /* 0x000000b08b177209 */ /* 0x000fe40007800000 */
[----:B------:R-:W-:-:S02]  /*f910*/  FSEL R24, R141, -INF , !P6 ;  /* 0xff8000008d187808 */ /* 0x000fc40007000000 */
        /* <DEDUP_REMOVED lines=10> */
[----:B------:R-:W-:Y:S02]  /*f9c0*/  FSEL R147, R147, -INF , !P2 ;  /* 0xff80000093937808 */ /* 0x000fe40005000000 */
[----:B------:R-:W-:-:S02]  /*f9d0*/  FMNMX R148, R146, R23, !PT ;  /* 0x0000001792947209 */ /* 0x000fc40007800000 */
[----:B------:R-:W-:Y:S02]  /*f9e0*/  ISETP.GE.AND P3, PT, R177, UR15, PT ;  /* 0x0000000fb1007c0c */ /* 0x000fe4000bf66270 */
        /* <DEDUP_REMOVED lines=8> */
[----:B------:R-:W-:-:S03]  /*fa70*/  FMNMX R141, R151, R14, !PT ;  /* 0x0000000e978d7209 */ /* 0x000fc60007800000 */
[----:B------:R-:W1:Y:S04]  /*fa80*/  SHFL.BFLY PT, R14, R23, 0x1, 0x1f ;  /* 0x0c201f00170e7f89 */ /* 0x000e6800000e0000 */
[----:B------:R-:W2:Y:S01]  /*fa90*/  SHFL.BFLY PT, R148, R141, 0x1, 0x1f ;  /* 0x0c201f008d947f89 */ /* 0x000ea200000e0000 */
[----:B-1----:R-:W-:Y:S02]  /*faa0*/  FMNMX R145, R23, R14, !PT ;  /* 0x0000000e17917209 */ /* 0x002fe40007800000 */
[----:B------:R-:W-:Y:S02]  /*fab0*/  LEA R23, R6, R11, 0x3 ;  /* 0x0000000b06177211 */ /* 0x000fe400078e18ff */
[----:B--2---:R-:W-:Y:S01]  /*fac0*/  FMNMX R148, R141, R148, !PT ;  /* 0x000000948d947209 */ /* 0x004fe20007800000 */
[----:B------:R-:W1:Y:S01]  /*fad0*/  SHFL.BFLY PT, R14, R145, 0x2, 0x1f ;  /* 0x0c401f00910e7f89 */ /* 0x000e6200000e0000 */
[----:B------:R-:W-:-:S03]  /*fae0*/  PRMT R23, RZ, 0x654, R23 ;  /* 0x00000654ff177816 */ /* 0x000fc60000000017 */
[----:B------:R-:W2:Y:S01]  /*faf0*/  SHFL.BFLY PT, R149, R148, 0x2, 0x1f ;  /* 0x0c401f0094957f89 */ /* 0x000ea200000e0000 */
[----:B------:R3:W-:Y:S01]  /*fb00*/  SYNCS.ARRIVE.TRANS64.RED.A1T0 RZ, [R23+URZ], RZ ;  /* 0x000000ff17ff79a7 */ /* 0x0007e2000810043f */
[----:B-1----:R-:W-:Y:S02]  /*fb10*/  FMNMX R17, R145, R14, !PT ;  /* 0x0000000e91117209 */ /* 0x002fe40007800000 */
[----:B------:R-:W-:Y:S02]  /*fb20*/  SHF.L.U32 R145, R3, 0x1f, RZ ;  /* 0x0000001f03917819 */ /* 0x000fe400000006ff */
[----:B--2---:R-:W-:Y:S02]  /*fb30*/  FMNMX R14, R148, R149, !PT ;  /* 0x00000095940e7209 */ /* 0x004fe40007800000 */
[----:B------:R-:W-:Y:S01]  /*fb40*/  FSETP.NEU.AND P2, PT, R17, -INF , PT ;  /* 0xff8000001100780b */ /* 0x000fe20003f4d000 */
[----:B------:R-:W1:Y:S01]  /*fb50*/  SYNCS.PHASECHK.TRANS64.TRYWAIT P4, [R178+URZ+0x19800], R145 ;  /* 0x01980091b20075a7 */ /* 0x000e62000808017f */
[----:B------:R-:W-:-:S02]  /*fb60*/  FSETP.NEU.AND P3, PT, R14, -INF , PT ;  /* 0xff8000000e00780b */ /* 0x000fc40003f6d000 */
[----:B------:R-:W-:Y:S02]  /*fb70*/  FSEL R149, R17, RZ, P2 ;  /* 0x000000ff11957208 */ /* 0x000fe40001000000 */
[----:B------:R-:W-:-:S03]  /*fb80*/  FSEL R176, R14, RZ, P3 ;  /* 0x000000ff0eb07208 */ /* 0x000fc60001800000 */
[----:B------:R-:W-:Y:S02]  /*fb90*/  FADD R20, -R149, R20 ;  /* 0x0000001495147221 */ /* 0x000fe40000000100 */
[----:B------:R-:W-:Y:S02]  /*fba0*/  FADD R19, -R176, R19 ;  /* 0x00000013b0137221 */ /* 0x000fe40000000100 */
[----:B------:R-:W-:Y:S02]  /*fbb0*/  FMUL R20, R20, UR14 ;  /* 0x0000000e14147c20 */ /* 0x000fe40008400000 */
[----:B------:R-:W-:Y:S01]  /*fbc0*/  FMUL R141, R19, UR14 ;  /* 0x0000000e138d7c20 */ /* 0x000fe20008400000 */
[----:B------:R-:W-:Y:S02]  /*fbd0*/  FMUL R19, R176, UR14 ;  /* 0x0000000eb0137c20 */ /* 0x000fe40008400000 */
[----:B------:R-:W-:Y:S02]  /*fbe0*/  FSETP.GEU.AND P5, PT, R20, -126, PT ;  /* 0xc2fc00001400780b */ /* 0x000fe40003fae000 */
[----:B------:R-:W-:Y:S01]  /*fbf0*/  FSETP.GEU.AND P6, PT, R141, -126, PT ;  /* 0xc2fc00008d00780b */ /* 0x000fe20003fce000 */
[--C-:B------:R-:W-:Y:S01]  /*fc00*/  FFMA R186, R26, UR14, -R19.reuse ;  /* 0x0000000e1aba7c23 */ /* 0x100fe20008000813 */
[--C-:B------:R-:W-:Y:S01]  /*fc10*/  FFMA R27, R27, UR14, -R19.reuse ;  /* 0x0000000e1b1b7c23 */ /* 0x100fe20008000813 */
[----:B------:R-:W-:-:S03]  /*fc20*/  FFMA R30, R30, UR14, -R19 ;  /* 0x0000000e1e1e7c23 */ /* 0x000fc60008000813 */
[----:B------:R-:W-:Y:S02]  /*fc30*/  FSETP.GEU.AND P2, PT, R186, -126, PT ;  /* 0xc2fc0000ba00780b */ /* 0x000fe40003f4e000 */
[----:B------:R-:W-:-:S03]  /*fc40*/  FSETP.GEU.AND P3, PT, R27, -126, PT ;  /* 0xc2fc00001b00780b */ /* 0x000fc60003f6e000 */
[----:B------:R-:W-:Y:S02]  /*fc50*/  @!P5 FMUL R20, R20, 0.5 ;  /* 0x3f0000001414d820 */ /* 0x000fe40000400000 */
[----:B------:R-:W-:Y:S02]  /*fc60*/  @!P6 FMUL R141, R141, 0.5 ;  /* 0x3f0000008d8de820 */ /* 0x000fe40000400000 */
[----:B------:R3:W2:Y:S04]  /*fc70*/  MUFU.EX2 R148, R20 ;  /* 0x0000001400947308 */ /* 0x0006a80000000800 */
[----:B------:R-:W-:-:S04]  /*fc80*/  @!P2 FMUL R186, R186, 0.5 ;  /* 0x3f000000babaa820 */ /* 0x000fc80000400000 */
[----:B------:R-:W4:Y:S01]  /*fc90*/  MUFU.EX2 R141, R141 ;  /* 0x0000008d008d7308 */ /* 0x000f220000000800 */
[----:B-1-3--:R-:W-:Y:S05]  /*fca0*/  @!P4 BRA `(.L_x_44) ;  /* 0x000000640090c947 */ /* 0x00afea0003800000 */
.L_x_88:
[----:B------:R-:W-:Y:S05]  /*fcb0*/  BSYNC B0 ;  /* 0x0000000000007941 */ /* 0x000fea0003800000 */
.L_x_43:
[----:B------:R-:W-:Y:S01]  /*fcc0*/  FMUL R26, R149, UR14 ;  /* 0x0000000e951a7c20 */ /* 0x000fe20008400000 */
[----:B----4-:R-:W-:Y:S01]  /*fcd0*/  @!P6 FMUL R141, R141, R141 ;  /* 0x0000008d8d8de220 */ /* 0x010fe20000400000 */
[----:B------:R-:W-:Y:S01]  /*fce0*/  FSETP.GEU.AND P4, PT, R30, -126, PT ;  /* 0xc2fc00001e00780b */ /* 0x000fe20003f8e000 */
[--C-:B------:R-:W-:Y:S01]  /*fcf0*/  FFMA R38, R38, UR14, -R19.reuse ;  /* 0x0000000e26267c23 */ /* 0x100fe20008000813 */
[--C-:B------:R-:W-:Y:S01]  /*fd00*/  FFMA R21, R21, UR14, -R26.reuse ;  /* 0x0000000e15157c23 */ /* 0x100fe2000800081a */
[--C-:B------:R-:W-:Y:S01]  /*fd10*/  FFMA R33, R33, UR14, -R26.reuse ;  /* 0x0000000e21217c23 */ /* 0x100fe2000800081a */
[--C-:B------:R-:W-:Y:S01]  /*fd20*/  FFMA R29, R29, UR14, -R26.reuse ;  /* 0x0000000e1d1d7c23 */ /* 0x100fe2000800081a */
[--C-:B------:R-:W-:Y:S01]  /*fd30*/  FFMA R31, R31, UR14, -R19.reuse ;  /* 0x0000000e1f1f7c23 */ /* 0x100fe20008000813 */
[----:B--2---:R-:W-:Y:S01]  /*fd40*/  @!P5 FMUL R148, R148, R148 ;  /* 0x000000949494d220 */ /* 0x004fe20000400000 */
[----:B------:R-:W-:Y:S01]  /*fd50*/  FSETP.GEU.AND P6, PT, R21, -126, PT ;  /* 0xc2fc00001500780b */ /* 0x000fe20003fce000 */
[--C-:B------:R-:W-:Y:S01]  /*fd60*/  FFMA R32, R32, UR14, -R26.reuse ;  /* 0x0000000e20207c23 */ /* 0x100fe2000800081a */
[----:B------:R-:W2:Y:S01]  /*fd70*/  MUFU.EX2 R186, R186 ;  /* 0x000000ba00ba7308 */ /* 0x000ea20000000800 */
[----:B------:R-:W-:Y:S01]  /*fd80*/  FSETP.GEU.AND P5, PT, R31, -126, PT ;  /* 0xc2fc00001f00780b */ /* 0x000fe20003fae000 */
[--C-:B------:R-:W-:Y:S01]  /*fd90*/  FFMA R25, R25, UR14, -R26.reuse ;  /* 0x0000000e19197c23 */ /* 0x100fe2000800081a */
[--C-:B------:R-:W-:Y:S01]  /*fda0*/  FFMA R34, R34, UR14, -R19.reuse ;  /* 0x0000000e22227c23 */ /* 0x100fe20008000813 */
[----:B------:R-:W-:Y:S01]  /*fdb0*/  @!P4 FMUL R30, R30, 0.5 ;  /* 0x3f0000001e1ec820 */ /* 0x000fe20000400000 */
[--C-:B------:R-:W-:Y:S01]  /*fdc0*/  FFMA R23, R49, UR14, -R26.reuse ;  /* 0x0000000e31177c23 */ /* 0x100fe2000800081a */
[--C-:B------:R-:W-:Y:S01]  /*fdd0*/  FFMA R49, R58, UR14, -R19.reuse ;  /* 0x0000000e3a317c23 */ /* 0x100fe20008000813 */
[----:B------:R-:W-:Y:S01]  /*fde0*/  @!P3 FMUL R27, R27, 0.5 ;  /* 0x3f0000001b1bb820 */ /* 0x000fe20000400000 */
[----:B------:R3:W4:Y:S01]  /*fdf0*/  MUFU.EX2 R182, R30 ;  /* 0x0000001e00b67308 */ /* 0x0007220000000800 */
[--C-:B------:R-:W-:Y:S01]  /*fe00*/  FFMA R28, R28, UR14, -R26.reuse ;  /* 0x0000000e1c1c7c23 */ /* 0x100fe2000800081a */
[--C-:B------:R-:W-:Y:S01]  /*fe10*/  FFMA R37, R37, UR14, -R26.reuse ;  /* 0x0000000e25257c23 */ /* 0x100fe2000800081a */
[----:B------:R-:W-:Y:S01]  /*fe20*/  @!P6 FMUL R21, R21, 0.5 ;  /* 0x3f0000001515e820 */ /* 0x000fe20000400000 */
[--C-:B------:R-:W-:Y:S01]  /*fe30*/  FFMA R39, R39, UR14, -R19.reuse ;  /* 0x0000000e27277c23 */ /* 0x100fe20008000813 */
[----:B------:R-:W-:Y:S01]  /*fe40*/  MOV R20, UR23 ;  /* 0x0000001700147c02 */ /* 0x000fe20008000f00 */
[----:B------:R-:W-:Y:S01]  /*fe50*/  @!P5 FMUL R31, R31, 0.5 ;  /* 0x3f0000001f1fd820 */ /* 0x000fe20000400000 */
[----:B------:R-:W-:Y:S01]  /*fe60*/  FFMA R180, R35, UR14, -R19 ;  /* 0x0000000e23b47c23 */ /* 0x000fe20008000813 */
[----:B------:R5:W1:Y:S01]  /*fe70*/  MUFU.EX2 R189, R21 ;  /* 0x0000001500bd7308 */ /* 0x000a620000000800 */
[----:B---3--:R-:W-:Y:S01]  /*fe80*/  FFMA R30, R48, UR14, -R26 ;  /* 0x0000000e301e7c23 */ /* 0x008fe2000800081a */
[----:B--2---:R-:W-:Y:S01]  /*fe90*/  @!P2 FMUL R186, R186, R186 ;  /* 0x000000bababaa220 */ /* 0x004fe20000400000 */
[----:B------:R-:W-:Y:S01]  /*fea0*/  FSETP.GEU.AND P2, PT, R25, -126, PT ;  /* 0xc2fc00001900780b */ /* 0x000fe20003f4e000 */
[----:B------:R-:W-:-:S02]  /*feb0*/  IMAD R20, R15, 0x600, R20 ;  /* 0x000006000f147824 */ /* 0x000fc400078e0214 */
[----:B------:R-:W-:Y:S01]  /*fec0*/  FFMA R35, R36, UR14, -R26 ;  /* 0x0000000e24237c23 */ /* 0x000fe2000800081a */
[----:B------:R-:W-:Y:S01]  /*fed0*/  FFMA R12, R141, R12, R186 ;  /* 0x0000000c8d0c7223 */ /* 0x000fe200000000ba */
[--C-:B------:R-:W-:Y:S01]  /*fee0*/  FFMA R36, R42, UR14, -R19.reuse ;  /* 0x0000000e2a247c23 */ /* 0x100fe20008000813 */
[----:B------:R2:W3:Y:S01]  /*fef0*/  MUFU.EX2 R177, R31 ;  /* 0x0000001f00b17308 */ /* 0x0004e20000000800 */
[----:B----4-:R-:W-:Y:S01]  /*ff00*/  @!P4 FMUL R182, R182, R182 ;  /* 0x000000b6b6b6c220 */ /* 0x010fe20000400000 */
[----:B------:R-:W-:Y:S01]  /*ff10*/  FSETP.GEU.AND P4, PT, R29, -126, PT ;  /* 0xc2fc00001d00780b */ /* 0x000fe20003f8e000 */
[----:B-----5:R-:W-:Y:S02]  /*ff20*/  IMAD.MOV.U32 R21, RZ, RZ, -0x3ffffff0 ;  /* 0xc0000010ff157424 */ /* 0x020fe400078e00ff */
[----:B------:R-:W-:Y:S01]  /*ff30*/  FFMA R42, R54, UR14, -R19 ;  /* 0x0000000e362a7c23 */ /* 0x000fe20008000813 */
[----:B------:R-:W-:Y:S05]  /*ff40*/  WARPSYNC.ALL ;  /* 0x0000000000007948 */ /* 0x000fea0003800000 */
[----:B-1----:R-:W-:Y:S01]  /*ff50*/  @!P6 FMUL R189, R189, R189 ;  /* 0x000000bdbdbde220 */ /* 0x002fe20000400000 */
[----:B------:R-:W-:Y:S01]  /*ff60*/  FSETP.GEU.AND P6, PT, R33, -126, PT ;  /* 0xc2fc00002100780b */ /* 0x000fe20003fce000 */
[----:B------:R-:W-:Y:S01]  /*ff70*/  @!P2 FMUL R25, R25, 0.5 ;  /* 0x3f0000001919a820 */ /* 0x000fe20000400000 */
[----:B------:R1:W4:Y:S01]  /*ff80*/  MUFU.EX2 R185, R27 ;  /* 0x0000001b00b97308 */ /* 0x0003220000000800 */
[--C-:B--2---:R-:W-:Y:S01]  /*ff90*/  FFMA R31, R44, UR14, -R26.reuse ;  /* 0x0000000e2c1f7c23 */ /* 0x104fe2000800081a */
[----:B------:R-:W-:Y:S01]  /*ffa0*/  @!P4 FMUL R29, R29, 0.5 ;  /* 0x3f0000001d1dc820 */ /* 0x000fe20000400000 */
[--C-:B------:R-:W-:Y:S01]  /*ffb0*/  FFMA R44, R24, UR14, -R26.reuse ;  /* 0x0000000e182c7c23 */ /* 0x100fe2000800081a */
[----:B---3--:R-:W-:Y:S01]  /*ffc0*/  @!P5 FMUL R177, R177, R177 ;  /* 0x000000b1b1b1d220 */ /* 0x008fe20000400000 */
[----:B------:R-:W-:Y:S01]  /*ffd0*/  FSETP.GEU.AND P5, PT, R32, -126, PT ;  /* 0xc2fc00002000780b */ /* 0x000fe20003fae000 */
[--C-:B------:R-:W-:Y:S01]  /*ffe0*/  FFMA R54, R61, UR14, -R26.reuse ;  /* 0x0000000e3d367c23 */ /* 0x100fe2000800081a */
[----:B------:R-:W-:Y:S01]  /*fff0*/  FFMA R69, R69, UR14, -R26 ;  /* 0x0000000e45457c23 */ /* 0x000fe2000800081a */
[----:B------:R2:W-:Y:S01]  /*10000*/  MUFU.EX2 R181, R29 ;  /* 0x0000001d00b57308 */ /* 0x0005e20000000800 */
[----:B-1----:R-:W-:-:S02]  /*10010*/  IMAD.MOV.U32 R27, RZ, RZ, -0x3ffffff0 ;  /* 0xc0000010ff1b7424 */ /* 0x002fc400078e00ff */
[--C-:B------:R-:W-:Y:S01]  /*10020*/  FFMA R76, R76, UR14, -R26.reuse ;  /* 0x0000000e4c4c7c23 */ /* 0x100fe2000800081a */
[----:B------:R-:W-:Y:S01]  /*10030*/  @!P6 FMUL R33, R33, 0.5 ;  /* 0x3f0000002121e820 */ /* 0x000fe20000400000 */
[--C-:B------:R-:W-:Y:S01]  /*10040*/  FFMA R77, R77, UR14, -R26.reuse ;  /* 0x0000000e4d4d7c23 */ /* 0x100fe2000800081a */
[--C-:B------:R-:W-:Y:S01]  /*10050*/  FFMA R80, R80, UR14, -R26.reuse ;  /* 0x0000000e50507c23 */ /* 0x100fe2000800081a */
[--C-:B------:R-:W-:Y:S01]  /*10060*/  FFMA R81, R81, UR14, -R26.reuse ;  /* 0x0000000e51517c23 */ /* 0x100fe2000800081a */
[--C-:B------:R-:W-:Y:S01]  /*10070*/  FFMA R84, R84, UR14, -R26.reuse ;  /* 0x0000000e54547c23 */ /* 0x100fe2000800081a */
[----:B------:R1:W3:Y:S01]  /*10080*/  MUFU.EX2 R178, R33 ;  /* 0x0000002100b27308 */ /* 0x0002e20000000800 */
[--C-:B--2---:R-:W-:Y:S01]  /*10090*/  FFMA R29, R43, UR14, -R19.reuse ;  /* 0x0000000e2b1d7c23 */ /* 0x104fe20008000813 */
[----:B------:R-:W-:Y:S01]  /*100a0*/  @!P5 FMUL R32, R32, 0.5 ;  /* 0x3f0000002020d820 */ /* 0x000fe20000400000 */
[----:B----4-:R-:W-:Y:S01]  /*100b0*/  @!P3 FMUL R185, R185, R185 ;  /* 0x000000b9b9b9b220 */ /* 0x010fe20000400000 */
[----:B------:R-:W-:Y:S01]  /*100c0*/  FSETP.GEU.AND P3, PT, R28, -126, PT ;  /* 0xc2fc00001c00780b */ /* 0x000fe20003f6e000 */
[--C-:B------:R-:W-:Y:S01]  /*100d0*/  FFMA R43, R55, UR14, -R19.reuse ;  /* 0x0000000e372b7c23 */ /* 0x100fe20008000813 */
[--C-:B------:R-:W-:Y:S01]  /*100e0*/  FFMA R55, R68, UR14, -R26.reuse ;  /* 0x0000000e44377c23 */ /* 0x100fe2000800081a */
[--C-:B------:R-:W-:Y:S01]  /*100f0*/  FFMA R85, R85, UR14, -R26.reuse ;  /* 0x0000000e55557c23 */ /* 0x100fe2000800081a */
[----:B------:R2:W4:Y:S01]  /*10100*/  MUFU.EX2 R145, R32 ;  /* 0x0000002000917308 */ /* 0x0005220000000800 */
[--C-:B-1----:R-:W-:Y:S01]  /*10110*/  FFMA R33, R40, UR14, -R26.reuse ;  /* 0x0000000e28217c23 */ /* 0x102fe2000800081a */
[--C-:B------:R-:W-:Y:S01]  /*10120*/  FFMA R40, R51, UR14, -R19.reuse ;  /* 0x0000000e33287c23 */ /* 0x100fe20008000813 */
[--C-:B------:R-:W-:Y:S01]  /*10130*/  FFMA R51, R60, UR14, -R26.reuse ;  /* 0x0000000e3c337c23 */ /* 0x100fe2000800081a */
[--C-:B------:R-:W-:Y:S01]  /*10140*/  FFMA R88, R88, UR14, -R26.reuse ;  /* 0x0000000e58587c23 */ /* 0x100fe2000800081a */
[--C-:B------:R-:W-:Y:S01]  /*10150*/  FFMA R89, R89, UR14, -R26.reuse ;  /* 0x0000000e59597c23 */ /* 0x100fe2000800081a */
[--C-:B------:R-:W-:Y:S01]  /*10160*/  FFMA R92, R92, UR14, -R26.reuse ;  /* 0x0000000e5c5c7c23 */ /* 0x100fe2000800081a */
[--C-:B------:R-:W-:Y:S01]  /*10170*/  FFMA R93, R93, UR14, -R26.reuse ;  /* 0x0000000e5d5d7c23 */ /* 0x100fe2000800081a */
[----:B------:R1:W5:Y:S01]  /*10180*/  MUFU.EX2 R192, R25 ;  /* 0x0000001900c07308 */ /* 0x0003620000000800 */
[----:B---3--:R-:W-:Y:S01]  /*10190*/  @!P6 FMUL R178, R178, R178 ;  /* 0x000000b2b2b2e220 */ /* 0x008fe20000400000 */
[----:B------:R-:W-:Y:S01]  /*101a0*/  FSETP.GEU.AND P6, PT, R38, -126, PT ;  /* 0xc2fc00002600780b */ /* 0x000fe20003fce000 */
[--C-:B--2---:R-:W-:Y:S01]  /*101b0*/  FFMA R32, R53, UR14, -R26.reuse ;  /* 0x0000000e35207c23 */ /* 0x104fe2000800081a */
[----:B------:R-:W-:Y:S01]  /*101c0*/  @!P3 FMUL R28, R28, 0.5 ;  /* 0x3f0000001c1cb820 */ /* 0x000fe20000400000 */
[--C-:B------:R-:W-:Y:S01]  /*101d0*/  FFMA R53, R64, UR14, -R26.reuse ;  /* 0x0000000e40357c23 */ /* 0x100fe2000800081a */
[--C-:B------:R-:W-:Y:S01]  /*101e0*/  FFMA R64, R73, UR14, -R26.reuse ;  /* 0x0000000e49407c23 */ /* 0x100fe2000800081a */
[--C-:B------:R-:W-:Y:S01]  /*101f0*/  FFMA R96, R96, UR14, -R26.reuse ;  /* 0x0000000e60607c23 */ /* 0x100fe2000800081a */
[----:B------:R2:W-:Y:S01]  /*10200*/  MUFU.EX2 R188, R28 ;  /* 0x0000001c00bc7308 */ /* 0x0005e20000000800 */
[----:B----4-:R-:W-:Y:S01]  /*10210*/  @!P5 FMUL R145, R145, R145 ;  /* 0x000000919191d220 */ /* 0x010fe20000400000 */
[--C-:B-1----:R-:W-:Y:S01]  /*10220*/  FFMA R25, R63, UR14, -R19.reuse ;  /* 0x0000000e3f197c23 */ /* 0x102fe20008000813 */
[----:B------:R-:W-:Y:S01]  /*10230*/  FSETP.GEU.AND P5, PT, R37, -126, PT ;  /* 0xc2fc00002500780b */ /* 0x000fe20003fae000 */
[--C-:B------:R-:W-:Y:S01]  /*10240*/  FFMA R97, R97, UR14, -R26.reuse ;  /* 0x0000000e61617c23 */ /* 0x100fe2000800081a */
[--C-:B------:R-:W-:Y:S01]  /*10250*/  FFMA R100, R100, UR14, -R26.reuse ;  /* 0x0000000e64647c23 */ /* 0x100fe2000800081a */
[--C-:B------:R-:W-:Y:S01]  /*10260*/  FFMA R101, R101, UR14, -R26.reuse ;  /* 0x0000000e65657c23 */ /* 0x100fe2000800081a */
[----:B------:R-:W-:Y:S01]  /*10270*/  @!P6 FMUL R38, R38, 0.5 ;  /* 0x3f0000002626e820 */ /* 0x000fe20000400000 */
[--C-:B------:R-:W-:Y:S01]  /*10280*/  FFMA R104, R104, UR14, -R26.reuse ;  /* 0x0000000e68687c23 */ /* 0x100fe2000800081a */
[----:B-----5:R-:W-:Y:S01]  /*10290*/  @!P2 FMUL R192, R192, R192 ;  /* 0x000000c0c0c0a220 */ /* 0x020fe20000400000 */
[----:B------:R-:W-:Y:S01]  /*102a0*/  FSETP.GEU.AND P2, PT, R34, -126, PT ;  /* 0xc2fc00002200780b */ /* 0x000fe20003f4e000 */
[----:B------:R1:W3:Y:S01]  /*102b0*/  MUFU.EX2 R179, R38 ;  /* 0x0000002600b37308 */ /* 0x0002e20000000800 */
[--C-:B--2---:R-:W-:Y:S01]  /*102c0*/  FFMA R28, R41, UR14, -R26.reuse ;  /* 0x0000000e291c7c23 */ /* 0x104fe2000800081a */
[--C-:B------:R-:W-:Y:S01]  /*102d0*/  FFMA R41, R52, UR14, -R26.reuse ;  /* 0x0000000e34297c23 */ /* 0x100fe2000800081a */
[--C-:B------:R-:W-:Y:S01]  /*102e0*/  FFMA R52, R59, UR14, -R19.reuse ;  /* 0x0000000e3b347c23 */ /* 0x100fe20008000813 */
[--C-:B------:R-:W-:Y:S01]  /*102f0*/  FFMA R59, R72, UR14, -R26.reuse ;  /* 0x0000000e483b7c23 */ /* 0x100fe2000800081a */
[----:B------:R-:W-:Y:S01]  /*10300*/  @!P5 FMUL R37, R37, 0.5 ;  /* 0x3f0000002525d820 */ /* 0x000fe20000400000 */
[--C-:B------:R-:W-:Y:S01]  /*10310*/  FFMA R105, R105, UR14, -R26.reuse ;  /* 0x0000000e69697c23 */ /* 0x100fe2000800081a */
[--C-:B------:R-:W-:Y:S01]  /*10320*/  FFMA R108, R108, UR14, -R26.reuse ;  /* 0x0000000e6c6c7c23 */ /* 0x100fe2000800081a */
[--C-:B------:R-:W-:Y:S01]  /*10330*/  FFMA R109, R109, UR14, -R26.reuse ;  /* 0x0000000e6d6d7c23 */ /* 0x100fe2000800081a */
[----:B------:R2:W-:Y:S01]  /*10340*/  MUFU.EX2 R176, R37 ;  /* 0x0000002500b07308 */ /* 0x0005e20000000800 */
[--C-:B-1----:R-:W-:Y:S01]  /*10350*/  FFMA R38, R46, UR14, -R19.reuse ;  /* 0x0000000e2e267c23 */ /* 0x102fe20008000813 */
[--C-:B------:R-:W-:Y:S01]  /*10360*/  FFMA R112, R112, UR14, -R26.reuse ;  /* 0x0000000e70707c23 */ /* 0x100fe2000800081a */
[----:B------:R-:W-:Y:S01]  /*10370*/  @!P2 FMUL R34, R34, 0.5 ;  /* 0x3f0000002222a820 */ /* 0x000fe20000400000 */
[--C-:B------:R-:W-:Y:S01]  /*10380*/  FFMA R113, R113, UR14, -R26.reuse ;  /* 0x0000000e71717c23 */ /* 0x100fe2000800081a */
[--C-:B------:R-:W-:Y:S01]  /*10390*/  FFMA R116, R116, UR14, -R26.reuse ;  /* 0x0000000e74747c23 */ /* 0x100fe2000800081a */
[--C-:B------:R-:W-:Y:S01]  /*103a0*/  FFMA R117, R117, UR14, -R26.reuse ;  /* 0x0000000e75757c23 */ /* 0x100fe2000800081a */
[--C-:B------:R-:W-:Y:S01]  /*103b0*/  FFMA R120, R120, UR14, -R26.reuse ;  /* 0x0000000e78787c23 */ /* 0x100fe2000800081a */
[----:B---3--:R-:W-:Y:S01]  /*103c0*/  @!P6 FMUL R179, R179, R179 ;  /* 0x000000b3b3b3e220 */ /* 0x008fe20000400000 */
[----:B------:R-:W-:Y:S01]  /*103d0*/  FSETP.GEU.AND P6, PT, R29, -126, PT ;  /* 0xc2fc00001d00780b */ /* 0x000fe20003fce000 */
[----:B------:R1:W3:Y:S01]  /*103e0*/  MUFU.EX2 R149, R34 ;  /* 0x0000002200957308 */ /* 0x0002e20000000800 */
[--C-:B--2---:R-:W-:Y:S01]  /*103f0*/  FFMA R37, R50, UR14, -R19.reuse ;  /* 0x0000000e32257c23 */ /* 0x104fe20008000813 */
[--C-:B------:R-:W-:Y:S01]  /*10400*/  FFMA R50, R57, UR14, -R26.reuse ;  /* 0x0000000e39327c23 */ /* 0x100fe2000800081a */
[----:B------:R-:W-:Y:S01]  /*10410*/  FFMA R57, R66, UR14, -R19 ;  /* 0x0000000e42397c23 */ /* 0x000fe20008000813 */
[--C-:B------:R-:W-:Y:S01]  /*10420*/  FFMA R121, R121, UR14, -R26.reuse ;  /* 0x0000000e79797c23 */ /* 0x100fe2000800081a */
[--C-:B------:R-:W-:Y:S01]  /*10430*/  FFMA R124, R124, UR14, -R26.reuse ;  /* 0x0000000e7c7c7c23 */ /* 0x100fe2000800081a */
[--C-:B------:R-:W-:Y:S01]  /*10440*/  FFMA R125, R125, UR14, -R26.reuse ;  /* 0x0000000e7d7d7c23 */ /* 0x100fe2000800081a */
[--C-:B------:R-:W-:Y:S01]  /*10450*/  FFMA R128, R128, UR14, -R26.reuse ;  /* 0x0000000e80807c23 */ /* 0x100fe2000800081a */
[--C-:B------:R-:W-:Y:S01]  /*10460*/  FFMA R129, R129, UR14, -R26.reuse ;  /* 0x0000000e81817c23 */ /* 0x100fe2000800081a */
[--C-:B-1----:R-:W-:Y:S01]  /*10470*/  FFMA R34, R45, UR14, -R26.reuse ;  /* 0x0000000e2d227c23 */ /* 0x102fe2000800081a */
[--C-:B------:R-:W-:Y:S01]  /*10480*/  FFMA R132, R132, UR14, -R26.reuse ;  /* 0x0000000e84847c23 */ /* 0x100fe2000800081a */
[--C-:B------:R-:W-:Y:S01]  /*10490*/  FFMA R133, R133, UR14, -R26.reuse ;  /* 0x0000000e85857c23 */ /* 0x100fe2000800081a */
[----:B------:R-:W-:Y:S01]  /*104a0*/  @!P6 FMUL R29, R29, 0.5 ;  /* 0x3f0000001d1de820 */ /* 0x000fe20000400000 */
[--C-:B------:R-:W-:Y:S01]  /*104b0*/  FFMA R136, R136, UR14, -R26.reuse ;  /* 0x0000000e88887c23 */ /* 0x100fe2000800081a */
[--C-:B------:R-:W-:Y:S01]  /*104c0*/  FFMA R137, R137, UR14, -R26.reuse ;  /* 0x0000000e89897c23 */ /* 0x100fe2000800081a */
[--C-:B------:R-:W-:Y:S01]  /*104d0*/  FFMA R140, R140, UR14, -R26.reuse ;  /* 0x0000000e8c8c7c23 */ /* 0x100fe2000800081a */
[--C-:B------:R-:W-:Y:S01]  /*104e0*/  FFMA R144, R144, UR14, -R26.reuse ;  /* 0x0000000e90907c23 */ /* 0x100fe2000800081a */
[----:B---3--:R-:W-:Y:S01]  /*104f0*/  @!P2 FMUL R149, R149, R149 ;  /* 0x000000959595a220 */ /* 0x008fe20000400000 */
[----:B------:R-:W1:Y:S01]  /*10500*/  MUFU.EX2 R29, R29 ;  /* 0x0000001d001d7308 */ /* 0x000e620000000800 */
[----:B------:R-:W-:Y:S01]  /*10510*/  FSETP.GEU.AND P2, PT, R39, -126, PT ;  /* 0xc2fc00002700780b */ /* 0x000fe20003f4e000 */
[--C-:B------:R-:W-:Y:S01]  /*10520*/  FFMA R45, R183, UR14, -R26.reuse ;  /* 0x0000000eb72d7c23 */ /* 0x100fe2000800081a */
[--C-:B------:R-:W-:Y:S01]  /*10530*/  FFMA R46, R187, UR14, -R26.reuse ;  /* 0x0000000ebb2e7c23 */ /* 0x100fe2000800081a */
[----:B------:R-:W-:Y:S01]  /*10540*/  FFMA R48, R190, UR14, -R26 ;  /* 0x0000000ebe307c23 */ /* 0x000fe2000800081a */
[----:B------:R-:W-:Y:S01]  /*10550*/  VIADD R24, R20, 0x200 ;  /* 0x0000020014187836 */ /* 0x000fe20000000000 */
[----:B------:R-:W-:Y:S01]  /*10560*/  R2UR UR19, R27 ;  /* 0x000000001b1372ca */ /* 0x000fe200000e0000 */
[----:B------:R-:W-:Y:S01]  /*10570*/  @!P3 FMUL R188, R188, R188 ;  /* 0x000000bcbcbcb220 */ /* 0x000fe20000400000 */
[----:B------:R-:W-:Y:S01]  /*10580*/  @!P4 FMUL R181, R181, R181 ;  /* 0x000000b5b5b5c220 */ /* 0x000fe20000400000 */
[----:B------:R-:W-:Y:S01]  /*10590*/  FADD R27, R12, R185 ;  /* 0x000000b90c1b7221 */ /* 0x000fe20000000000 */
[----:B------:R-:W-:Y:S01]  /*105a0*/  R2UR UR6, R20 ;  /* 0x00000000140672ca */ /* 0x000fe200000e0000 */
[-C--:B------:R-:W-:Y:S01]  /*105b0*/  FMUL R168, R168, R148.reuse ;  /* 0x00000094a8a87220 */ /* 0x080fe20000400000 */
[----:B------:R-:W-:Y:S01]  /*105c0*/  R2UR UR7, R21 ;  /* 0x00000000150772ca */ /* 0x000fe200000e0000 */
[-C--:B------:R-:W-:Y:S01]  /*105d0*/  FMUL R169, R169, R148.reuse ;  /* 0x00000094a9a97220 */ /* 0x080fe20000400000 */
[----:B------:R-:W-:Y:S01]  /*105e0*/  @!P2 FMUL R39, R39, 0.5 ;  /* 0x3f0000002727a820 */ /* 0x000fe20000400000 */
[-C--:B------:R-:W-:Y:S01]  /*105f0*/  FMUL R172, R172, R148.reuse ;  /* 0x00000094acac7220 */ /* 0x080fe20000400000 */
[-C--:B------:R-:W-:Y:S01]  /*10600*/  FMUL R173, R173, R148.reuse ;  /* 0x00000094adad7220 */ /* 0x080fe20000400000 */
[----:B-1----:R-:W-:Y:S01]  /*10610*/  @!P6 FMUL R29, R29, R29 ;  /* 0x0000001d1d1de220 */ /* 0x002fe20000400000 */
[----:B------:R-:W-:Y:S01]  /*10620*/  FSETP.GEU.AND P6, PT, R30, -126, PT ;  /* 0xc2fc00001e00780b */ /* 0x000fe20003fce000 */
[----:B------:R1:W-:Y:S01]  /*10630*/  MUFU.EX2 R184, R39 ;  /* 0x0000002700b87308 */ /* 0x0003e20000000800 */
[-C--:B------:R-:W-:Y:S01]  /*10640*/  FMUL R170, R170, R141.reuse ;  /* 0x0000008daaaa7220 */ /* 0x080fe20000400000 */
[-C--:B------:R-:W-:Y:S01]  /*10650*/  FMUL R171, R171, R141.reuse ;  /* 0x0000008dabab7220 */ /* 0x080fe20000400000 */
[-C--:B------:R-:W-:Y:S01]  /*10660*/  FMUL R174, R174, R141.reuse ;  /* 0x0000008daeae7220 */ /* 0x080fe20000400000 */
[----:B------:R-:W-:Y:S01]  /*10670*/  FMUL R175, R175, R141 ;  /* 0x0000008dafaf7220 */ /* 0x000fe20000400000 */
[----:B------:R-:W-:Y:S01]  /*10680*/  R2UR UR10, R24 ;  /* 0x00000000180a72ca */ /* 0x000fe200000e0000 */
[----:B------:R-:W-:Y:S01]  /*10690*/  FADD R60, R27, R182 ;  /* 0x000000b61b3c7221 */ /* 0x000fe20000000000 */
[----:B------:R-:W-:Y:S01]  /*106a0*/  F2FP.BF16.F32.PACK_AB R24, R192, R189 ;  /* 0x000000bdc018723e */ /* 0x000fe200000010ff */
[-C--:B------:R-:W-:Y:S01]  /*106b0*/  FMUL R160, R160, R148.reuse ;  /* 0x00000094a0a07220 */ /* 0x080fe20000400000 */
[----:B-1----:R-:W-:Y:S01]  /*106c0*/  FFMA R39, R47, UR14, -R19 ;  /* 0x0000000e2f277c23 */ /* 0x002fe20008000813 */
[--C-:B------:R-:W-:Y:S01]  /*106d0*/  FFMA R47, R56, UR14, -R26.reuse ;  /* 0x0000000e382f7c23 */ /* 0x100fe2000800081a */
[----:B------:R-:W-:Y:S01]  /*106e0*/  FFMA R56, R65, UR14, -R26 ;  /* 0x0000000e41387c23 */ /* 0x000fe2000800081a */
[----:B------:R-:W-:Y:S01]  /*106f0*/  @!P6 FMUL R30, R30, 0.5 ;  /* 0x3f0000001e1ee820 */ /* 0x000fe20000400000 */
[----:B------:R-:W-:Y:S01]  /*10700*/  IADD3 R26, R20, 0x400, RZ ;  /* 0x00000400141a7810 */ /* 0x000fe20007ffe0ff */
[----:B------:R-:W-:Y:S01]  /*10710*/  FMUL R161, R161, R148 ;  /* 0x00000094a1a17220 */ /* 0x000fe20000400000 */
[----:B------:R-:W-:Y:S01]  /*10720*/  F2FP.BF16.F32.PACK_AB R27, R177, R182 ;  /* 0x000000b6b11b723e */ /* 0x000fe200000010ff */
[----:B------:R-:W-:Y:S01]  /*10730*/  FMUL R164, R164, R148 ;  /* 0x00000094a4a47220 */ /* 0x000fe20000400000 */
[----:B------:R-:W-:Y:S01]  /*10740*/  R2UR UR18, R26 ;  /* 0x000000001a1272ca */ /* 0x000fe200000e0000 */
[----:B------:R-:W1:Y:S01]  /*10750*/  MUFU.EX2 R30, R30 ;  /* 0x0000001e001e7308 */ /* 0x000e620000000800 */
[----:B------:R-:W-:Y:S01]  /*10760*/  F2FP.BF16.F32.PACK_AB R26, R181, R188 ;  /* 0x000000bcb51a723e */ /* 0x000fe200000010ff */
[-C--:B------:R-:W-:Y:S01]  /*10770*/  FMUL R165, R165, R148.reuse ;  /* 0x00000094a5a57220 */ /* 0x080fe20000400000 */
[-C--:B------:R-:W-:Y:S01]  /*10780*/  FMUL R162, R162, R141.reuse ;  /* 0x0000008da2a27220 */ /* 0x080fe20000400000 */
[-C--:B------:R-:W-:Y:S01]  /*10790*/  FMUL R163, R163, R141.reuse ;  /* 0x0000008da3a37220 */ /* 0x080fe20000400000 */
[-C--:B------:R-:W-:Y:S01]  /*107a0*/  FMUL R166, R166, R141.reuse ;  /* 0x0000008da6a67220 */ /* 0x080fe20000400000 */
[-C--:B------:R-:W-:Y:S01]  /*107b0*/  FMUL R167, R167, R141.reuse ;  /* 0x0000008da7a77220 */ /* 0x080fe20000400000 */
[-C--:B------:R-:W-:Y:S01]  /*107c0*/  FMUL R152, R152, R148.reuse ;  /* 0x0000009498987220 */ /* 0x080fe20000400000 */
[-C--:B------:R-:W-:Y:S01]  /*107d0*/  FMUL R153, R153, R148.reuse ;  /* 0x0000009499997220 */ /* 0x080fe20000400000 */
[-C--:B------:R-:W-:Y:S01]  /*107e0*/  FMUL R156, R156, R148.reuse ;  /* 0x000000949c9c7220 */ /* 0x080fe20000400000 */
[----:B------:R-:W-:Y:S01]  /*107f0*/  FMUL R157, R157, R148 ;  /* 0x000000949d9d7220 */ /* 0x000fe20000400000 */
[-C--:B------:R-:W-:Y:S01]  /*10800*/  FMUL R154, R154, R141.reuse ;  /* 0x0000008d9a9a7220 */ /* 0x080fe20000400000 */
[-C--:B------:R-:W-:Y:S01]  /*10810*/  FMUL R155, R155, R141.reuse ;  /* 0x0000008d9b9b7220 */ /* 0x080fe20000400000 */
[-C--:B------:R-:W-:Y:S01]  /*10820*/  FMUL R158, R158, R141.reuse ;  /* 0x0000008d9e9e7220 */ /* 0x080fe20000400000 */
[----:B------:R-:W-:Y:S01]  /*10830*/  FMUL R159, R159, R141 ;  /* 0x0000008d9f9f7220 */ /* 0x000fe20000400000 */
[----:B------:R-:W-:Y:S01]  /*10840*/  FSETP.GEU.AND P3, PT, R180, -126, PT ;  /* 0xc2fc0000b400780b */ /* 0x000fe20003f6e000 */
[----:B------:R-:W-:Y:S01]  /*10850*/  FFMA R13, R148, R13, R189 ;  /* 0x0000000d940d7223 */ /* 0x000fe200000000bd */
[----:B-1----:R-:W-:Y:S01]  /*10860*/  @!P6 FMUL R30, R30, R30 ;  /* 0x0000001e1e1ee220 */ /* 0x002fe20000400000 */
[----:B------:R-:W-:Y:S01]  /*10870*/  FSETP.GEU.AND P6, PT, R32, -126, PT ;  /* 0xc2fc00002000780b */ /* 0x000fe20003fce000 */
[----:B------:R-:W-:Y:S01]  /*10880*/  FADD R68, R60, R177 ;  /* 0x000000b13c447221 */ /* 0x000fe20000000000 */
[----:B------:R-:W-:Y:S01]  /*10890*/  FSETP.GEU.AND P4, PT, R35, -126, PT ;  /* 0xc2fc00002300780b */ /* 0x000fe20003f8e000 */
[----:B------:R-:W-:Y:S01]  /*108a0*/  FADD R13, R13, R192 ;  /* 0x000000c00d0d7221 */ /* 0x000fe20000000000 */
[----:B------:R-:W-:Y:S01]  /*108b0*/  @!P5 FMUL R176, R176, R176 ;  /* 0x000000b0b0b0d220 */ /* 0x000fe20000400000 */
[----:B------:R-:W-:Y:S01]  /*108c0*/  @!P2 FMUL R184, R184, R184 ;  /* 0x000000b8b8b8a220 */ /* 0x000fe20000400000 */
[----:B------:R-:W-:Y:S01]  /*108d0*/  FSETP.GEU.AND P5, PT, R36, -126, PT ;  /* 0xc2fc00002400780b */ /* 0x000fe20003fae000 */
[----:B------:R-:W-:Y:S01]  /*108e0*/  FADD R12, R13, R188 ;  /* 0x000000bc0d0c7221 */ /* 0x000fe20000000000 */
[----:B------:R-:W-:Y:S01]  /*108f0*/  MOV R13, 0xc0000010 ;  /* 0xc0000010000d7802 */ /* 0x000fe20000000f00 */
[--C-:B------:R-:W-:Y:S01]  /*10900*/  FFMA R62, R62, UR14, -R19.reuse ;  /* 0x0000000e3e3e7c23 */ /* 0x100fe20008000813 */
[----:B------:R-:W-:Y:S01]  /*10910*/  @!P3 FMUL R180, R180, 0.5 ;  /* 0x3f000000b4b4b820 */ /* 0x000fe20000400000 */
[----:B------:R-:W-:Y:S01]  /*10920*/  FSETP.GEU.AND P2, PT, R31, -126, PT ;  /* 0xc2fc00001f00780b */ /* 0x000fe20003f4e000 */
[--C-:B------:R-:W-:Y:S01]  /*10930*/  FFMA R58, R67, UR14, -R19.reuse ;  /* 0x0000000e433a7c23 */ /* 0x100fe20008000813 */
[----:B------:R-:W-:Y:S01]  /*10940*/  @!P6 FMUL R32, R32, 0.5 ;  /* 0x3f0000002020e820 */ /* 0x000fe20000400000 */
[--C-:B------:R-:W-:Y:S01]  /*10950*/  FFMA R61, R74, UR14, -R19.reuse ;  /* 0x0000000e4a3d7c23 */ /* 0x100fe20008000813 */
[----:B------:R-:W-:Y:S01]  /*10960*/  @!P4 FMUL R35, R35, 0.5 ;  /* 0x3f0000002323c820 */ /* 0x000fe20000400000 */
[----:B------:R-:W1:Y:S01]  /*10970*/  MUFU.EX2 R180, R180 ;  /* 0x000000b400b47308 */ /* 0x000e620000000800 */
[--C-:B------:R-:W-:Y:S01]  /*10980*/  FFMA R75, R75, UR14, -R19.reuse ;  /* 0x0000000e4b4b7c23 */ /* 0x100fe20008000813 */
[--C-:B------:R-:W-:Y:S01]  /*10990*/  FFMA R79, R79, UR14, -R19.reuse ;  /* 0x0000000e4f4f7c23 */ /* 0x100fe20008000813 */
[----:B------:R-:W-:Y:S01]  /*109a0*/  @!P5 FMUL R36, R36, 0.5 ;  /* 0x3f0000002424d820 */ /* 0x000fe20000400000 */
[--C-:B------:R-:W-:Y:S01]  /*109b0*/  FFMA R82, R82, UR14, -R19.reuse ;  /* 0x0000000e52527c23 */ /* 0x100fe20008000813 */
[--C-:B------:R-:W-:Y:S01]  /*109c0*/  FFMA R86, R86, UR14, -R19.reuse ;  /* 0x0000000e56567c23 */ /* 0x100fe20008000813 */
[--C-:B------:R-:W-:Y:S01]  /*109d0*/  FFMA R87, R87, UR14, -R19.reuse ;  /* 0x0000000e57577c23 */ /* 0x100fe20008000813 */
[--C-:B------:R-:W-:Y:S01]  /*109e0*/  FFMA R90, R90, UR14, -R19.reuse ;  /* 0x0000000e5a5a7c23 */ /* 0x100fe20008000813 */
[----:B------:R-:W2:Y:S01]  /*109f0*/  MUFU.EX2 R32, R32 ;  /* 0x0000002000207308 */ /* 0x000ea20000000800 */
[----:B------:R-:W-:Y:S01]  /*10a00*/  @!P2 FMUL R31, R31, 0.5 ;  /* 0x3f0000001f1fa820 */ /* 0x000fe20000400000 */
[--C-:B------:R-:W-:Y:S01]  /*10a10*/  FFMA R91, R91, UR14, -R19.reuse ;  /* 0x0000000e5b5b7c23 */ /* 0x100fe20008000813 */
[--C-:B------:R-:W-:Y:S01]  /*10a20*/  FFMA R98, R98, UR14, -R19.reuse ;  /* 0x0000000e62627c23 */ /* 0x100fe20008000813 */
[--C-:B------:R-:W-:Y:S01]  /*10a30*/  FFMA R106, R106, UR14, -R19.reuse ;  /* 0x0000000e6a6a7c23 */ /* 0x100fe20008000813 */
[--C-:B------:R-:W-:Y:S01]  /*10a40*/  FFMA R110, R110, UR14, -R19.reuse ;  /* 0x0000000e6e6e7c23 */ /* 0x100fe20008000813 */
[--C-:B------:R-:W-:Y:S01]  /*10a50*/  FFMA R114, R114, UR14, -R19.reuse ;  /* 0x0000000e72727c23 */ /* 0x100fe20008000813 */
[--C-:B------:R-:W-:Y:S01]  /*10a60*/  FFMA R115, R115, UR14, -R19.reuse ;  /* 0x0000000e73737c23 */ /* 0x100fe20008000813 */
[----:B------:R-:W3:Y:S01]  /*10a70*/  MUFU.EX2 R35, R35 ;  /* 0x0000002300237308 */ /* 0x000ee20000000800 */
[----:B-1----:R-:W-:Y:S01]  /*10a80*/  @!P3 FMUL R180, R180, R180 ;  /* 0x000000b4b4b4b220 */ /* 0x002fe20000400000 */
[----:B------:R-:W-:Y:S01]  /*10a90*/  FSETP.GEU.AND P3, PT, R33, -126, PT ;  /* 0xc2fc00002100780b */ /* 0x000fe20003f6e000 */
[--C-:B------:R-:W-:Y:S01]  /*10aa0*/  FFMA R118, R118, UR14, -R19.reuse ;  /* 0x0000000e76767c23 */ /* 0x100fe20008000813 */
[--C-:B------:R-:W-:Y:S01]  /*10ab0*/  FFMA R119, R119, UR14, -R19.reuse ;  /* 0x0000000e77777c23 */ /* 0x100fe20008000813 */
[--C-:B------:R-:W-:Y:S01]  /*10ac0*/  FFMA R122, R122, UR14, -R19.reuse ;  /* 0x0000000e7a7a7c23 */ /* 0x100fe20008000813 */
        /* <DEDUP_REMOVED lines=27> */
[----:B--2---:R-:W-:Y:S01]  /*10c80*/  @!P2 FMUL R31, R31, R31 ;  /* 0x0000001f1f1fa220 */ /* 0x004fe20000400000 */
[----:B------:R-:W-:Y:S01]  /*10c90*/  FSETP.GEU.AND P2, PT, R23, -126, PT ;  /* 0xc2fc00001700780b */ /* 0x000fe20003f4e000 */
[----:B------:R-:W-:Y:S01]  /*10ca0*/  FFMA R151, R151, UR14, -R19 ;  /* 0x0000000e97977c23 */ /* 0x000fe20008000813 */
[----:B------:R-:W-:-:S03]  /*10cb0*/  IADD3 R6, R6, 0x1, RZ ;  /* 0x0000000106067810 */ /* 0x000fc60007ffe0ff */
[----:B------:R-:W-:Y:S01]  /*10cc0*/  @!P5 FMUL R39, R39, 0.5 ;  /* 0x3f0000002727d820 */ /* 0x000fe20000400000 */
[----:B------:R-:W2:Y:S01]  /*10cd0*/  MUFU.EX2 R28, R28 ;  /* 0x0000001c001c7308 */ /* 0x000ea20000000800 */
[----:B---3--:R-:W-:Y:S01]  /*10ce0*/  @!P3 FMUL R33, R33, R33 ;  /* 0x000000212121b220 */ /* 0x008fe20000400000 */
[----:B------:R-:W-:-:S05]  /*10cf0*/  FSETP.GEU.AND P3, PT, R34, -126, PT ;  /* 0xc2fc00002200780b */ /* 0x000fca0003f6e000 */
        /* <DEDUP_REMOVED lines=13> */
[----:B------:R3:W4:Y:S01]  /*10dd0*/  MUFU.EX2 R66, R25 ;  /* 0x0000001900427308 */ /* 0x0007220000000800 */
[----:B-1----:R-:W-:Y:S01]  /*10de0*/  @!P2 FMUL R23, R23, R23 ;  /* 0x000000171717a220 */ /* 0x002fe20000400000 */
[----:B------:R-:W-:-:S05]  /*10df0*/  FSETP.GEU.AND P2, PT, R42, -126, PT ;  /* 0xc2fc00002a00780b */ /* 0x000fca0003f4e000 */
[----:B------:R-:W-:Y:S01]  /*10e00*/  @!P5 FMUL R41, R41, 0.5 ;  /* 0x3f0000002929d820 */ /* 0x000fe20000400000 */
[----:B------:R-:W1:Y:S01]  /*10e10*/  MUFU.EX2 R38, R38 ;  /* 0x0000002600267308 */ /* 0x000e620000000800 */
[----:B---3--:R-:W-:Y:S01]  /*10e20*/  MOV R25, 0xc0000010 ;  /* 0xc000001000197802 */ /* 0x008fe20000000f00 */
[----:B--2---:R-:W-:Y:S01]  /*10e30*/  @!P3 FMUL R34, R34, R34 ;  /* 0x000000222222b220 */ /* 0x004fe20000400000 */
[----:B------:R-:W-:Y:S02]  /*10e40*/  FSETP.GEU.AND P3, PT, R37, -126, PT ;  /* 0xc2fc00002500780b */ /* 0x000fe40003f6e000 */
[----:B------:R-:W-:Y:S02]  /*10e50*/  R2UR UR11, R25 ;  /* 0x00000000190b72ca */ /* 0x000fe400000e0000 */
[----:B------:R-:W-:Y:S01]  /*10e60*/  F2FP.BF16.F32.PACK_AB R25, R185, R186 ;  /* 0x000000bab919723e */ /* 0x000fe200000010ff */
[----:B------:R-:W-:Y:S01]  /*10e70*/  @!P2 FMUL R42, R42, 0.5 ;  /* 0x3f0000002a2aa820 */ /* 0x000fe20000400000 */
[----:B------:R-:W2:Y:S01]  /*10e80*/  MUFU.EX2 R41, R41 ;  /* 0x0000002900297308 */ /* 0x000ea20000000800 */
[----:B----4-:R-:W-:Y:S01]  /*10e90*/  @!P6 FMUL R66, R66, R66 ;  /* 0x000000424242e220 */ /* 0x010fe20000400000 */
[----:B------:R-:W-:Y:S01]  /*10ea0*/  WARPGROUP.ARRIVE ;  /* 0x00000000000079c5 */ /* 0x000fe20000000000 */
[----:B------:R-:W-:-:S04]  /*10eb0*/  FSETP.GEU.AND P6, PT, R55, -126, PT ;  /* 0xc2fc00003700780b */ /* 0x000fc80003fce000 */
[----:B------:R-:W-:Y:S01]  /*10ec0*/  @!P3 FMUL R37, R37, 0.5 ;  /* 0x3f0000002525b820 */ /* 0x000fe20000400000 */
[----:B------:R-:W-:Y:S01]  /*10ed0*/  HGMMA.64x16x16.F32.BF16 R168, R24, gdesc[UR4].tnspB, R168, gsb0 ;  /* 0x4020000418a87df0 */ /* 0x000fe200080018a8 */
[----:B-1----:R-:W-:Y:S01]  /*10ee0*/  @!P4 FMUL R38, R38, R38 ;  /* 0x000000262626c220 */ /* 0x002fe20000400000 */
[----:B------:R-:W-:Y:S01]  /*10ef0*/  FSETP.GEU.AND P4, PT, R40, -126, PT ;  /* 0xc2fc00002800780b */ /* 0x000fe20003f8e000 */
[----:B------:R-:W1:Y:S05]  /*10f00*/  MUFU.EX2 R42, R42 ;  /* 0x0000002a002a7308 */ /* 0x000e6a0000000800 */
[----:B------:R-:W-:Y:S01]  /*10f10*/  @!P6 FMUL R55, R55, 0.5 ;  /* 0x3f0000003737e820 */ /* 0x000fe20000400000 */
[----:B--2---:R-:W-:Y:S01]  /*10f20*/  @!P5 FMUL R41, R41, R41 ;  /* 0x000000292929d220 */ /* 0x004fe20000400000 */
        /* <DEDUP_REMOVED lines=15> */
[----:B------:R-:W-:Y:S02]  /*11020*/  WARPGROUP.ARRIVE ;  /* 0x00000000000079c5 */ /* 0x000fe40000000000 */
[----:B------:R-:W-:Y:S01]  /*11030*/  @!P3 FMUL R43, R43, 0.5 ;  /* 0x3f0000002b2bb820 */ /* 0x000fe20000400000 */
[----:B-1----:R-:W-:Y:S01]  /*11040*/  @!P4 FMUL R40, R40, R40 ;  /* 0x000000282828c220 */ /* 0x002fe20000400000 */
[----:B------:R-:W-:Y:S01]  /*11050*/  FSETP.GEU.AND P4, PT, R47, -126, PT ;  /* 0xc2fc00002f00780b */ /* 0x000fe20003f8e000 */
[----:B------:R-:W1:Y:S01]  /*11060*/  MUFU.EX2 R52, R52 ;  /* 0x0000003400347308 */ /* 0x000e620000000800 */
[----:B------:R-:W-:Y:S01]  /*11070*/  HGMMA.64x16x16.F32.BF16 R160, R24, gdesc[UR8].tnspB, R160, gsb0 ;  /* 0x4020000818a07df0 */ /* 0x000fe200080018a0 */
[----:B------:R-:W-:Y:S01]  /*11080*/  R2UR UR11, R13 ;  /* 0x000000000d0b72ca */ /* 0x000fe200000e0000 */
[----:B--2---:R-:W-:Y:S01]  /*11090*/  @!P5 FMUL R50, R50, R50 ;  /* 0x000000323232d220 */ /* 0x004fe20000400000 */
[----:B------:R-:W-:Y:S01]  /*110a0*/  FSETP.GEU.AND P5, PT, R62, -126, PT ;  /* 0xc2fc00003e00780b */ /* 0x000fe20003fae000 */
[----:B------:R-:W-:-:S03]  /*110b0*/  @!P6 FMUL R64, R64, 0.5 ;  /* 0x3f0000004040e820 */ /* 0x000fc60000400000 */
[----:B------:R-:W2:Y:S04]  /*110c0*/  MUFU.EX2 R43, R43 ;  /* 0x0000002b002b7308 */ /* 0x000ea80000000800 */
[----:B------:R-:W-:-:S04]  /*110d0*/  @!P4 FMUL R47, R47, 0.5 ;  /* 0x3f0000002f2fc820 */ /* 0x000fc80000400000 */
[----:B------:R-:W3:Y:S01]  /*110e0*/  MUFU.EX2 R64, R64 ;  /* 0x0000004000407308 */ /* 0x000ee20000000800 */
[----:B-1----:R-:W-:Y:S01]  /*110f0*/  @!P2 FMUL R52, R52, R52 ;  /* 0x000000343434a220 */ /* 0x002fe20000400000 */
[----:B------:R-:W-:Y:S01]  /*11100*/  @!P5 FMUL R62, R62, 0.5 ;  /* 0x3f0000003e3ed820 */ /* 0x000fe20000400000 */
[----:B------:R-:W-:-:S05]  /*11110*/  FSETP.GEU.AND P2, PT, R53, -126, PT ;  /* 0xc2fc00003500780b */ /* 0x000fca0003f4e000 */
[----:B------:R-:W1:Y:S01]  /*11120*/  MUFU.EX2 R47, R47 ;  /* 0x0000002f002f7308 */ /* 0x000e620000000800 */
[----:B--2---:R-:W-:Y:S01]  /*11130*/  @!P3 FMUL R43, R43, R43 ;  /* 0x0000002b2b2bb220 */ /* 0x004fe20000400000 */
[----:B------:R-:W-:-:S06]  /*11140*/  FSETP.GEU.AND P3, PT, R51, -126, PT ;  /* 0xc2fc00003300780b */ /* 0x000fcc0003f6e000 */
[----:B------:R2:W4:Y:S01]  /*11150*/  MUFU.EX2 R63, R62 ;  /* 0x0000003e003f7308 */ /* 0x0005220000000800 */
[----:B------:R-:W-:Y:S01]  /*11160*/  @!P2 FMUL R53, R53, 0.5 ;  /* 0x3f0000003535a820 */ /* 0x000fe20000400000 */
[----:B---3--:R-:W-:-:S05]  /*11170*/  @!P6 FMUL R64, R64, R64 ;  /* 0x000000404040e220 */ /* 0x008fca0000400000 */
[----:B------:R-:W-:Y:S01]  /*11180*/  @!P3 FMUL R51, R51, 0.5 ;  /* 0x3f0000003333b820 */ /* 0x000fe20000400000 */
[----:B------:R-:W3:Y:S01]  /*11190*/  MUFU.EX2 R53, R53 ;  /* 0x0000003500357308 */ /* 0x000ee20000000800 */
[----:B-1----:R-:W-:Y:S01]  /*111a0*/  @!P4 FMUL R47, R47, R47 ;  /* 0x0000002f2f2fc220 */ /* 0x002fe20000400000 */
[----:B------:R-:W-:Y:S01]  /*111b0*/  FSETP.GEU.AND P4, PT, R54, -126, PT ;  /* 0xc2fc00003600780b */ /* 0x000fe20003f8e000 */
[----:B--2---:R-:W-:Y:S01]  /*111c0*/  FFMA R62, R71, UR14, -R19 ;  /* 0x0000000e473e7c23 */ /* 0x004fe20008000813 */
[----:B------:R-:W-:Y:S02]  /*111d0*/  WARPGROUP.DEPBAR.LE gsb0, 0x0 ;  /* 0x00008000000079c5 */ /* 0x000fe40000010000 */
[----:B------:R-:W-:Y:S02]  /*111e0*/  WARPGROUP.ARRIVE ;  /* 0x00000000000079c5 */ /* 0x000fe40000000000 */
[----:B------:R-:W1:Y:S01]  /*111f0*/  MUFU.EX2 R51, R51 ;  /* 0x0000003300337308 */ /* 0x000e620000000800 */
[----:B----4-:R-:W-:Y:S01]  /*11200*/  @!P5 FMUL R63, R63, R63 ;  /* 0x0000003f3f3fd220 */ /* 0x010fe20000400000 */
[----:B------:R-:W-:-:S02]  /*11210*/  FSETP.GEU.AND P5, PT, R58, -126, PT ;  /* 0xc2fc00003a00780b */ /* 0x000fc40003fae000 */
[----:B------:R-:W-:Y:S03]  /*11220*/  HGMMA.64x16x16.F32.BF16 R152, R24, gdesc[UR16].tnspB, R152, gsb0 ;  /* 0x4020001018987df0 */ /* 0x000fe60008001898 */
[----:B------:R-:W-:Y:S01]  /*11230*/  @!P4 FMUL R54, R54, 0.5 ;  /* 0x3f0000003636c820 */ /* 0x000fe20000400000 */
[----:B---3--:R-:W-:Y:S01]  /*11240*/  @!P2 FMUL R53, R53, R53 ;  /* 0x000000353535a220 */ /* 0x008fe20000400000 */
[----:B------:R-:W-:-:S04]  /*11250*/  FSETP.GEU.AND P2, PT, R69, -126, PT ;  /* 0xc2fc00004500780b */ /* 0x000fc80003f4e000 */
[----:B------:R-:W2:Y:S02]  /*11260*/  MUFU.EX2 R54, R54 ;  /* 0x0000003600367308 */ /* 0x000ea40000000800 */
[----:B------:R-:W-:Y:S01]  /*11270*/  @!P5 FMUL R58, R58, 0.5 ;  /* 0x3f0000003a3ad820 */ /* 0x000fe20000400000 */
[----:B-1----:R-:W-:Y:S01]  /*11280*/  @!P3 FMUL R51, R51, R51 ;  /* 0x000000333333b220 */ /* 0x002fe20000400000 */
[----:B------:R-:W-:-:S04]  /*11290*/  FSETP.GEU.AND P3, PT, R56, -126, PT ;  /* 0xc2fc00003800780b */ /* 0x000fc80003f6e000 */
[----:B------:R-:W1:Y:S01]  /*112a0*/  MUFU.EX2 R58, R58 ;  /* 0x0000003a003a7308 */ /* 0x000e620000000800 */
[----:B------:R-:W-:-:S07]  /*112b0*/  @!P2 FMUL R69, R69, 0.5 ;  /* 0x3f0000004545a820 */ /* 0x000fce0000400000 */
[----:B------:R-:W-:Y:S01]  /*112c0*/  MUFU.EX2 R60, R69 ;  /* 0x00000045003c7308 */ /* 0x000fe20000000800 */
[----:B--2---:R-:W-:Y:S01]  /*112d0*/  @!P4 FMUL R54, R54, R54 ;  /* 0x000000363636c220 */ /* 0x004fe20000400000 */
[----:B------:R-:W-:Y:S01]  /*112e0*/  FSETP.GEU.AND P4, PT, R57, -126, PT ;  /* 0xc2fc00003900780b */ /* 0x000fe20003f8e000 */
[----:B------:R-:W-:-:S06]  /*112f0*/  @!P3 FMUL R56, R56, 0.5 ;  /* 0x3f0000003838b820 */ /* 0x000fcc0000400000 */
[----:B------:R-:W2:Y:S01]  /*11300*/  MUFU.EX2 R56, R56 ;  /* 0x0000003800387308 */ /* 0x000ea20000000800 */
[----:B-1----:R-:W-:Y:S01]  /*11310*/  @!P5 FMUL R58, R58, R58 ;  /* 0x0000003a3a3ad220 */ /* 0x002fe20000400000 */
[----:B------:R-:W-:-:S04]  /*11320*/  FSETP.GEU.AND P5, PT, R59, -126, PT ;  /* 0xc2fc00003b00780b */ /* 0x000fc80003fae000 */
[----:B------:R-:W-:Y:S01]  /*11330*/  @!P4 FMUL R57, R57, 0.5 ;  /* 0x3f0000003939c820 */ /* 0x000fe20000400000 */
[----:B------:R-:W-:Y:S02]  /*11340*/  WARPGROUP.DEPBAR.LE gsb0, 0x0 ;  /* 0x00008000000079c5 */ /* 0x000fe40000010000 */
[----:B------:R-:W-:Y:S01]  /*11350*/  MOV R25, 0xc0000010 ;  /* 0xc000001000197802 */ /* 0x000fe20000000f00 */
[----:B------:R-:W-:Y:S01]  /*11360*/  FADD R26, R12, R181 ;  /* 0x000000b50c1a7221 */ /* 0x000fe20000000000 */
[C---:B------:R-:W-:Y:S01]  /*11370*/  IADD3 R24, R20.reuse, 0x20, RZ ;  /* 0x0000002014187810 */ /* 0x040fe20007ffe0ff */
[----:B------:R-:W-:Y:S01]  /*11380*/  VIADD R12, R20, 0x220 ;  /* 0x00000220140c7836 */ /* 0x000fe20000000000 */
[----:B------:R-:W-:Y:S01]  /*11390*/  R2UR UR7, R25 ;  /* 0x00000000190772ca */ /* 0x000fe200000e0000 */
[----:B------:R-:W-:Y:S01]  /*113a0*/  IMAD.MOV.U32 R25, RZ, RZ, -0x3ffffff0 ;  /* 0xc0000010ff197424 */ /* 0x000fe200078e00ff */
[----:B------:R-:W-:Y:S01]  /*113b0*/  R2UR UR6, R24 ;  /* 0x00000000180672ca */ /* 0x000fe200000e0000 */
[----:B------:R-:W-:-:S02]  /*113c0*/  VIADD R24, R20, 0x420 ;  /* 0x0000042014187836 */ /* 0x000fc40000000000 */
[----:B------:R-:W-:Y:S01]  /*113d0*/  FADD R13, R26, R145 ;  /* 0x000000911a0d7221 */ /* 0x000fe20000000000 */
[----:B------:R-:W-:Y:S01]  /*113e0*/  F2FP.BF16.F32.PACK_AB R26, R176, R35 ;  /* 0x00000023b01a723e */ /* 0x000fe200000010ff */
[----:B------:R1:W3:Y:S01]  /*113f0*/  MUFU.EX2 R21, R57 ;  /* 0x0000003900157308 */ /* 0x0002e20000000800 */
[----:B------:R-:W-:Y:S01]  /*11400*/  R2UR UR19, R25 ;  /* 0x00000000191372ca */ /* 0x000fe200000e0000 */
[----:B------:R-:W-:Y:S01]  /*11410*/  FADD R25, R68, R149 ;  /* 0x0000009544197221 */ /* 0x000fe20000000000 */
[----:B------:R-:W-:Y:S01]  /*11420*/  R2UR UR18, R24 ;  /* 0x00000000181272ca */ /* 0x000fe200000e0000 */
[----:B--2---:R-:W-:Y:S01]  /*11430*/  @!P3 FMUL R56, R56, R56 ;  /* 0x000000383838b220 */ /* 0x004fe20000400000 */
[----:B------:R-:W-:Y:S01]  /*11440*/  F2FP.BF16.F32.PACK_AB R24, R178, R145 ;  /* 0x00000091b218723e */ /* 0x000fe200000010ff */
[----:B------:R-:W-:Y:S01]  /*11450*/  FADD R68, R25, R180 ;  /* 0x000000b419447221 */ /* 0x000fe20000000000 */
[----:B------:R-:W-:Y:S01]  /*11460*/  F2FP.BF16.F32.PACK_AB R25, R180, R149 ;  /* 0x00000095b419723e */ /* 0x000fe200000010ff */
[----:B------:R-:W-:Y:S01]  /*11470*/  @!P2 FMUL R60, R60, R60 ;  /* 0x0000003c3c3ca220 */ /* 0x000fe20000400000 */
[----:B------:R-:W-:Y:S01]  /*11480*/  F2FP.BF16.F32.PACK_AB R27, R184, R179 ;  /* 0x000000b3b81b723e */ /* 0x000fe200000010ff */
[----:B------:R-:W-:Y:S01]  /*11490*/  FADD R179, R68, R179 ;  /* 0x000000b344b37221 */ /* 0x000fe20000000000 */
[----:B------:R-:W-:Y:S01]  /*114a0*/  R2UR UR10, R12 ;  /* 0x000000000c0a72ca */ /* 0x000fe200000e0000 */
[----:B------:R-:W-:Y:S01]  /*114b0*/  FADD R12, R13, R178 ;  /* 0x000000b20d0c7221 */ /* 0x000fe20000000000 */
[----:B------:R-:W-:Y:S01]  /*114c0*/  WARPGROUP.ARRIVE ;  /* 0x00000000000079c5 */ /* 0x000fe20000000000 */
[----:B------:R-:W-:Y:S01]  /*114d0*/  MOV R13, 0xc0000010 ;  /* 0xc0000010000d7802 */ /* 0x000fe20000000f00 */
[----:B------:R-:W-:Y:S01]  /*114e0*/  FADD R179, R179, R184 ;  /* 0x000000b8b3b37221 */ /* 0x000fe20000000000 */
[----:B------:R-:W-:Y:S01]  /*114f0*/  FADD R35, R12, R35 ;  /* 0x000000230c237221 */ /* 0x000fe20000000000 */
[----:B------:R-:W-:-:S02]  /*11500*/  VIADD R12, R20, 0x240 ;  /* 0x00000240140c7836 */ /* 0x000fc40000000000 */
[--C-:B-1----:R-:W-:Y:S01]  /*11510*/  FFMA R57, R70, UR14, -R19.reuse ;  /* 0x0000000e46397c23 */ /* 0x102fe20008000813 */
[----:B------:R-:W-:Y:S01]  /*11520*/  HGMMA.64x16x16.F32.BF16 R168, R24, gdesc[UR4].tnspB, R168, gsb0 ;  /* 0x4020000418a87df0 */ /* 0x000fe200080018a8 */
[----:B------:R-:W-:Y:S01]  /*11530*/  FADD R176, R35, R176 ;  /* 0x000000b023b07221 */ /* 0x000fe20000000000 */
[----:B---3--:R-:W-:Y:S01]  /*11540*/  @!P4 FMUL R21, R21, R21 ;  /* 0x000000151515c220 */ /* 0x008fe20000400000 */
[----:B------:R-:W-:Y:S01]  /*11550*/  FSETP.GEU.AND P4, PT, R62, -126, PT ;  /* 0xc2fc00003e00780b */ /* 0x000fe20003f8e000 */
[----:B------:R-:W-:Y:S01]  /*11560*/  @!P5 FMUL R59, R59, 0.5 ;  /* 0x3f0000003b3bd820 */ /* 0x000fe20000400000 */
[----:B------:R-:W-:Y:S01]  /*11570*/  FSETP.GEU.AND P3, PT, R57, -126, PT ;  /* 0xc2fc00003900780b */ /* 0x000fe20003f6e000 */
[----:B------:R-:W-:Y:S01]  /*11580*/  FFMA R70, R78, UR14, -R19 ;  /* 0x0000000e4e467c23 */ /* 0x000fe20008000813 */
[----:B------:R-:W-:Y:S02]  /*11590*/  MOV R35, 0xc0000010 ;  /* 0xc000001000237802 */ /* 0x000fe40000000f00 */
[----:B------:R-:W-:Y:S01]  /*115a0*/  FSETP.GEU.AND P2, PT, R61, -126, PT ;  /* 0xc2fc00003d00780b */ /* 0x000fe20003f4e000 */
[----:B------:R-:W1:Y:S01]  /*115b0*/  MUFU.EX2 R59, R59 ;  /* 0x0000003b003b7308 */ /* 0x000e620000000800 */
[----:B------:R-:W-:-:S05]  /*115c0*/  FSETP.GEU.AND P6, PT, R70, -126, PT ;  /* 0xc2fc00004600780b */ /* 0x000fca0003fce000 */
[----:B------:R-:W-:Y:S02]  /*115d0*/  @!P4 FMUL R62, R62, 0.5 ;  /* 0x3f0000003e3ec820 */ /* 0x000fe40000400000 */
[----:B------:R-:W-:-:S04]  /*115e0*/  @!P3 FMUL R57, R57, 0.5 ;  /* 0x3f0000003939b820 */ /* 0x000fc80000400000 */
[----:B------:R-:W2:Y:S01]  /*115f0*/  MUFU.EX2 R62, R62 ;  /* 0x0000003e003e7308 */ /* 0x000ea20000000800 */
[----:B------:R-:W-:Y:S01]  /*11600*/  @!P2 FMUL R61, R61, 0.5 ;  /* 0x3f0000003d3da820 */ /* 0x000fe20000400000 */
[----:B------:R-:W-:Y:S01]  /*11610*/  @!P6 FMUL R70, R70, 0.5 ;  /* 0x3f0000004646e820 */ /* 0x000fe20000400000 */
[----:B-1----:R-:W-:Y:S01]  /*11620*/  @!P5 FMUL R59, R59, R59 ;  /* 0x0000003b3b3bd220 */ /* 0x002fe20000400000 */
[----:B------:R-:W-:-:S04]  /*11630*/  FSETP.GEU.AND P5, PT, R77, -126, PT ;  /* 0xc2fc00004d00780b */ /* 0x000fc80003fae000 */
[----:B------:R-:W1:Y:S08]  /*11640*/  MUFU.EX2 R57, R57 ;  /* 0x0000003900397308 */ /* 0x000e700000000800 */
[----:B------:R-:W3:Y:S01]  /*11650*/  MUFU.EX2 R61, R61 ;  /* 0x0000003d003d7308 */ /* 0x000ee20000000800 */
[----:B--2---:R-:W-:Y:S01]  /*11660*/  @!P4 FMUL R62, R62, R62 ;  /* 0x0000003e3e3ec220 */ /* 0x004fe20000400000 */
[----:B------:R-:W-:Y:S01]  /*11670*/  FSETP.GEU.AND P4, PT, R76, -126, PT ;  /* 0xc2fc00004c00780b */ /* 0x000fe20003f8e000 */
[----:B------:R-:W-:Y:S01]  /*11680*/  @!P5 FMUL R77, R77, 0.5 ;  /* 0x3f0000004d4dd820 */ /* 0x000fe20000400000 */
[----:B------:R-:W-:-:S02]  /*11690*/  WARPGROUP.DEPBAR.LE gsb0, 0x0 ;  /* 0x00008000000079c5 */ /* 0x000fc40000010000 */
[----:B------:R-:W-:Y:S02]  /*116a0*/  WARPGROUP.ARRIVE ;  /* 0x00000000000079c5 */ /* 0x000fe40000000000 */
[----:B------:R-:W2:Y:S01]  /*116b0*/  MUFU.EX2 R70, R70 ;  /* 0x0000004600467308 */ /* 0x000ea20000000800 */
[----:B-1----:R-:W-:Y:S01]  /*116c0*/  @!P3 FMUL R57, R57, R57 ;  /* 0x000000393939b220 */ /* 0x002fe20000400000 */
[----:B------:R-:W-:Y:S02]  /*116d0*/  FSETP.GEU.AND P3, PT, R75, -126, PT ;  /* 0xc2fc00004b00780b */ /* 0x000fe40003f6e000 */
[----:B------:R-:W-:Y:S01]  /*116e0*/  HGMMA.64x16x16.F32.BF16 R160, R24, gdesc[UR8].tnspB, R160, gsb0 ;  /* 0x4020000818a07df0 */ /* 0x000fe200080018a0 */
[----:B------:R-:W-:Y:S01]  /*116f0*/  R2UR UR10, R12 ;  /* 0x000000000c0a72ca */ /* 0x000fe200000e0000 */
[----:B------:R-:W-:Y:S01]  /*11700*/  FADD R12, R179, R36 ;  /* 0x00000024b30c7221 */ /* 0x000fe20000000000 */
[----:B------:R-:W-:Y:S01]  /*11710*/  R2UR UR11, R13 ;  /* 0x000000000d0b72ca */ /* 0x000fe200000e0000 */
[----:B------:R-:W-:Y:S01]  /*11720*/  FADD R13, R176, R33 ;  /* 0x00000021b00d7221 */ /* 0x000fe20000000000 */
[----:B---3--:R-:W-:Y:S01]  /*11730*/  @!P2 FMUL R61, R61, R61 ;  /* 0x0000003d3d3da220 */ /* 0x008fe20000400000 */
[----:B------:R-:W-:Y:S01]  /*11740*/  FSETP.GEU.AND P2, PT, R79, -126, PT ;  /* 0xc2fc00004f00780b */ /* 0x000fe20003f4e000 */
[----:B------:R-:W-:Y:S01]  /*11750*/  @!P4 FMUL R76, R76, 0.5 ;  /* 0x3f0000004c4cc820 */ /* 0x000fe20000400000 */
[----:B------:R-:W1:Y:S03]  /*11760*/  MUFU.EX2 R77, R77 ;  /* 0x0000004d004d7308 */ /* 0x000e660000000800 */
[----:B------:R-:W-:Y:S01]  /*11770*/  @!P3 FMUL R75, R75, 0.5 ;  /* 0x3f0000004b4bb820 */ /* 0x000fe20000400000 */
[----:B--2---:R-:W-:-:S04]  /*11780*/  @!P6 FMUL R70, R70, R70 ;  /* 0x000000464646e220 */ /* 0x004fc80000400000 */
[----:B------:R-:W2:Y:S03]  /*11790*/  MUFU.EX2 R68, R75 ;  /* 0x0000004b00447308 */ /* 0x000ea60000000800 */
[----:B------:R-:W-:-:S05]  /*117a0*/  @!P2 FMUL R79, R79, 0.5 ;  /* 0x3f0000004f4fa820 */ /* 0x000fca0000400000 */
[----:B------:R-:W3:Y:S01]  /*117b0*/  MUFU.EX2 R76, R76 ;  /* 0x0000004c004c7308 */ /* 0x000ee20000000800 */
[----:B-1----:R-:W-:Y:S01]  /*117c0*/  @!P5 FMUL R77, R77, R77 ;  /* 0x0000004d4d4dd220 */ /* 0x002fe20000400000 */
[----:B------:R-:W-:Y:S01]  /*117d0*/  FSETP.GEU.AND P5, PT, R82, -126, PT ;  /* 0xc2fc00005200780b */ /* 0x000fe20003fae000 */
[----:B--2---:R-:W-:Y:S01]  /*117e0*/  @!P3 FMUL R68, R68, R68 ;  /* 0x000000444444b220 */ /* 0x004fe20000400000 */
[----:B------:R-:W-:-:S11]  /*117f0*/  FSETP.GEU.AND P3, PT, R80, -126, PT ;  /* 0xc2fc00005000780b */ /* 0x000fd60003f6e000 */
[----:B------:R-:W-:Y:S01]  /*11800*/  @!P5 FMUL R82, R82, 0.5 ;  /* 0x3f0000005252d820 */ /* 0x000fe20000400000 */
[----:B---3--:R-:W-:Y:S01]  /*11810*/  @!P4 FMUL R76, R76, R76 ;  /* 0x0000004c4c4cc220 */ /* 0x008fe20000400000 */
[----:B------:R-:W-:Y:S02]  /*11820*/  WARPGROUP.DEPBAR.LE gsb0, 0x0 ;  /* 0x00008000000079c5 */ /* 0x000fe40000010000 */
[----:B------:R-:W-:Y:S01]  /*11830*/  WARPGROUP.ARRIVE ;  /* 0x00000000000079c5 */ /* 0x000fe20000000000 */
[----:B------:R-:W-:Y:S01]  /*11840*/  FSETP.GEU.AND P4, PT, R81, -126, PT ;  /* 0xc2fc00005100780b */ /* 0x000fe20003f8e000 */
[----:B------:R-:W-:-:S04]  /*11850*/  @!P3 FMUL R80, R80, 0.5 ;  /* 0x3f0000005050b820 */ /* 0x000fc80000400000 */
[----:B------:R-:W-:Y:S02]  /*11860*/  HGMMA.64x16x16.F32.BF16 R152, R24, gdesc[UR16].tnspB, R152, gsb0 ;  /* 0x4020001018987df0 */ /* 0x000fe40008001898 */
[----:B------:R-:W1:Y:S06]  /*11870*/  MUFU.EX2 R80, R80 ;  /* 0x0000005000507308 */ /* 0x000e6c0000000800 */
[----:B------:R-:W-:-:S06]  /*11880*/  @!P4 FMUL R81, R81, 0.5 ;  /* 0x3f0000005151c820 */ /* 0x000fcc0000400000 */
[----:B------:R-:W2:Y:S01]  /*11890*/  MUFU.EX2 R81, R81 ;  /* 0x0000005100517308 */ /* 0x000ea20000000800 */
[----:B-1----:R-:W-:Y:S01]  /*118a0*/  @!P3 FMUL R80, R80, R80 ;  /* 0x000000505050b220 */ /* 0x002fe20000400000 */
[----:B------:R-:W-:Y:S01]  /*118b0*/  FSETP.GEU.AND P3, PT, R85, -126, PT ;  /* 0xc2fc00005500780b */ /* 0x000fe20003f6e000 */
[----:B--2---:R-:W-:Y:S01]  /*118c0*/  @!P4 FMUL R81, R81, R81 ;  /* 0x000000515151c220 */ /* 0x004fe20000400000 */
[----:B------:R-:W-:-:S11]  /*118d0*/  FSETP.GEU.AND P4, PT, R86, -126, PT ;  /* 0xc2fc00005600780b */ /* 0x000fd60003f8e000 */
[----:B------:R-:W-:-:S06]  /*118e0*/  @!P3 FMUL R85, R85, 0.5 ;  /* 0x3f0000005555b820 */ /* 0x000fcc0000400000 */
[----:B------:R-:W1:Y:S01]  /*118f0*/  MUFU.EX2 R85, R85 ;  /* 0x0000005500557308 */ /* 0x000e620000000800 */
[----:B------:R-:W-:Y:S02]  /*11900*/  WARPGROUP.DEPBAR.LE gsb0, 0x0 ;  /* 0x00008000000079c5 */ /* 0x000fe40000010000 */
[----:B------:R-:W-:Y:S01]  /*11910*/  IADD3 R24, R20, 0x40, RZ ;  /* 0x0000004014187810 */ /* 0x000fe20007ffe0ff */
[----:B------:R-:W-:Y:S01]  /*11920*/  @!P4 FMUL R86, R86, 0.5 ;  /* 0x3f0000005656c820 */ /* 0x000fe20000400000 */
[----:B------:R-:W-:Y:S02]  /*11930*/  MOV R25, 0xc0000010 ;  /* 0xc000001000197802 */ /* 0x000fe40000000f00 */
[----:B------:R-:W-:Y:S01]  /*11940*/  R2UR UR6, R24 ;  /* 0x00000000180672ca */ /* 0x000fe200000e0000 */
[----:B------:R-:W-:Y:S01]  /*11950*/  VIADD R24, R20, 0x440 ;  /* 0x0000044014187836 */ /* 0x000fe20000000000 */
[----:B------:R-:W-:Y:S01]  /*11960*/  R2UR UR7, R25 ;  /* 0x00000000190772ca */ /* 0x000fe200000e0000 */
[----:B------:R-:W-:Y:S01]  /*11970*/  IMAD.MOV.U32 R25, RZ, RZ, -0x3ffffff0 ;  /* 0xc0000010ff197424 */ /* 0x000fe200078e00ff */
[----:B------:R-:W-:-:S02]  /*11980*/  F2FP.BF16.F32.PACK_AB R26, R34, R31 ;  /* 0x0000001f221a723e */ /* 0x000fc400000010ff */
[----:B------:R-:W-:Y:S02]  /*11990*/  R2UR UR18, R24 ;  /* 0x00000000181272ca */ /* 0x000fe400000e0000 */
[----:B------:R-:W-:Y:S01]  /*119a0*/  R2UR UR19, R25 ;  /* 0x00000000191372ca */ /* 0x000fe200000e0000 */
[----:B-1----:R-:W-:Y:S01]  /*119b0*/  @!P3 FMUL R85, R85, R85 ;  /* 0x000000555555b220 */ /* 0x002fe20000400000 */
[----:B------:R-:W-:Y:S01]  /*119c0*/  F2FP.BF16.F32.PACK_AB R24, R28, R33 ;  /* 0x000000211c18723e */ /* 0x000fe200000010ff */
[----:B------:R-:W-:Y:S01]  /*119d0*/  FADD R28, R13, R28 ;  /* 0x0000001c0d1c7221 */ /* 0x000fe20000000000 */
[----:B------:R-:W-:Y:S01]  /*119e0*/  F2FP.BF16.F32.PACK_AB R25, R29, R36 ;  /* 0x000000241d19723e */ /* 0x000fe200000010ff */
[----:B------:R-:W-:Y:S01]  /*119f0*/  FADD R29, R12, R29 ;  /* 0x0000001d0c1d7221 */ /* 0x000fe20000000000 */
[----:B------:R-:W-:Y:S01]  /*11a00*/  F2FP.BF16.F32.PACK_AB R27, R39, R38 ;  /* 0x00000026271b723e */ /* 0x000fe200000010ff */
[----:B------:R-:W-:Y:S01]  /*11a10*/  IMAD.MOV.U32 R13, RZ, RZ, -0x3ffffff0 ;  /* 0xc0000010ff0d7424 */ /* 0x000fe200078e00ff */
[----:B------:R-:W-:Y:S01]  /*11a20*/  IADD3 R12, R20, 0x60, RZ ;  /* 0x00000060140c7810 */ /* 0x000fe20007ffe0ff */
[----:B------:R-:W-:Y:S01]  /*11a30*/  FADD R31, R28, R31 ;  /* 0x0000001f1c1f7221 */ /* 0x000fe20000000000 */
[----:B------:R-:W-:Y:S01]  /*11a40*/  WARPGROUP.ARRIVE ;  /* 0x00000000000079c5 */ /* 0x000fe20000000000 */
[----:B------:R-:W-:Y:S01]  /*11a50*/  FADD R38, R29, R38 ;  /* 0x000000261d267221 */ /* 0x000fe20000000000 */
[----:B------:R-:W1:Y:S01]  /*11a60*/  MUFU.EX2 R33, R79 ;  /* 0x0000004f00217308 */ /* 0x000e620000000800 */
[----:B------:R-:W-:Y:S01]  /*11a70*/  FADD R31, R31, R34 ;  /* 0x000000221f1f7221 */ /* 0x000fe20000000000 */
[----:B------:R-:W-:-:S02]  /*11a80*/  VIADD R34, R20, 0x2a0 ;  /* 0x000002a014227836 */ /* 0x000fc40000000000 */
[----:B------:R-:W-:Y:S01]  /*11a90*/  FADD R38, R38, R39 ;  /* 0x0000002726267221 */ /* 0x000fe20000000000 */
[----:B------:R-:W-:Y:S01]  /*11aa0*/  HGMMA.64x16x16.F32.BF16 R168, R24, gdesc[UR4].tnspB, R168, gsb0 ;  /* 0x4020000418a87df0 */ /* 0x000fe200080018a8 */
[----:B------:R-:W-:Y:S01]  /*11ab0*/  R2UR UR6, R12 ;  /* 0x000000000c0672ca */ /* 0x000fe200000e0000 */
[----:B------:R-:W-:Y:S01]  /*11ac0*/  FADD R12, R31, R30 ;  /* 0x0000001e1f0c7221 */ /* 0x000fe20000000000 */
[----:B------:R-:W-:Y:S01]  /*11ad0*/  R2UR UR7, R13 ;  /* 0x000000000d0772ca */ /* 0x000fe200000e0000 */
[----:B------:R-:W-:Y:S01]  /*11ae0*/  FADD R13, R38, R37 ;  /* 0x00000025260d7221 */ /* 0x000fe20000000000 */
[----:B------:R-:W2:Y:S01]  /*11af0*/  MUFU.EX2 R29, R82 ;  /* 0x00000052001d7308 */ /* 0x000ea20000000800 */
[--C-:B------:R-:W-:Y:S01]  /*11b00*/  FFMA R28, R83, UR14, -R19.reuse ;  /* 0x0000000e531c7c23 */ /* 0x100fe20008000813 */
[----:B------:R-:W-:Y:S01]  /*11b10*/  FSETP.GEU.AND P3, PT, R90, -126, PT ;  /* 0xc2fc00005a00780b */ /* 0x000fe20003f6e000 */
[----:B------:R-:W-:Y:S01]  /*11b20*/  FADD R31, R13, R40 ;  /* 0x000000280d1f7221 */ /* 0x000fe20000000000 */
[----:B------:R-:W-:Y:S01]  /*11b30*/  MOV R13, 0xc0000010 ;  /* 0xc0000010000d7802 */ /* 0x000fe20000000f00 */
[--C-:B------:R-:W-:Y:S01]  /*11b40*/  FFMA R36, R103, UR14, -R19.reuse ;  /* 0x0000000e67247c23 */ /* 0x100fe20008000813 */
[----:B------:R-:W-:Y:S01]  /*11b50*/  FSETP.GEU.AND P6, PT, R28, -126, PT ;  /* 0xc2fc00001c00780b */ /* 0x000fe20003fce000 */
[----:B------:R-:W-:Y:S01]  /*11b60*/  FFMA R38, R111, UR14, -R19 ;  /* 0x0000000e6f267c23 */ /* 0x000fe20008000813 */
[----:B-1----:R-:W-:Y:S01]  /*11b70*/  @!P2 FMUL R33, R33, R33 ;  /* 0x000000212121a220 */ /* 0x002fe20000400000 */
[----:B------:R-:W-:-:S06]  /*11b80*/  FSETP.GEU.AND P2, PT, R84, -126, PT ;  /* 0xc2fc00005400780b */ /* 0x000fcc0003f4e000 */
[----:B------:R-:W-:Y:S01]  /*11b90*/  @!P3 FMUL R90, R90, 0.5 ;  /* 0x3f0000005a5ab820 */ /* 0x000fe20000400000 */
[----:B--2---:R-:W-:Y:S01]  /*11ba0*/  @!P5 FMUL R29, R29, R29 ;  /* 0x0000001d1d1dd220 */ /* 0x004fe20000400000 */
[----:B------:R-:W-:Y:S02]  /*11bb0*/  FSETP.GEU.AND P5, PT, R87, -126, PT ;  /* 0xc2fc00005700780b */ /* 0x000fe40003fae000 */
[----:B------:R-:W-:-:S03]  /*11bc0*/  @!P6 FMUL R28, R28, 0.5 ;  /* 0x3f0000001c1ce820 */ /* 0x000fc60000400000 */
[----:B------:R-:W-:-:S03]  /*11bd0*/  @!P2 FMUL R84, R84, 0.5 ;  /* 0x3f0000005454a820 */ /* 0x000fc60000400000 */
[----:B------:R-:W1:Y:S05]  /*11be0*/  MUFU.EX2 R28, R28 ;  /* 0x0000001c001c7308 */ /* 0x000e6a0000000800 */
[----:B------:R-:W-:-:S03]  /*11bf0*/  @!P5 FMUL R87, R87, 0.5 ;  /* 0x3f0000005757d820 */ /* 0x000fc60000400000 */
[----:B------:R-:W2:Y:S01]  /*11c00*/  MUFU.EX2 R84, R84 ;  /* 0x0000005400547308 */ /* 0x000ea20000000800 */
[----:B------:R-:W-:Y:S02]  /*11c10*/  WARPGROUP.DEPBAR.LE gsb0, 0x0 ;  /* 0x00008000000079c5 */ /* 0x000fe40000010000 */
[----:B------:R-:W-:Y:S01]  /*11c20*/  WARPGROUP.ARRIVE ;  /* 0x00000000000079c5 */ /* 0x000fe20000000000 */
[----:B-1----:R-:W-:Y:S01]  /*11c30*/  @!P6 FMUL R28, R28, R28 ;  /* 0x0000001c1c1ce220 */ /* 0x002fe20000400000 */
[----:B------:R-:W-:-:S04]  /*11c40*/  FSETP.GEU.AND P6, PT, R88, -126, PT ;  /* 0xc2fc00005800780b */ /* 0x000fc80003fce000 */
[----:B------:R-:W-:Y:S01]  /*11c50*/  HGMMA.64x16x16.F32.BF16 R160, R24, gdesc[UR8].tnspB, R160, gsb0 ;  /* 0x4020000818a07df0 */ /* 0x000fe200080018a0 */
[----:B--2---:R-:W-:Y:S01]  /*11c60*/  @!P2 FMUL R84, R84, R84 ;  /* 0x000000545454a220 */ /* 0x004fe20000400000 */
[----:B------:R-:W-:-:S07]  /*11c70*/  FSETP.GEU.AND P2, PT, R89, -126, PT ;  /* 0xc2fc00005900780b */ /* 0x000fce0003f4e000 */
[----:B------:R-:W-:-:S06]  /*11c80*/  @!P6 FMUL R88, R88, 0.5 ;  /* 0x3f0000005858e820 */ /* 0x000fcc0000400000 */
[----:B------:R-:W1:Y:S01]  /*11c90*/  MUFU.EX2 R88, R88 ;  /* 0x0000005800587308 */ /* 0x000e620000000800 */
[----:B------:R-:W-:-:S07]  /*11ca0*/  @!P2 FMUL R89, R89, 0.5 ;  /* 0x3f0000005959a820 */ /* 0x000fce0000400000 */
[----:B------:R-:W2:Y:S01]  /*11cb0*/  MUFU.EX2 R89, R89 ;  /* 0x0000005900597308 */ /* 0x000ea20000000800 */
[----:B-1----:R-:W-:Y:S01]  /*11cc0*/  @!P6 FMUL R88, R88, R88 ;  /* 0x000000585858e220 */ /* 0x002fe20000400000 */
[----:B------:R-:W-:Y:S01]  /*11cd0*/  FSETP.GEU.AND P6, PT, R93, -126, PT ;  /* 0xc2fc00005d00780b */ /* 0x000fe20003fce000 */
[----:B------:R-:W-:Y:S02]  /*11ce0*/  WARPGROUP.DEPBAR.LE gsb0, 0x0 ;  /* 0x00008000000079c5 */ /* 0x000fe40000010000 */
[----:B------:R-:W-:Y:S01]  /*11cf0*/  WARPGROUP.ARRIVE ;  /* 0x00000000000079c5 */ /* 0x000fe20000000000 */
[----:B--2---:R-:W-:-:S09]  /*11d00*/  @!P2 FMUL R89, R89, R89 ;  /* 0x000000595959a220 */ /* 0x004fd20000400000 */
[----:B------:R-:W-:Y:S01]  /*11d10*/  @!P6 FMUL R93, R93, 0.5 ;  /* 0x3f0000005d5de820 */ /* 0x000fe20000400000 */
[----:B------:R-:W-:Y:S05]  /*11d20*/  HGMMA.64x16x16.F32.BF16 R152, R24, gdesc[UR16].tnspB, R152, gsb0 ;  /* 0x4020001018987df0 */ /* 0x000fea0008001898 */
[----:B------:R-:W1:Y:S02]  /*11d30*/  MUFU.EX2 R93, R93 ;  /* 0x0000005d005d7308 */ /* 0x000e640000000800 */
[----:B-1----:R-:W-:Y:S01]  /*11d40*/  @!P6 FMUL R93, R93, R93 ;  /* 0x0000005d5d5de220 */ /* 0x002fe20000400000 */
[----:B------:R-:W-:-:S13]  /*11d50*/  FSETP.GEU.AND P6, PT, R98, -126, PT ;  /* 0xc2fc00006200780b */ /* 0x000fda0003fce000 */
[----:B------:R-:W-:Y:S01]  /*11d60*/  @!P6 FMUL R98, R98, 0.5 ;  /* 0x3f0000006262e820 */ /* 0x000fe20000400000 */
[----:B------:R-:W-:Y:S02]  /*11d70*/  WARPGROUP.DEPBAR.LE gsb0, 0x0 ;  /* 0x00008000000079c5 */ /* 0x000fe40000010000 */
[C---:B------:R-:W-:Y:S01]  /*11d80*/  VIADD R24, R20.reuse, 0x260 ;  /* 0x0000026014187836 */ /* 0x040fe20000000000 */
[----:B------:R-:W-:Y:S01]  /*11d90*/  IADD3 R26, R20, 0x460, RZ ;  /* 0x00000460141a7810 */ /* 0x000fe20007ffe0ff */
[----:B------:R-:W-:Y:S01]  /*11da0*/  IMAD.MOV.U32 R27, RZ, RZ, -0x3ffffff0 ;  /* 0xc0000010ff1b7424 */ /* 0x000fe200078e00ff */
[----:B------:R-:W-:Y:S02]  /*11db0*/  MOV R25, 0xc0000010 ;  /* 0xc000001000197802 */ /* 0x000fe40000000f00 */
[----:B------:R-:W-:Y:S02]  /*11dc0*/  R2UR UR10, R24 ;  /* 0x00000000180a72ca */ /* 0x000fe400000e0000 */
[----:B------:R-:W-:-:S02]  /*11dd0*/  R2UR UR11, R25 ;  /* 0x00000000190b72ca */ /* 0x000fc400000e0000 */
[----:B------:R-:W-:Y:S02]  /*11de0*/  R2UR UR18, R26 ;  /* 0x000000001a1272ca */ /* 0x000fe400000e0000 */
[----:B------:R-:W-:Y:S02]  /*11df0*/  R2UR UR19, R27 ;  /* 0x000000001b1372ca */ /* 0x000fe400000e0000 */
[----:B------:R-:W-:Y:S02]  /*11e00*/  F2FP.BF16.F32.PACK_AB R24, R23, R30 ;  /* 0x0000001e1718723e */ /* 0x000fe400000010ff */
[----:B------:R-:W-:Y:S01]  /*11e10*/  F2FP.BF16.F32.PACK_AB R25, R40, R37 ;  /* 0x000000252819723e */ /* 0x000fe200000010ff */
[----:B------:R-:W1:Y:S01]  /*11e20*/  MUFU.EX2 R30, R87 ;  /* 0x00000057001e7308 */ /* 0x000e620000000800 */
[----:B------:R-:W-:Y:S02]  /*11e30*/  F2FP.BF16.F32.PACK_AB R26, R32, R41 ;  /* 0x00000029201a723e */ /* 0x000fe400000010ff */
[----:B------:R-:W-:Y:S01]  /*11e40*/  F2FP.BF16.F32.PACK_AB R27, R43, R42 ;  /* 0x0000002a2b1b723e */ /* 0x000fe200000010ff */
[----:B------:R-:W-:Y:S01]  /*11e50*/  FADD R42, R31, R42 ;  /* 0x0000002a1f2a7221 */ /* 0x000fe20000000000 */
[----:B------:R-:W-:Y:S01]  /*11e60*/  FFMA R31, R94, UR14, -R19 ;  /* 0x0000000e5e1f7c23 */ /* 0x000fe20008000813 */
[----:B------:R-:W-:Y:S01]  /*11e70*/  IADD3 R40, R20, 0x500, RZ ;  /* 0x0000050014287810 */ /* 0x000fe20007ffe0ff */
[----:B------:R-:W-:Y:S01]  /*11e80*/  WARPGROUP.ARRIVE ;  /* 0x00000000000079c5 */ /* 0x000fe20000000000 */
[----:B------:R-:W-:-:S02]  /*11e90*/  FADD R42, R42, R43 ;  /* 0x0000002b2a2a7221 */ /* 0x000fc40000000000 */
[----:B------:R-:W-:-:S03]  /*11ea0*/  FSETP.GEU.AND P2, PT, R31, -126, PT ;  /* 0xc2fc00001f00780b */ /* 0x000fc60003f4e000 */
[----:B------:R-:W-:Y:S01]  /*11eb0*/  HGMMA.64x16x16.F32.BF16 R168, R24, gdesc[UR4].tnspB, R168, gsb0 ;  /* 0x4020000418a87df0 */ /* 0x000fe200080018a8 */
[----:B------:R-:W-:Y:S01]  /*11ec0*/  R2UR UR7, R13 ;  /* 0x000000000d0772ca */ /* 0x000fe200000e0000 */
[----:B------:R-:W-:Y:S02]  /*11ed0*/  IMAD.MOV.U32 R13, RZ, RZ, -0x3ffffff0 ;  /* 0xc0000010ff0d7424 */ /* 0x000fe400078e00ff */
[----:B-1----:R-:W-:Y:S01]  /*11ee0*/  @!P5 FMUL R30, R30, R30 ;  /* 0x0000001e1e1ed220 */ /* 0x002fe20000400000 */
[----:B------:R-:W-:-:S05]  /*11ef0*/  FSETP.GEU.AND P5, PT, R92, -126, PT ;  /* 0xc2fc00005c00780b */ /* 0x000fca0003fae000 */
[----:B------:R-:W-:-:S06]  /*11f00*/  @!P2 FMUL R31, R31, 0.5 ;  /* 0x3f0000001f1fa820 */ /* 0x000fcc0000400000 */
[----:B------:R-:W1:Y:S02]  /*11f10*/  MUFU.EX2 R31, R31 ;  /* 0x0000001f001f7308 */ /* 0x000e640000000800 */
[----:B------:R-:W-:-:S06]  /*11f20*/  @!P5 FMUL R92, R92, 0.5 ;  /* 0x3f0000005c5cd820 */ /* 0x000fcc0000400000 */
[----:B------:R-:W2:Y:S01]  /*11f30*/  MUFU.EX2 R92, R92 ;  /* 0x0000005c005c7308 */ /* 0x000ea20000000800 */
[----:B-1----:R-:W-:Y:S01]  /*11f40*/  @!P2 FMUL R31, R31, R31 ;  /* 0x0000001f1f1fa220 */ /* 0x002fe20000400000 */
[----:B--2---:R-:W-:Y:S01]  /*11f50*/  @!P5 FMUL R92, R92, R92 ;  /* 0x0000005c5c5cd220 */ /* 0x004fe20000400000 */
[----:B------:R-:W-:Y:S02]  /*11f60*/  WARPGROUP.DEPBAR.LE gsb0, 0x0 ;  /* 0x00008000000079c5 */ /* 0x000fe40000010000 */
[----:B------:R-:W-:Y:S01]  /*11f70*/  WARPGROUP.ARRIVE ;  /* 0x00000000000079c5 */ /* 0x000fe20000000000 */
[----:B------:R-:W-:-:S05]  /*11f80*/  FSETP.GEU.AND P5, PT, R97, -126, PT ;  /* 0xc2fc00006100780b */ /* 0x000fca0003fae000 */
[----:B------:R-:W-:Y:S08]  /*11f90*/  HGMMA.64x16x16.F32.BF16 R160, R24, gdesc[UR8].tnspB, R160, gsb0 ;  /* 0x4020000818a07df0 */ /* 0x000ff000080018a0 */
[----:B------:R-:W-:-:S06]  /*11fa0*/  @!P5 FMUL R97, R97, 0.5 ;  /* 0x3f0000006161d820 */ /* 0x000fcc0000400000 */
[----:B------:R-:W1:Y:S02]  /*11fb0*/  MUFU.EX2 R97, R97 ;  /* 0x0000006100617308 */ /* 0x000e640000000800 */
[----:B-1----:R-:W-:Y:S01]  /*11fc0*/  @!P5 FMUL R97, R97, R97 ;  /* 0x000000616161d220 */ /* 0x002fe20000400000 */
[----:B------:R-:W-:Y:S02]  /*11fd0*/  WARPGROUP.DEPBAR.LE gsb0, 0x0 ;  /* 0x00008000000079c5 */ /* 0x000fe40000010000 */
[----:B------:R-:W-:-:S06]  /*11fe0*/  WARPGROUP.ARRIVE ;  /* 0x00000000000079c5 */ /* 0x000fcc0000000000 */
[----:B------:R-:W-:Y:S01]  /*11ff0*/  HGMMA.64x16x16.F32.BF16 R152, R24, gdesc[UR16].tnspB, R152, gsb0 ;  /* 0x4020001018987df0 */ /* 0x000fe20008001898 */
[----:B------:R-:W-:Y:S02]  /*12000*/  R2UR UR19, R13 ;  /* 0x000000000d1372ca */ /* 0x000fe400000e0000 */
[----:B------:R-:W-:Y:S02]  /*12010*/  WARPGROUP.DEPBAR.LE gsb0, 0x0 ;  /* 0x00008000000079c5 */ /* 0x000fe40000010000 */
[----:B------:R-:W-:Y:S01]  /*12020*/  FADD R24, R12, R23 ;  /* 0x000000170c187221 */ /* 0x000fe20000000000 */
[----:B------:R-:W-:Y:S01]  /*12030*/  IADD3 R12, R20, 0x80, RZ ;  /* 0x00000080140c7810 */ /* 0x000fe20007ffe0ff */
[----:B------:R-:W1:Y:S01]  /*12040*/  MUFU.EX2 R23, R86 ;  /* 0x0000005600177308 */ /* 0x000e620000000800 */
[----:B------:R-:W-:Y:S01]  /*12050*/  MOV R25, 0xc0000010 ;  /* 0xc000001000197802 */ /* 0x000fe20000000f00 */
[----:B------:R-:W-:Y:S01]  /*12060*/  FADD R41, R24, R41 ;  /* 0x0000002918297221 */ /* 0x000fe20000000000 */
[----:B------:R-:W-:Y:S01]  /*12070*/  VIADD R24, R20, 0x280 ;  /* 0x0000028014187836 */ /* 0x000fe20000000000 */
[----:B------:R-:W-:Y:S01]  /*12080*/  R2UR UR6, R12 ;  /* 0x000000000c0672ca */ /* 0x000fe200000e0000 */
[----:B------:R-:W-:Y:S01]  /*12090*/  VIADD R12, R20, 0x480 ;  /* 0x00000480140c7836 */ /* 0x000fe20000000000 */
[----:B------:R-:W-:Y:S01]  /*120a0*/  R2UR UR11, R25 ;  /* 0x00000000190b72ca */ /* 0x000fe200000e0000 */
[----:B------:R-:W-:Y:S01]  /*120b0*/  FADD R32, R41, R32 ;  /* 0x0000002029207221 */ /* 0x000fe20000000000 */
[----:B------:R-:W-:Y:S01]  /*120c0*/  R2UR UR10, R24 ;  /* 0x00000000180a72ca */ /* 0x000fe200000e0000 */
[----:B------:R-:W-:Y:S01]  /*120d0*/  IMAD.MOV.U32 R41, RZ, RZ, -0x3ffffff0 ;  /* 0xc0000010ff297424 */ /* 0x000fe200078e00ff */
[----:B------:R-:W-:Y:S01]  /*120e0*/  F2FP.BF16.F32.PACK_AB R24, R50, R47 ;  /* 0x0000002f3218723e */ /* 0x000fe200000010ff */
[----:B------:R-:W-:Y:S01]  /*120f0*/  FADD R47, R32, R47 ;  /* 0x0000002f202f7221 */ /* 0x000fe20000000000 */
[----:B------:R-:W-:Y:S01]  /*12100*/  F2FP.BF16.F32.PACK_AB R25, R52, R49 ;  /* 0x000000313419723e */ /* 0x000fe200000010ff */
[----:B------:R-:W-:Y:S01]  /*12110*/  FFMA R32, R95, UR14, -R19 ;  /* 0x0000000e5f207c23 */ /* 0x000fe20008000813 */
[----:B------:R-:W-:Y:S01]  /*12120*/  F2FP.BF16.F32.PACK_AB R26, R54, R51 ;  /* 0x00000033361a723e */ /* 0x000fe200000010ff */
[----:B------:R-:W-:Y:S01]  /*12130*/  FADD R49, R42, R49 ;  /* 0x000000312a317221 */ /* 0x000fe20000000000 */
[----:B------:R-:W-:Y:S01]  /*12140*/  F2FP.BF16.F32.PACK_AB R27, R66, R63 ;  /* 0x0000003f421b723e */ /* 0x000fe200000010ff */
[----:B-1----:R-:W-:Y:S01]  /*12150*/  @!P4 FMUL R23, R23, R23 ;  /* 0x000000171717c220 */ /* 0x002fe20000400000 */
[----:B------:R-:W-:Y:S01]  /*12160*/  R2UR UR18, R12 ;  /* 0x000000000c1272ca */ /* 0x000fe200000e0000 */
[----:B------:R-:W-:Y:S01]  /*12170*/  FADD R52, R49, R52 ;  /* 0x0000003431347221 */ /* 0x000fe20000000000 */
[----:B------:R-:W-:Y:S01]  /*12180*/  WARPGROUP.ARRIVE ;  /* 0x00000000000079c5 */ /* 0x000fe20000000000 */
[----:B------:R-:W1:Y:S01]  /*12190*/  MUFU.EX2 R12, R90 ;  /* 0x0000005a000c7308 */ /* 0x000e620000000800 */
[----:B------:R-:W-:Y:S01]  /*121a0*/  FSETP.GEU.AND P4, PT, R91, -126, PT ;  /* 0xc2fc00005b00780b */ /* 0x000fe20003f8e000 */
[----:B------:R-:W-:Y:S01]  /*121b0*/  FADD R63, R52, R63 ;  /* 0x0000003f343f7221 */ /* 0x000fe20000000000 */
[----:B------:R-:W-:-:S02]  /*121c0*/  FADD R50, R47, R50 ;  /* 0x000000322f327221 */ /* 0x000fc40000000000 */
[----:B------:R-:W-:Y:S01]  /*121d0*/  HGMMA.64x16x16.F32.BF16 R168, R24, gdesc[UR4].tnspB, R168, gsb0 ;  /* 0x4020000418a87df0 */ /* 0x000fe200080018a8 */
[----:B------:R-:W-:Y:S01]  /*121e0*/  FADD R66, R63, R66 ;  /* 0x000000423f427221 */ /* 0x000fe20000000000 */
[----:B------:R-:W-:-:S03]  /*121f0*/  FADD R51, R50, R51 ;  /* 0x0000003332337221 */ /* 0x000fc60000000000 */
[----:B------:R-:W-:Y:S01]  /*12200*/  FADD R37, R66, R21 ;  /* 0x0000001542257221 */ /* 0x000fe20000000000 */
[----:B------:R-:W-:-:S03]  /*12210*/  FADD R54, R51, R54 ;  /* 0x0000003633367221 */ /* 0x000fc60000000000 */
[----:B------:R-:W-:Y:S01]  /*12220*/  @!P4 FMUL R91, R91, 0.5 ;  /* 0x3f0000005b5bc820 */ /* 0x000fe20000400000 */
[----:B-1----:R-:W-:Y:S01]  /*12230*/  @!P3 FMUL R12, R12, R12 ;  /* 0x0000000c0c0cb220 */ /* 0x002fe20000400000 */
[C---:B------:R-:W-:Y:S02]  /*12240*/  FSETP.GEU.AND P3, PT, R32.reuse, -126, PT ;  /* 0xc2fc00002000780b */ /* 0x040fe40003f6e000 */
[----:B------:R-:W1:Y:S11]  /*12250*/  MUFU.EX2 R13, R91 ;  /* 0x0000005b000d7308 */ /* 0x000e760000000800 */
[----:B------:R-:W-:Y:S01]  /*12260*/  @!P3 FMUL R32, R32, 0.5 ;  /* 0x3f0000002020b820 */ /* 0x000fe20000400000 */
[----:B-1----:R-:W-:-:S05]  /*12270*/  @!P4 FMUL R13, R13, R13 ;  /* 0x0000000d0d0dc220 */ /* 0x002fca0000400000 */
[----:B------:R-:W1:Y:S01]  /*12280*/  MUFU.EX2 R32, R32 ;  /* 0x0000002000207308 */ /* 0x000e620000000800 */
[----:B------:R-:W-:Y:S01]  /*12290*/  FSETP.GEU.AND P4, PT, R96, -126, PT ;  /* 0xc2fc00006000780b */ /* 0x000fe20003f8e000 */
[----:B------:R-:W-:Y:S02]  /*122a0*/  WARPGROUP.DEPBAR.LE gsb0, 0x0 ;  /* 0x00008000000079c5 */ /* 0x000fe40000010000 */
[----:B------:R-:W-:-:S10]  /*122b0*/  WARPGROUP.ARRIVE ;  /* 0x00000000000079c5 */ /* 0x000fd40000000000 */
[----:B------:R-:W-:Y:S01]  /*122c0*/  @!P4 FMUL R96, R96, 0.5 ;  /* 0x3f0000006060c820 */ /* 0x000fe20000400000 */
[----:B-1----:R-:W-:Y:S01]  /*122d0*/  @!P3 FMUL R32, R32, R32 ;  /* 0x000000202020b220 */ /* 0x002fe20000400000 */
[----:B------:R-:W-:Y:S01]  /*122e0*/  HGMMA.64x16x16.F32.BF16 R160, R24, gdesc[UR8].tnspB, R160, gsb0 ;  /* 0x4020000818a07df0 */ /* 0x000fe200080018a0 */
[----:B------:R-:W-:-:S03]  /*122f0*/  R2UR UR10, R34 ;  /* 0x00000000220a72ca */ /* 0x000fc600000e0000 */
[----:B------:R-:W1:Y:S01]  /*12300*/  MUFU.EX2 R96, R96 ;  /* 0x0000006000607308 */ /* 0x000e620000000800 */
[----:B------:R-:W-:Y:S01]  /*12310*/  R2UR UR11, R35 ;  /* 0x00000000230b72ca */ /* 0x000fe200000e0000 */
[--C-:B------:R-:W-:Y:S01]  /*12320*/  FFMA R34, R99, UR14, -R19.reuse ;  /* 0x0000000e63227c23 */ /* 0x100fe20008000813 */
[----:B------:R-:W-:Y:S01]  /*12330*/  FFMA R35, R102, UR14, -R19 ;  /* 0x0000000e66237c23 */ /* 0x000fe20008000813 */
[----:B------:R-:W-:-:S03]  /*12340*/  FSETP.GEU.AND P3, PT, R100, -126, PT ;  /* 0xc2fc00006400780b */ /* 0x000fc60003f6e000 */
[----:B------:R-:W-:Y:S02]  /*12350*/  FSETP.GEU.AND P2, PT, R34, -126, PT ;  /* 0xc2fc00002200780b */ /* 0x000fe40003f4e000 */
[----:B------:R-:W-:Y:S01]  /*12360*/  FSETP.GEU.AND P5, PT, R35, -126, PT ;  /* 0xc2fc00002300780b */ /* 0x000fe20003fae000 */
[----:B-1----:R-:W-:Y:S01]  /*12370*/  @!P4 FMUL R96, R96, R96 ;  /* 0x000000606060c220 */ /* 0x002fe20000400000 */
[----:B------:R-:W-:-:S06]  /*12380*/  FSETP.GEU.AND P4, PT, R101, -126, PT ;  /* 0xc2fc00006500780b */ /* 0x000fcc0003f8e000 */
[----:B------:R-:W-:-:S03]  /*12390*/  @!P3 FMUL R100, R100, 0.5 ;  /* 0x3f0000006464b820 */ /* 0x000fc60000400000 */
[----:B------:R-:W-:Y:S02]  /*123a0*/  @!P2 FMUL R34, R34, 0.5 ;  /* 0x3f0000002222a820 */ /* 0x000fe40000400000 */
[----:B------:R-:W-:Y:S01]  /*123b0*/  @!P5 FMUL R35, R35, 0.5 ;  /* 0x3f0000002323d820 */ /* 0x000fe20000400000 */
[----:B------:R-:W1:Y:S01]  /*123c0*/  MUFU.EX2 R100, R100 ;  /* 0x0000006400647308 */ /* 0x000e620000000800 */
[----:B------:R-:W-:-:S07]  /*123d0*/  @!P4 FMUL R101, R101, 0.5 ;  /* 0x3f0000006565c820 */ /* 0x000fce0000400000 */
[----:B------:R-:W2:Y:S01]  /*123e0*/  MUFU.EX2 R34, R34 ;  /* 0x0000002200227308 */ /* 0x000ea20000000800 */
[----:B------:R-:W-:Y:S02]  /*123f0*/  WARPGROUP.DEPBAR.LE gsb0, 0x0 ;  /* 0x00008000000079c5 */ /* 0x000fe40000010000 */
[----:B------:R-:W-:-:S05]  /*12400*/  WARPGROUP.ARRIVE ;  /* 0x00000000000079c5 */ /* 0x000fca0000000000 */
[----:B------:R-:W3:Y:S01]  /*12410*/  MUFU.EX2 R101, R101 ;  /* 0x0000006500657308 */ /* 0x000ee20000000800 */
[----:B-1----:R-:W-:Y:S01]  /*12420*/  @!P3 FMUL R100, R100, R100 ;  /* 0x000000646464b220 */ /* 0x002fe20000400000 */
[----:B------:R-:W-:Y:S01]  /*12430*/  FSETP.GEU.AND P3, PT, R105, -126, PT ;  /* 0xc2fc00006900780b */ /* 0x000fe20003f6e000 */
[----:B------:R-:W-:Y:S01]  /*12440*/  HGMMA.64x16x16.F32.BF16 R152, R24, gdesc[UR16].tnspB, R152, gsb0 ;  /* 0x4020001018987df0 */ /* 0x000fe20008001898 */
[----:B--2---:R-:W-:-:S04]  /*12450*/  @!P2 FMUL R34, R34, R34 ;  /* 0x000000222222a220 */ /* 0x004fc80000400000 */
[----:B------:R-:W1:Y:S01]  /*12460*/  MUFU.EX2 R35, R35 ;  /* 0x0000002300237308 */ /* 0x000e620000000800 */
[----:B------:R-:W-:-:S06]  /*12470*/  FSETP.GEU.AND P2, PT, R104, -126, PT ;  /* 0xc2fc00006800780b */ /* 0x000fcc0003f4e000 */
[----:B------:R-:W-:Y:S01]  /*12480*/  @!P3 FMUL R105, R105, 0.5 ;  /* 0x3f0000006969b820 */ /* 0x000fe20000400000 */
[----:B---3--:R-:W-:Y:S01]  /*12490*/  @!P4 FMUL R101, R101, R101 ;  /* 0x000000656565c220 */ /* 0x008fe20000400000 */
[----:B------:R-:W-:-:S04]  /*124a0*/  FSETP.GEU.AND P4, PT, R106, -126, PT ;  /* 0xc2fc00006a00780b */ /* 0x000fc80003f8e000 */
[----:B------:R-:W2:Y:S01]  /*124b0*/  MUFU.EX2 R105, R105 ;  /* 0x0000006900697308 */ /* 0x000ea20000000800 */
[----:B------:R-:W-:Y:S01]  /*124c0*/  @!P2 FMUL R104, R104, 0.5 ;  /* 0x3f0000006868a820 */ /* 0x000fe20000400000 */
[----:B-1----:R-:W-:-:S06]  /*124d0*/  @!P5 FMUL R35, R35, R35 ;  /* 0x000000232323d220 */ /* 0x002fcc0000400000 */
[----:B------:R-:W1:Y:S01]  /*124e0*/  MUFU.EX2 R39, R104 ;  /* 0x0000006800277308 */ /* 0x000e620000000800 */
[----:B------:R-:W-:-:S07]  /*124f0*/  @!P4 FMUL R106, R106, 0.5 ;  /* 0x3f0000006a6ac820 */ /* 0x000fce0000400000 */
[----:B------:R-:W3:Y:S01]  /*12500*/  MUFU.EX2 R106, R106 ;  /* 0x0000006a006a7308 */ /* 0x000ee20000000800 */
[----:B--2---:R-:W-:Y:S01]  /*12510*/  @!P3 FMUL R105, R105, R105 ;  /* 0x000000696969b220 */ /* 0x004fe20000400000 */
[----:B------:R-:W-:Y:S01]  /*12520*/  FSETP.GEU.AND P3, PT, R110, -126, PT ;  /* 0xc2fc00006e00780b */ /* 0x000fe20003f6e000 */
[----:B-1----:R-:W-:Y:S01]  /*12530*/  @!P2 FMUL R39, R39, R39 ;  /* 0x000000272727a220 */ /* 0x002fe20000400000 */
[----:B------:R-:W-:Y:S02]  /*12540*/  WARPGROUP.DEPBAR.LE gsb0, 0x0 ;  /* 0x00008000000079c5 */ /* 0x000fe40000010000 */
[----:B------:R-:W-:Y:S01]  /*12550*/  IMAD.MOV.U32 R27, RZ, RZ, -0x3ffffff0 ;  /* 0xc0000010ff1b7424 */ /* 0x000fe200078e00ff */
[C---:B------:R-:W-:Y:S01]  /*12560*/  IADD3 R26, R20.reuse, 0xa0, RZ ;  /* 0x000000a0141a7810 */ /* 0x040fe20007ffe0ff */
[----:B------:R-:W-:Y:S01]  /*12570*/  IMAD.MOV.U32 R25, RZ, RZ, -0x3ffffff0 ;  /* 0xc0000010ff197424 */ /* 0x000fe200078e00ff */
[----:B------:R-:W-:-:S06]  /*12580*/  IADD3 R24, R20, 0x4a0, RZ ;  /* 0x000004a014187810 */ /* 0x000fcc0007ffe0ff */
[----:B------:R-:W-:Y:S01]  /*12590*/  @!P3 FMUL R110, R110, 0.5 ;  /* 0x3f0000006e6eb820 */ /* 0x000fe20000400000 */
[----:B------:R-:W-:Y:S01]  /*125a0*/  R2UR UR6, R26 ;  /* 0x000000001a0672ca */ /* 0x000fe200000e0000 */
[----:B---3--:R-:W-:Y:S01]  /*125b0*/  @!P4 FMUL R106, R106, R106 ;  /* 0x0000006a6a6ac220 */ /* 0x008fe20000400000 */
[----:B------:R-:W-:Y:S01]  /*125c0*/  R2UR UR7, R27 ;  /* 0x000000001b0772ca */ /* 0x000fe200000e0000 */
[----:B------:R-:W1:Y:S01]  /*125d0*/  MUFU.EX2 R43, R110 ;  /* 0x0000006e002b7308 */ /* 0x000e620000000800 */
[----:B------:R-:W-:Y:S02]  /*125e0*/  R2UR UR18, R24 ;  /* 0x00000000181272ca */ /* 0x000fe400000e0000 */
[----:B------:R-:W-:Y:S02]  /*125f0*/  R2UR UR19, R25 ;  /* 0x00000000191372ca */ /* 0x000fe400000e0000 */
[----:B------:R-:W-:Y:S01]  /*12600*/  F2FP.BF16.F32.PACK_AB R24, R56, R53 ;  /* 0x000000353818723e */ /* 0x000fe200000010ff */
[----:B------:R-:W-:Y:S01]  /*12610*/  FADD R53, R54, R53 ;  /* 0x0000003536357221 */ /* 0x000fe20000000000 */
[----:B------:R-:W-:Y:S01]  /*12620*/  F2FP.BF16.F32.PACK_AB R25, R58, R21 ;  /* 0x000000153a19723e */ /* 0x000fe200000010ff */
[----:B------:R-:W-:Y:S01]  /*12630*/  FADD R58, R37, R58 ;  /* 0x0000003a253a7221 */ /* 0x000fe20000000000 */
[----:B------:R-:W-:Y:S01]  /*12640*/  F2FP.BF16.F32.PACK_AB R26, R60, R55 ;  /* 0x000000373c1a723e */ /* 0x000fe200000010ff */
[----:B------:R-:W2:Y:S01]  /*12650*/  MUFU.EX2 R21, R98 ;  /* 0x0000006200157308 */ /* 0x000ea20000000800 */
[----:B------:R-:W-:Y:S01]  /*12660*/  F2FP.BF16.F32.PACK_AB R27, R62, R57 ;  /* 0x000000393e1b723e */ /* 0x000fe200000010ff */
[----:B------:R-:W-:Y:S01]  /*12670*/  FADD R57, R58, R57 ;  /* 0x000000393a397221 */ /* 0x000fe20000000000 */
[----:B------:R-:W-:Y:S01]  /*12680*/  FFMA R37, R107, UR14, -R19 ;  /* 0x0000000e6b257c23 */ /* 0x000fe20008000813 */
[----:B------:R-:W-:Y:S01]  /*12690*/  FSETP.GEU.AND P2, PT, R109, -126, PT ;  /* 0xc2fc00006d00780b */ /* 0x000fe20003f4e000 */
[----:B------:R-:W-:Y:S01]  /*126a0*/  WARPGROUP.ARRIVE ;  /* 0x00000000000079c5 */ /* 0x000fe20000000000 */
[----:B------:R-:W-:Y:S01]  /*126b0*/  FADD R62, R57, R62 ;  /* 0x0000003e393e7221 */ /* 0x000fe20000000000 */
[----:B------:R-:W-:Y:S01]  /*126c0*/  FSETP.GEU.AND P4, PT, R38, -126, PT ;  /* 0xc2fc00002600780b */ /* 0x000fe20003f8e000 */
[----:B-1----:R-:W-:Y:S01]  /*126d0*/  @!P3 FMUL R43, R43, R43 ;  /* 0x0000002b2b2bb220 */ /* 0x002fe20000400000 */
[----:B------:R-:W-:Y:S01]  /*126e0*/  FSETP.GEU.AND P5, PT, R37, -126, PT ;  /* 0xc2fc00002500780b */ /* 0x000fe20003fae000 */
[----:B------:R-:W-:Y:S01]  /*126f0*/  FADD R56, R53, R56 ;  /* 0x0000003835387221 */ /* 0x000fe20000000000 */
[----:B------:R-:W-:Y:S01]  /*12700*/  HGMMA.64x16x16.F32.BF16 R168, R24, gdesc[UR4].tnspB, R168, gsb0 ;  /* 0x4020000418a87df0 */ /* 0x000fe200080018a8 */
[----:B------:R-:W-:-:S02]  /*12710*/  FSETP.GEU.AND P3, PT, R115, -126, PT ;  /* 0xc2fc00007300780b */ /* 0x000fc40003f6e000 */
[----:B------:R-:W-:Y:S01]  /*12720*/  FADD R55, R56, R55 ;  /* 0x0000003738377221 */ /* 0x000fe20000000000 */
[----:B--2---:R-:W-:Y:S01]  /*12730*/  @!P6 FMUL R21, R21, R21 ;  /* 0x000000151515e220 */ /* 0x004fe20000400000 */
[----:B------:R-:W-:Y:S01]  /*12740*/  FSETP.GEU.AND P6, PT, R36, -126, PT ;  /* 0xc2fc00002400780b */ /* 0x000fe20003fce000 */
[----:B------:R-:W-:-:S03]  /*12750*/  @!P2 FMUL R109, R109, 0.5 ;  /* 0x3f0000006d6da820 */ /* 0x000fc60000400000 */
[----:B------:R-:W-:Y:S01]  /*12760*/  @!P4 FMUL R38, R38, 0.5 ;  /* 0x3f0000002626c820 */ /* 0x000fe20000400000 */
[----:B------:R-:W-:Y:S01]  /*12770*/  FADD R60, R55, R60 ;  /* 0x0000003c373c7221 */ /* 0x000fe20000000000 */
[----:B------:R-:W-:Y:S01]  /*12780*/  @!P5 FMUL R37, R37, 0.5 ;  /* 0x3f0000002525d820 */ /* 0x000fe20000400000 */
[----:B------:R-:W1:Y:S02]  /*12790*/  MUFU.EX2 R109, R109 ;  /* 0x0000006d006d7308 */ /* 0x000e640000000800 */
[----:B------:R-:W-:-:S04]  /*127a0*/  @!P3 FMUL R115, R115, 0.5 ;  /* 0x3f0000007373b820 */ /* 0x000fc80000400000 */
[----:B------:R-:W-:Y:S02]  /*127b0*/  @!P6 FMUL R36, R36, 0.5 ;  /* 0x3f0000002424e820 */ /* 0x000fe40000400000 */
[----:B------:R-:W2:Y:S08]  /*127c0*/  MUFU.EX2 R37, R37 ;  /* 0x0000002500257308 */ /* 0x000eb00000000800 */
[----:B------:R-:W3:Y:S01]  /*127d0*/  MUFU.EX2 R36, R36 ;  /* 0x0000002400247308 */ /* 0x000ee20000000800 */
[----:B-1----:R-:W-:Y:S01]  /*127e0*/  @!P2 FMUL R109, R109, R109 ;  /* 0x0000006d6d6da220 */ /* 0x002fe20000400000 */
[----:B------:R-:W-:-:S06]  /*127f0*/  FSETP.GEU.AND P2, PT, R114, -126, PT ;  /* 0xc2fc00007200780b */ /* 0x000fcc0003f4e000 */
[----:B------:R-:W1:Y:S01]  /*12800*/  MUFU.EX2 R38, R38 ;  /* 0x0000002600267308 */ /* 0x000e620000000800 */
[----:B--2---:R-:W-:Y:S01]  /*12810*/  @!P5 FMUL R37, R37, R37 ;  /* 0x000000252525d220 */ /* 0x004fe20000400000 */
[----:B------:R-:W-:Y:S01]  /*12820*/  FSETP.GEU.AND P5, PT, R112, -126, PT ;  /* 0xc2fc00007000780b */ /* 0x000fe20003fae000 */
[----:B------:R-:W-:Y:S02]  /*12830*/  WARPGROUP.DEPBAR.LE gsb0, 0x0 ;  /* 0x00008000000079c5 */ /* 0x000fe40000010000 */
[----:B------:R-:W-:Y:S02]  /*12840*/  WARPGROUP.ARRIVE ;  /* 0x00000000000079c5 */ /* 0x000fe40000000000 */
[----:B------:R-:W-:Y:S01]  /*12850*/  @!P2 FMUL R114, R114, 0.5 ;  /* 0x3f0000007272a820 */ /* 0x000fe20000400000 */
[----:B------:R-:W2:Y:S01]  /*12860*/  MUFU.EX2 R115, R115 ;  /* 0x0000007300737308 */ /* 0x000ea20000000800 */
[----:B---3--:R-:W-:Y:S01]  /*12870*/  @!P6 FMUL R36, R36, R36 ;  /* 0x000000242424e220 */ /* 0x008fe20000400000 */
[----:B------:R-:W-:Y:S01]  /*12880*/  FSETP.GEU.AND P6, PT, R108, -126, PT ;  /* 0xc2fc00006c00780b */ /* 0x000fe20003fce000 */
[----:B------:R-:W-:Y:S04]  /*12890*/  HGMMA.64x16x16.F32.BF16 R160, R24, gdesc[UR8].tnspB, R160, gsb0 ;  /* 0x4020000818a07df0 */ /* 0x000fe800080018a0 */
        /* <DEDUP_REMOVED lines=13> */
[----:B-1----:R-:W-:Y:S01]  /*12970*/  @!P5 FMUL R112, R112, R112 ;  /* 0x000000707070d220 */ /* 0x002fe20000400000 */
[----:B------:R-:W-:-:S06]  /*12980*/  FSETP.GEU.AND P5, PT, R117, -126, PT ;  /* 0xc2fc00007500780b */ /* 0x000fcc0003fae000 */
[----:B------:R-:W-:Y:S01]  /*12990*/  @!P2 FMUL R119, R119, 0.5 ;  /* 0x3f0000007777a820 */ /* 0x000fe20000400000 */
[----:B--2---:R-:W-:Y:S01]  /*129a0*/  @!P6 FMUL R108, R108, R108 ;  /* 0x0000006c6c6ce220 */ /* 0x004fe20000400000 */
[----:B------:R-:W-:-:S04]  /*129b0*/  FSETP.GEU.AND P6, PT, R113, -126, PT ;  /* 0xc2fc00007100780b */ /* 0x000fc80003fce000 */
[----:B------:R-:W1:Y:S01]  /*129c0*/  MUFU.EX2 R119, R119 ;  /* 0x0000007700777308 */ /* 0x000e620000000800 */
[----:B------:R-:W-:Y:S02]  /*129d0*/  WARPGROUP.DEPBAR.LE gsb0, 0x0 ;  /* 0x00008000000079c5 */ /* 0x000fe40000010000 */
[----:B------:R-:W-:Y:S01]  /*129e0*/  WARPGROUP.ARRIVE ;  /* 0x00000000000079c5 */ /* 0x000fe20000000000 */
[----:B------:R-:W-:-:S05]  /*129f0*/  @!P5 FMUL R117, R117, 0.5 ;  /* 0x3f0000007575d820 */ /* 0x000fca0000400000 */
[----:B------:R-:W-:Y:S01]  /*12a00*/  HGMMA.64x16x16.F32.BF16 R152, R24, gdesc[UR16].tnspB, R152, gsb0 ;  /* 0x4020001018987df0 */ /* 0x000fe20008001898 */
        /* <DEDUP_REMOVED lines=8> */
[----:B-1----:R-:W-:Y:S01]  /*12a90*/  @!P6 FMUL R113, R113, R113 ;  /* 0x000000717171e220 */ /* 0x002fe20000400000 */
[----:B------:R-:W-:-:S06]  /*12aa0*/  FSETP.GEU.AND P6, PT, R118, -126, PT ;  /* 0xc2fc00007600780b */ /* 0x000fcc0003fce000 */
[----:B------:R-:W-:-:S06]  /*12ab0*/  @!P5 FMUL R122, R122, 0.5 ;  /* 0x3f0000007a7ad820 */ /* 0x000fcc0000400000 */
[----:B------:R-:W1:Y:S01]  /*12ac0*/  MUFU.EX2 R122, R122 ;  /* 0x0000007a007a7308 */ /* 0x000e620000000800 */
[----:B------:R-:W-:Y:S01]  /*12ad0*/  @!P6 FMUL R118, R118, 0.5 ;  /* 0x3f0000007676e820 */ /* 0x000fe20000400000 */
[----:B------:R-:W-:Y:S02]  /*12ae0*/  WARPGROUP.DEPBAR.LE gsb0, 0x0 ;  /* 0x00008000000079c5 */ /* 0x000fe40000010000 */
[C---:B------:R-:W-:Y:S01]  /*12af0*/  IADD3 R24, R20.reuse, 0xc0, RZ ;  /* 0x000000c014187810 */ /* 0x040fe20007ffe0ff */
[----:B------:R-:W-:Y:S01]  /*12b00*/  VIADD R26, R20, 0x2c0 ;  /* 0x000002c0141a7836 */ /* 0x000fe20000000000 */
[----:B------:R-:W-:Y:S02]  /*12b10*/  MOV R25, 0xc0000010 ;  /* 0xc000001000197802 */ /* 0x000fe40000000f00 */
[----:B------:R-:W2:Y:S01]  /*12b20*/  MUFU.EX2 R118, R118 ;  /* 0x0000007600767308 */ /* 0x000ea20000000800 */
[----:B------:R-:W-:Y:S01]  /*12b30*/  R2UR UR6, R24 ;  /* 0x00000000180672ca */ /* 0x000fe200000e0000 */
[----:B------:R-:W-:Y:S01]  /*12b40*/  VIADD R24, R20, 0x4c0 ;  /* 0x000004c014187836 */ /* 0x000fe20000000000 */
[----:B------:R-:W-:Y:S01]  /*12b50*/  R2UR UR7, R25 ;  /* 0x00000000190772ca */ /* 0x000fe200000e0000 */
[----:B------:R-:W-:Y:S01]  /*12b60*/  IMAD.MOV.U32 R25, RZ, RZ, -0x3ffffff0 ;  /* 0xc0000010ff197424 */ /* 0x000fe200078e00ff */
[----:B------:R-:W-:-:S02]  /*12b70*/  MOV R27, 0xc0000010 ;  /* 0xc0000010001b7802 */ /* 0x000fc40000000f00 */
[----:B------:R-:W-:Y:S02]  /*12b80*/  R2UR UR10, R26 ;  /* 0x000000001a0a72ca */ /* 0x000fe400000e0000 */
[----:B------:R-:W-:Y:S01]  /*12b90*/  R2UR UR11, R27 ;  /* 0x000000001b0b72ca */ /* 0x000fe200000e0000 */
[----:B-1----:R-:W-:Y:S01]  /*12ba0*/  @!P5 FMUL R122, R122, R122 ;  /* 0x0000007a7a7ad220 */ /* 0x002fe20000400000 */
[----:B------:R-:W-:Y:S02]  /*12bb0*/  R2UR UR18, R24 ;  /* 0x00000000181272ca */ /* 0x000fe400000e0000 */
[----:B------:R-:W-:Y:S02]  /*12bc0*/  R2UR UR19, R25 ;  /* 0x00000000191372ca */ /* 0x000fe400000e0000 */
[----:B------:R-:W-:Y:S01]  /*12bd0*/  F2FP.BF16.F32.PACK_AB R24, R64, R59 ;  /* 0x0000003b4018723e */ /* 0x000fe200000010ff */
[----:B------:R-:W-:Y:S01]  /*12be0*/  FADD R59, R60, R59 ;  /* 0x0000003b3c3b7221 */ /* 0x000fe20000000000 */
[----:B------:R-:W-:Y:S01]  /*12bf0*/  F2FP.BF16.F32.PACK_AB R25, R68, R61 ;  /* 0x0000003d4419723e */ /* 0x000fe200000010ff */
[----:B------:R-:W-:Y:S01]  /*12c00*/  FADD R61, R62, R61 ;  /* 0x0000003d3e3d7221 */ /* 0x000fe20000000000 */
[----:B------:R-:W-:Y:S01]  /*12c10*/  F2FP.BF16.F32.PACK_AB R26, R77, R76 ;  /* 0x0000004c4d1a723e */ /* 0x000fe200000010ff */
[----:B--2---:R-:W-:Y:S01]  /*12c20*/  @!P6 FMUL R118, R118, R118 ;  /* 0x000000767676e220 */ /* 0x004fe20000400000 */
[----:B------:R-:W-:Y:S01]  /*12c30*/  F2FP.BF16.F32.PACK_AB R27, R33, R70 ;  /* 0x00000046211b723e */ /* 0x000fe200000010ff */
[----:B------:R-:W-:Y:S01]  /*12c40*/  FADD R61, R61, R68 ;  /* 0x000000443d3d7221 */ /* 0x000fe20000000000 */
[----:B------:R-:W-:Y:S01]  /*12c50*/  FSETP.GEU.AND P6, PT, R123, -126, PT ;  /* 0xc2fc00007b00780b */ /* 0x000fe20003fce000 */
[----:B------:R-:W-:Y:S01]  /*12c60*/  FADD R59, R59, R64 ;  /* 0x000000403b3b7221 */ /* 0x000fe20000000000 */
[----:B------:R-:W-:Y:S01]  /*12c70*/  WARPGROUP.ARRIVE ;  /* 0x00000000000079c5 */ /* 0x000fe20000000000 */
[----:B------:R-:W-:Y:S01]  /*12c80*/  FADD R70, R61, R70 ;  /* 0x000000463d467221 */ /* 0x000fe20000000000 */
[----:B------:R-:W-:Y:S01]  /*12c90*/  FSETP.GEU.AND P5, PT, R127, -126, PT ;  /* 0xc2fc00007f00780b */ /* 0x000fe20003fae000 */
[----:B------:R-:W-:-:S02]  /*12ca0*/  FADD R76, R59, R76 ;  /* 0x0000004c3b4c7221 */ /* 0x000fc40000000000 */
[----:B------:R-:W-:Y:S01]  /*12cb0*/  FADD R70, R70, R33 ;  /* 0x0000002146467221 */ /* 0x000fe20000000000 */
[----:B------:R-:W-:Y:S01]  /*12cc0*/  HGMMA.64x16x16.F32.BF16 R168, R24, gdesc[UR4].tnspB, R168, gsb0 ;  /* 0x4020000418a87df0 */ /* 0x000fe200080018a8 */
[----:B------:R-:W1:Y:S01]  /*12cd0*/  MUFU.EX2 R33, R116 ;  /* 0x0000007400217308 */ /* 0x000e620000000800 */
[----:B------:R-:W-:-:S03]  /*12ce0*/  FADD R77, R76, R77 ;  /* 0x0000004d4c4d7221 */ /* 0x000fc60000000000 */
[----:B------:R-:W-:-:S04]  /*12cf0*/  @!P6 FMUL R123, R123, 0.5 ;  /* 0x3f0000007b7be820 */ /* 0x000fc80000400000 */
[----:B------:R-:W-:Y:S02]  /*12d00*/  @!P5 FMUL R127, R127, 0.5 ;  /* 0x3f0000007f7fd820 */ /* 0x000fe40000400000 */
        /* <DEDUP_REMOVED lines=9> */
[----:B------:R-:W-:Y:S01]  /*12da0*/  FSETP.GEU.AND P5, PT, R132, -126, PT ;  /* 0xc2fc00008400780b */ /* 0x000fe20003fae000 */
[----:B------:R-:W-:Y:S02]  /*12db0*/  WARPGROUP.DEPBAR.LE gsb0, 0x0 ;  /* 0x00008000000079c5 */ /* 0x000fe40000010000 */
[----:B------:R-:W-:Y:S01]  /*12dc0*/  WARPGROUP.ARRIVE ;  /* 0x00000000000079c5 */ /* 0x000fe20000000000 */
[----:B------:R-:W-:-:S05]  /*12dd0*/  @!P6 FMUL R128, R128, 0.5 ;  /* 0x3f0000008080e820 */ /* 0x000fca0000400000 */
[----:B------:R-:W-:Y:S04]  /*12de0*/  HGMMA.64x16x16.F32.BF16 R160, R24, gdesc[UR8].tnspB, R160, gsb0 ;  /* 0x4020000818a07df0 */ /* 0x000fe800080018a0 */
[----:B------:R-:W-:Y:S01]  /*12df0*/  @!P5 FMUL R132, R132, 0.5 ;  /* 0x3f0000008484d820 */ /* 0x000fe20000400000 */
[----:B-1----:R-:W-:Y:S01]  /*12e00*/  @!P4 FMUL R121, R121, R121 ;  /* 0x000000797979c220 */ /* 0x002fe20000400000 */
[----:B------:R-:W-:-:S13]  /*12e10*/  FSETP.GEU.AND P4, PT, R126, -126, PT ;  /* 0xc2fc00007e00780b */ /* 0x000fda0003f8e000 */
[----:B------:R-:W-:-:S06]  /*12e20*/  @!P4 FMUL R126, R126, 0.5 ;  /* 0x3f0000007e7ec820 */ /* 0x000fcc0000400000 */
[----:B------:R-:W1:Y:S01]  /*12e30*/  MUFU.EX2 R126, R126 ;  /* 0x0000007e007e7308 */ /* 0x000e620000000800 */
[----:B------:R-:W-:Y:S02]  /*12e40*/  WARPGROUP.DEPBAR.LE gsb0, 0x0 ;  /* 0x00008000000079c5 */ /* 0x000fe40000010000 */
[----:B------:R-:W-:Y:S01]  /*12e50*/  WARPGROUP.ARRIVE ;  /* 0x00000000000079c5 */ /* 0x000fe20000000000 */
[----:B-1----:R-:W-:Y:S01]  /*12e60*/  @!P4 FMUL R126, R126, R126 ;  /* 0x0000007e7e7ec220 */ /* 0x002fe20000400000 */
[----:B------:R-:W-:-:S04]  /*12e70*/  FSETP.GEU.AND P4, PT, R131, -126, PT ;  /* 0xc2fc00008300780b */ /* 0x000fc80003f8e000 */
[----:B------:R-:W-:Y:S09]  /*12e80*/  HGMMA.64x16x16.F32.BF16 R152, R24, gdesc[UR16].tnspB, R152, gsb0 ;  /* 0x4020001018987df0 */ /* 0x000ff20008001898 */
[----:B------:R-:W-:-:S06]  /*12e90*/  @!P4 FMUL R131, R131, 0.5 ;  /* 0x3f0000008383c820 */ /* 0x000fcc0000400000 */
[----:B------:R-:W1:Y:S02]  /*12ea0*/  MUFU.EX2 R131, R131 ;  /* 0x0000008300837308 */ /* 0x000e640000000800 */
[----:B-1----:R-:W-:Y:S01]  /*12eb0*/  @!P4 FMUL R131, R131, R131 ;  /* 0x000000838383c220 */ /* 0x002fe20000400000 */
[----:B------:R-:W-:Y:S01]  /*12ec0*/  FSETP.GEU.AND P4, PT, R136, -126, PT ;  /* 0xc2fc00008800780b */ /* 0x000fe20003f8e000 */
[----:B------:R-:W-:Y:S02]  /*12ed0*/  WARPGROUP.DEPBAR.LE gsb0, 0x0 ;  /* 0x00008000000079c5 */ /* 0x000fe40000010000 */
[C---:B------:R-:W-:Y:S01]  /*12ee0*/  IADD3 R24, R20.reuse, 0xe0, RZ ;  /* 0x000000e014187810 */ /* 0x040fe20007ffe0ff */
[----:B------:R-:W-:Y:S01]  /*12ef0*/  VIADD R26, R20, 0x2e0 ;  /* 0x000002e0141a7836 */ /* 0x000fe20000000000 */
[----:B------:R-:W-:-:S08]  /*12f00*/  MOV R25, 0xc0000010 ;  /* 0xc000001000197802 */ /* 0x000fd00000000f00 */
[----:B------:R-:W-:Y:S01]  /*12f10*/  @!P4 FMUL R136, R136, 0.5 ;  /* 0x3f0000008888c820 */ /* 0x000fe20000400000 */
[----:B------:R-:W-:Y:S01]  /*12f20*/  R2UR UR6, R24 ;  /* 0x00000000180672ca */ /* 0x000fe200000e0000 */
[----:B------:R-:W-:Y:S01]  /*12f30*/  VIADD R24, R20, 0x4e0 ;  /* 0x000004e014187836 */ /* 0x000fe20000000000 */
[----:B------:R-:W-:Y:S01]  /*12f40*/  R2UR UR7, R25 ;  /* 0x00000000190772ca */ /* 0x000fe200000e0000 */
[----:B------:R-:W-:Y:S01]  /*12f50*/  IMAD.MOV.U32 R25, RZ, RZ, -0x3ffffff0 ;  /* 0xc0000010ff197424 */ /* 0x000fe200078e00ff */
[----:B------:R-:W-:Y:S02]  /*12f60*/  MOV R27, 0xc0000010 ;  /* 0xc0000010001b7802 */ /* 0x000fe40000000f00 */
[----:B------:R-:W-:Y:S02]  /*12f70*/  R2UR UR10, R26 ;  /* 0x000000001a0a72ca */ /* 0x000fe400000e0000 */
[----:B------:R-:W-:Y:S02]  /*12f80*/  R2UR UR11, R27 ;  /* 0x000000001b0b72ca */ /* 0x000fe400000e0000 */
[----:B------:R-:W-:-:S02]  /*12f90*/  R2UR UR18, R24 ;  /* 0x00000000181272ca */ /* 0x000fc400000e0000 */
[----:B------:R-:W-:Y:S02]  /*12fa0*/  R2UR UR19, R25 ;  /* 0x00000000191372ca */ /* 0x000fe400000e0000 */
[----:B------:R-:W-:Y:S01]  /*12fb0*/  F2FP.BF16.F32.PACK_AB R24, R81, R80 ;  /* 0x000000505118723e */ /* 0x000fe200000010ff */
[----:B------:R-:W-:Y:S01]  /*12fc0*/  FADD R80, R77, R80 ;  /* 0x000000504d507221 */ /* 0x000fe20000000000 */
[----:B------:R-:W-:Y:S01]  /*12fd0*/  F2FP.BF16.F32.PACK_AB R25, R28, R29 ;  /* 0x0000001d1c19723e */ /* 0x000fe200000010ff */
[----:B------:R-:W-:Y:S01]  /*12fe0*/  FADD R29, R70, R29 ;  /* 0x0000001d461d7221 */ /* 0x000fe20000000000 */
[----:B------:R-:W-:Y:S01]  /*12ff0*/  F2FP.BF16.F32.PACK_AB R26, R85, R84 ;  /* 0x00000054551a723e */ /* 0x000fe200000010ff */
[----:B------:R-:W-:Y:S01]  /*13000*/  FADD R81, R80, R81 ;  /* 0x0000005150517221 */ /* 0x000fe20000000000 */
[----:B------:R-:W-:Y:S01]  /*13010*/  F2FP.BF16.F32.PACK_AB R27, R30, R23 ;  /* 0x000000171e1b723e */ /* 0x000fe200000010ff */
[----:B------:R-:W-:Y:S02]  /*13020*/  FADD R28, R29, R28 ;  /* 0x0000001c1d1c7221 */ /* 0x000fe40000000000 */
[----:B------:R-:W1:Y:S01]  /*13030*/  MUFU.EX2 R29, R120 ;  /* 0x00000078001d7308 */ /* 0x000e620000000800 */
[----:B------:R-:W-:Y:S01]  /*13040*/  WARPGROUP.ARRIVE ;  /* 0x00000000000079c5 */ /* 0x000fe20000000000 */
[----:B------:R-:W-:Y:S01]  /*13050*/  FADD R23, R28, R23 ;  /* 0x000000171c177221 */ /* 0x000fe20000000000 */
[----:B------:R-:W-:-:S03]  /*13060*/  FADD R84, R81, R84 ;  /* 0x0000005451547221 */ /* 0x000fc60000000000 */
[----:B------:R-:W-:Y:S01]  /*13070*/  FADD R23, R23, R30 ;  /* 0x0000001e17177221 */ /* 0x000fe20000000000 */
[----:B------:R-:W-:Y:S01]  /*13080*/  HGMMA.64x16x16.F32.BF16 R168, R24, gdesc[UR4].tnspB, R168, gsb0 ;  /* 0x4020000418a87df0 */ /* 0x000fe200080018a8 */
[----:B------:R-:W-:Y:S01]  /*13090*/  FADD R85, R84, R85 ;  /* 0x0000005554557221 */ /* 0x000fe20000000000 */
        /* <DEDUP_REMOVED lines=17> */
[----:B------:R-:W-:Y:S02]  /*131b0*/  R2UR UR18, R40 ;  /* 0x00000000281272ca */ /* 0x000fe400000e0000 */
[----:B------:R-:W-:Y:S02]  /*131c0*/  R2UR UR19, R41 ;  /* 0x00000000291372ca */ /* 0x000fe400000e0000 */
[----:B------:R-:W1:Y:S08]  /*131d0*/  MUFU.EX2 R135, R135 ;  /* 0x0000008700877308 */ /* 0x000e700000000800 */
[----:B------:R-:W2:Y:S01]  /*131e0*/  MUFU.EX2 R41, R132 ;  /* 0x0000008400297308 */ /* 0x000ea20000000800 */
[----:B-1----:R-:W-:Y:S01]  /*131f0*/  @!P3 FMUL R135, R135, R135 ;  /* 0x000000878787b220 */ /* 0x002fe20000400000 */
[----:B------:R-:W-:Y:S01]  /*13200*/  FSETP.GEU.AND P3, PT, R140, -126, PT ;  /* 0xc2fc00008c00780b */ /* 0x000fe20003f6e000 */
[----:B--2---:R-:W-:Y:S01]  /*13210*/  @!P5 FMUL R41, R41, R41 ;  /* 0x000000292929d220 */ /* 0x004fe20000400000 */
[----:B------:R-:W-:-:S11]  /*13220*/  FSETP.GEU.AND P5, PT, R137, -126, PT ;  /* 0xc2fc00008900780b */ /* 0x000fd60003fae000 */
[----:B------:R-:W-:Y:S01]  /*13230*/  @!P3 FMUL R140, R140, 0.5 ;  /* 0x3f0000008c8cb820 */ /* 0x000fe20000400000 */
[----:B------:R-:W-:Y:S02]  /*13240*/  WARPGROUP.DEPBAR.LE gsb0, 0x0 ;  /* 0x00008000000079c5 */ /* 0x000fe40000010000 */
[----:B------:R-:W-:Y:S01]  /*13250*/  IMAD.MOV.U32 R25, RZ, RZ, -0x3ffffff0 ;  /* 0xc0000010ff197424 */ /* 0x000fe200078e00ff */
[C---:B------:R-:W-:Y:S01]  /*13260*/  IADD3 R24, R20.reuse, 0x100, RZ ;  /* 0x0000010014187810 */ /* 0x040fe20007ffe0ff */
[----:B------:R-:W-:Y:S01]  /*13270*/  VIADD R26, R20, 0x300 ;  /* 0x00000300141a7836 */ /* 0x000fe20000000000 */
[----:B------:R-:W-:Y:S01]  /*13280*/  MOV R27, 0xc0000010 ;  /* 0xc0000010001b7802 */ /* 0x000fe20000000f00 */
[----:B------:R-:W-:Y:S01]  /*13290*/  @!P5 FMUL R137, R137, 0.5 ;  /* 0x3f0000008989d820 */ /* 0x000fe20000400000 */
[----:B------:R-:W-:Y:S02]  /*132a0*/  R2UR UR6, R24 ;  /* 0x00000000180672ca */ /* 0x000fe400000e0000 */
[----:B------:R-:W-:-:S02]  /*132b0*/  R2UR UR7, R25 ;  /* 0x00000000190772ca */ /* 0x000fc400000e0000 */
[----:B------:R-:W-:Y:S01]  /*132c0*/  R2UR UR10, R26 ;  /* 0x000000001a0a72ca */ /* 0x000fe200000e0000 */
[----:B------:R-:W1:Y:S01]  /*132d0*/  MUFU.EX2 R137, R137 ;  /* 0x0000008900897308 */ /* 0x000e620000000800 */
        /* <DEDUP_REMOVED lines=9> */
[----:B------:R-:W-:Y:S01]  /*13370*/  IMAD.MOV.U32 R13, RZ, RZ, -0x3ffffff0 ;  /* 0xc0000010ff0d7424 */ /* 0x000fe200078e00ff */
[----:B------:R-:W-:Y:S01]  /*13380*/  IADD3 R12, R20, 0x140, RZ ;  /* 0x00000140140c7810 */ /* 0x000fe20007ffe0ff */
[----:B------:R-:W-:Y:S01]  /*13390*/  WARPGROUP.ARRIVE ;  /* 0x00000000000079c5 */ /* 0x000fe20000000000 */
[----:B------:R-:W-:Y:S01]  /*133a0*/  FADD R31, R28, R31 ;  /* 0x0000001f1c1f7221 */ /* 0x000fe20000000000 */
[----:B------:R-:W-:Y:S01]  /*133b0*/  FADD R89, R88, R89 ;  /* 0x0000005958597221 */ /* 0x000fe20000000000 */
[----:B-1----:R-:W-:-:S02]  /*133c0*/  @!P5 FMUL R137, R137, R137 ;  /* 0x000000898989d220 */ /* 0x002fc40000400000 */
[----:B------:R-:W-:Y:S01]  /*133d0*/  FADD R32, R31, R32 ;  /* 0x000000201f207221 */ /* 0x000fe20000000000 */
[----:B------:R-:W-:Y:S01]  /*133e0*/  HGMMA.64x16x16.F32.BF16 R168, R24, gdesc[UR4].tnspB, R168, gsb0 ;  /* 0x4020000418a87df0 */ /* 0x000fe200080018a8 */
[----:B------:R-:W1:Y:S01]  /*133f0*/  MUFU.EX2 R31, R128 ;  /* 0x00000080001f7308 */ /* 0x000e620000000800 */
[----:B------:R-:W-:Y:S01]  /*13400*/  FSETP.GEU.AND P5, PT, R142, -126, PT ;  /* 0xc2fc00008e00780b */ /* 0x000fe20003fae000 */
[----:B------:R-:W-:Y:S01]  /*13410*/  FADD R92, R89, R92 ;  /* 0x0000005c595c7221 */ /* 0x000fe20000000000 */
[----:B--2---:R-:W-:Y:S01]  /*13420*/  @!P2 FMUL R23, R23, R23 ;  /* 0x000000171717a220 */ /* 0x004fe20000400000 */
[----:B------:R-:W-:Y:S02]  /*13430*/  FSETP.GEU.AND P2, PT, R129, -126, PT ;  /* 0xc2fc00008100780b */ /* 0x000fe40003f4e000 */
[----:B------:R-:W-:-:S08]  /*13440*/  FADD R93, R92, R93 ;  /* 0x0000005d5c5d7221 */ /* 0x000fd00000000000 */
[----:B------:R-:W-:Y:S01]  /*13450*/  @!P5 FMUL R142, R142, 0.5 ;  /* 0x3f0000008e8ed820 */ /* 0x000fe20000400000 */
[----:B-1----:R-:W-:Y:S01]  /*13460*/  @!P6 FMUL R31, R31, R31 ;  /* 0x0000001f1f1fe220 */ /* 0x002fe20000400000 */
[----:B------:R-:W-:Y:S01]  /*13470*/  FSETP.GEU.AND P6, PT, R133, -126, PT ;  /* 0xc2fc00008500780b */ /* 0x000fe20003fce000 */
[----:B------:R-:W-:-:S03]  /*13480*/  @!P2 FMUL R129, R129, 0.5 ;  /* 0x3f0000008181a820 */ /* 0x000fc60000400000 */
[----:B------:R-:W1:Y:S08]  /*13490*/  MUFU.EX2 R142, R142 ;  /* 0x0000008e008e7308 */ /* 0x000e700000000800 */
[----:B------:R-:W2:Y:S01]  /*134a0*/  MUFU.EX2 R129, R129 ;  /* 0x0000008100817308 */ /* 0x000ea20000000800 */
[----:B------:R-:W-:-:S07]  /*134b0*/  @!P6 FMUL R133, R133, 0.5 ;  /* 0x3f0000008585e820 */ /* 0x000fce0000400000 */
[----:B------:R-:W3:Y:S01]  /*134c0*/  MUFU.EX2 R133, R133 ;  /* 0x0000008500857308 */ /* 0x000ee20000000800 */
[----:B-1----:R-:W-:Y:S01]  /*134d0*/  @!P5 FMUL R142, R142, R142 ;  /* 0x0000008e8e8ed220 */ /* 0x002fe20000400000 */
[----:B------:R-:W-:Y:S01]  /*134e0*/  FSETP.GEU.AND P5, PT, R147, -126, PT ;  /* 0xc2fc00009300780b */ /* 0x000fe20003fae000 */
[----:B------:R-:W-:Y:S02]  /*134f0*/  WARPGROUP.DEPBAR.LE gsb0, 0x0 ;  /* 0x00008000000079c5 */ /* 0x000fe40000010000 */
[----:B------:R-:W-:Y:S01]  /*13500*/  WARPGROUP.ARRIVE ;  /* 0x00000000000079c5 */ /* 0x000fe20000000000 */
[----:B--2---:R-:W-:Y:S01]  /*13510*/  @!P2 FMUL R129, R129, R129 ;  /* 0x000000818181a220 */ /* 0x004fe20000400000 */
[----:B------:R-:W-:-:S04]  /*13520*/  FSETP.GEU.AND P2, PT, R134, -126, PT ;  /* 0xc2fc00008600780b */ /* 0x000fc80003f4e000 */
[----:B------:R-:W-:Y:S04]  /*13530*/  HGMMA.64x16x16.F32.BF16 R160, R24, gdesc[UR8].tnspB, R160, gsb0 ;  /* 0x4020000818a07df0 */ /* 0x000fe800080018a0 */
[----:B------:R-:W-:Y:S01]  /*13540*/  @!P5 FMUL R147, R147, 0.5 ;  /* 0x3f0000009393d820 */ /* 0x000fe20000400000 */
[----:B---3--:R-:W-:Y:S01]  /*13550*/  @!P6 FMUL R133, R133, R133 ;  /* 0x000000858585e220 */ /* 0x008fe20000400000 */
[----:B------:R-:W-:-:S04]  /*13560*/  FSETP.GEU.AND P6, PT, R138, -126, PT ;  /* 0xc2fc00008a00780b */ /* 0x000fc80003fce000 */
[----:B------:R-:W1:Y:S01]  /*13570*/  MUFU.EX2 R147, R147 ;  /* 0x0000009300937308 */ /* 0x000e620000000800 */
[----:B------:R-:W-:-:S07]  /*13580*/  @!P2 FMUL R134, R134, 0.5 ;  /* 0x3f0000008686a820 */ /* 0x000fce0000400000 */
[----:B------:R-:W2:Y:S01]  /*13590*/  MUFU.EX2 R134, R134 ;  /* 0x0000008600867308 */ /* 0x000ea20000000800 */
[----:B------:R-:W-:-:S07]  /*135a0*/  @!P6 FMUL R138, R138, 0.5 ;  /* 0x3f0000008a8ae820 */ /* 0x000fce0000400000 */
[----:B------:R-:W3:Y:S01]  /*135b0*/  MUFU.EX2 R138, R138 ;  /* 0x0000008a008a7308 */ /* 0x000ee20000000800 */
[----:B-1----:R-:W-:Y:S01]  /*135c0*/  @!P5 FMUL R147, R147, R147 ;  /* 0x000000939393d220 */ /* 0x002fe20000400000 */
[----:B--2---:R-:W-:Y:S01]  /*135d0*/  @!P2 FMUL R134, R134, R134 ;  /* 0x000000868686a220 */ /* 0x004fe20000400000 */
[----:B------:R-:W-:Y:S01]  /*135e0*/  FSETP.GEU.AND P2, PT, R139, -126, PT ;  /* 0xc2fc00008b00780b */ /* 0x000fe20003f4e000 */
[----:B------:R-:W-:Y:S02]  /*135f0*/  WARPGROUP.DEPBAR.LE gsb0, 0x0 ;  /* 0x00008000000079c5 */ /* 0x000fe40000010000 */
[----:B------:R-:W-:Y:S01]  /*13600*/  WARPGROUP.ARRIVE ;  /* 0x00000000000079c5 */ /* 0x000fe20000000000 */
[----:B---3--:R-:W-:Y:S01]  /*13610*/  @!P6 FMUL R138, R138, R138 ;  /* 0x0000008a8a8ae220 */ /* 0x008fe20000400000 */
[----:B------:R-:W-:-:S08]  /*13620*/  FSETP.GEU.AND P6, PT, R143, -126, PT ;  /* 0xc2fc00008f00780b */ /* 0x000fd00003fce000 */
[----:B------:R-:W-:Y:S01]  /*13630*/  @!P2 FMUL R139, R139, 0.5 ;  /* 0x3f0000008b8ba820 */ /* 0x000fe20000400000 */
[----:B------:R-:W-:Y:S05]  /*13640*/  HGMMA.64x16x16.F32.BF16 R152, R24, gdesc[UR16].tnspB, R152, gsb0 ;  /* 0x4020001018987df0 */ /* 0x000fea0008001898 */
[----:B------:R-:W1:Y:S01]  /*13650*/  MUFU.EX2 R139, R139 ;  /* 0x0000008b008b7308 */ /* 0x000e620000000800 */
[----:B------:R-:W-:-:S07]  /*13660*/  @!P6 FMUL R143, R143, 0.5 ;  /* 0x3f0000008f8fe820 */ /* 0x000fce0000400000 */
[----:B------:R-:W2:Y:S01]  /*13670*/  MUFU.EX2 R143, R143 ;  /* 0x0000008f008f7308 */ /* 0x000ea20000000800 */
[----:B-1----:R-:W-:Y:S01]  /*13680*/  @!P2 FMUL R139, R139, R139 ;  /* 0x0000008b8b8ba220 */ /* 0x002fe20000400000 */
[----:B------:R-:W-:Y:S01]  /*13690*/  FSETP.GEU.AND P2, PT, R144, -126, PT ;  /* 0xc2fc00009000780b */ /* 0x000fe20003f4e000 */
[----:B--2---:R-:W-:Y:S01]  /*136a0*/  @!P6 FMUL R143, R143, R143 ;  /* 0x0000008f8f8fe220 */ /* 0x004fe20000400000 */
[----:B------:R-:W-:-:S11]  /*136b0*/  FSETP.GEU.AND P6, PT, R46, -126, PT ;  /* 0xc2fc00002e00780b */ /* 0x000fd60003fce000 */
[----:B------:R-:W-:Y:S01]  /*136c0*/  @!P2 FMUL R144, R144, 0.5 ;  /* 0x3f0000009090a820 */ /* 0x000fe20000400000 */
[----:B------:R-:W-:Y:S02]  /*136d0*/  WARPGROUP.DEPBAR.LE gsb0, 0x0 ;  /* 0x00008000000079c5 */ /* 0x000fe40000010000 */
[C---:B------:R-:W-:Y:S01]  /*136e0*/  IADD3 R24, R20.reuse, 0x120, RZ ;  /* 0x0000012014187810 */ /* 0x040fe20007ffe0ff */
[----:B------:R-:W-:Y:S01]  /*136f0*/  VIADD R26, R20, 0x320 ;  /* 0x00000320141a7836 */ /* 0x000fe20000000000 */
[----:B------:R-:W-:Y:S01]  /*13700*/  MOV R25, 0xc0000010 ;  /* 0xc000001000197802 */ /* 0x000fe20000000f00 */
[----:B------:R-:W-:Y:S01]  /*13710*/  @!P6 FMUL R46, R46, 0.5 ;  /* 0x3f0000002e2ee820 */ /* 0x000fe20000400000 */
[----:B------:R-:W-:Y:S01]  /*13720*/  R2UR UR6, R24 ;  /* 0x00000000180672ca */ /* 0x000fe200000e0000 */
[----:B------:R-:W-:Y:S01]  /*13730*/  VIADD R24, R20, 0x520 ;  /* 0x0000052014187836 */ /* 0x000fe20000000000 */
[----:B------:R-:W-:Y:S01]  /*13740*/  R2UR UR7, R25 ;  /* 0x00000000190772ca */ /* 0x000fe200000e0000 */
[----:B------:R-:W-:Y:S01]  /*13750*/  IMAD.MOV.U32 R25, RZ, RZ, -0x3ffffff0 ;  /* 0xc0000010ff197424 */ /* 0x000fe200078e00ff */
[----:B------:R-:W-:Y:S01]  /*13760*/  MOV R27, 0xc0000010 ;  /* 0xc0000010001b7802 */ /* 0x000fe20000000f00 */
[----:B------:R-:W1:Y:S01]  /*13770*/  MUFU.EX2 R19, R46 ;  /* 0x0000002e00137308 */ /* 0x000e620000000800 */
[----:B------:R-:W-:-:S02]  /*13780*/  R2UR UR10, R26 ;  /* 0x000000001a0a72ca */ /* 0x000fc400000e0000 */
[----:B------:R-:W-:Y:S02]  /*13790*/  R2UR UR11, R27 ;  /* 0x000000001b0b72ca */ /* 0x000fe400000e0000 */
[----:B------:R-:W-:Y:S02]  /*137a0*/  R2UR UR18, R24 ;  /* 0x00000000181272ca */ /* 0x000fe400000e0000 */
        /* <DEDUP_REMOVED lines=8> */
[----:B------:R-:W-:Y:S01]  /*13830*/  FADD R34, R21, R34 ;  /* 0x0000002215227221 */ /* 0x000fe20000000000 */
[----:B-1----:R-:W-:Y:S01]  /*13840*/  @!P6 FMUL R19, R19, R19 ;  /* 0x000000131313e220 */ /* 0x002fe20000400000 */
[----:B------:R-:W-:Y:S01]  /*13850*/  FADD R100, R97, R100 ;  /* 0x0000006461647221 */ /* 0x000fe20000000000 */
[----:B------:R-:W-:Y:S01]  /*13860*/  WARPGROUP.ARRIVE ;  /* 0x00000000000079c5 */ /* 0x000fe20000000000 */
[----:B------:R-:W-:Y:S01]  /*13870*/  FADD R35, R34, R35 ;  /* 0x0000002322237221 */ /* 0x000fe20000000000 */
[----:B------:R-:W-:-:S02]  /*13880*/  IMAD.MOV.U32 R21, RZ, RZ, -0x3ffffff0 ;  /* 0xc0000010ff157424 */ /* 0x000fc400078e00ff */
[----:B------:R-:W-:Y:S01]  /*13890*/  FADD R100, R100, R101 ;  /* 0x0000006564647221 */ /* 0x000fe20000000000 */
[----:B------:R-:W-:Y:S01]  /*138a0*/  FADD R35, R35, R36 ;  /* 0x0000002423237221 */ /* 0x000fe20000000000 */
[----:B------:R-:W-:Y:S01]  /*138b0*/  HGMMA.64x16x16.F32.BF16 R168, R24, gdesc[UR4].tnspB, R168, gsb0 ;  /* 0x4020000418a87df0 */ /* 0x000fe200080018a8 */
[----:B------:R-:W-:Y:S01]  /*138c0*/  R2UR UR6, R12 ;  /* 0x000000000c0672ca */ /* 0x000fe200000e0000 */
[----:B------:R-:W-:Y:S01]  /*138d0*/  FADD R100, R100, R39 ;  /* 0x0000002764647221 */ /* 0x000fe20000000000 */
[----:B------:R-:W-:Y:S02]  /*138e0*/  R2UR UR7, R13 ;  /* 0x000000000d0772ca */ /* 0x000fe400000e0000 */
[----:B------:R-:W-:Y:S01]  /*138f0*/  IADD3 R12, R20, 0x160, RZ ;  /* 0x00000160140c7810 */ /* 0x000fe20007ffe0ff */
[----:B------:R-:W-:Y:S01]  /*13900*/  FADD R100, R100, R105 ;  /* 0x0000006964647221 */ /* 0x000fe20000000000 */
[----:B------:R-:W-:-:S03]  /*13910*/  MOV R13, 0xc0000010 ;  /* 0xc0000010000d7802 */ /* 0x000fc60000000f00 */
[----:B------:R-:W-:-:S04]  /*13920*/  FADD R100, R100, R108 ;  /* 0x0000006c64647221 */ /* 0x000fc80000000000 */
[----:B------:R-:W-:-:S04]  /*13930*/  FADD R100, R100, R109 ;  /* 0x0000006d64647221 */ /* 0x000fc80000000000 */
[----:B------:R-:W-:-:S04]  /*13940*/  FADD R100, R100, R112 ;  /* 0x0000007064647221 */ /* 0x000fc80000000000 */
[----:B------:R-:W-:-:S04]  /*13950*/  FADD R100, R100, R113 ;  /* 0x0000007164647221 */ /* 0x000fc80000000000 */
[----:B------:R-:W-:-:S04]  /*13960*/  FADD R100, R100, R33 ;  /* 0x0000002164647221 */ /* 0x000fc80000000000 */
[----:B------:R-:W-:-:S04]  /*13970*/  FADD R100, R100, R117 ;  /* 0x0000007564647221 */ /* 0x000fc80000000000 */
[----:B------:R-:W-:-:S04]  /*13980*/  FADD R100, R100, R29 ;  /* 0x0000001d64647221 */ /* 0x000fc80000000000 */
[----:B------:R-:W-:Y:S01]  /*13990*/  FADD R100, R100, R121 ;  /* 0x0000007964647221 */ /* 0x000fe20000000000 */
[----:B------:R-:W-:Y:S02]  /*139a0*/  WARPGROUP.DEPBAR.LE gsb0, 0x0 ;  /* 0x00008000000079c5 */ /* 0x000fe40000010000 */
[----:B------:R-:W-:Y:S01]  /*139b0*/  WARPGROUP.ARRIVE ;  /* 0x00000000000079c5 */ /* 0x000fe20000000000 */
[----:B------:R-:W-:-:S04]  /*139c0*/  FADD R100, R100, R23 ;  /* 0x0000001764647221 */ /* 0x000fc80000000000 */
[----:B------:R-:W-:Y:S01]  /*139d0*/  FADD R100, R100, R125 ;  /* 0x0000007d64647221 */ /* 0x000fe20000000000 */
[----:B------:R-:W-:Y:S03]  /*139e0*/  HGMMA.64x16x16.F32.BF16 R160, R24, gdesc[UR8].tnspB, R160, gsb0 ;  /* 0x4020000818a07df0 */ /* 0x000fe600080018a0 */
[----:B------:R-:W-:-:S04]  /*139f0*/  FADD R100, R100, R31 ;  /* 0x0000001f64647221 */ /* 0x000fc80000000000 */
[----:B------:R-:W-:-:S04]  /*13a00*/  FADD R100, R100, R129 ;  /* 0x0000008164647221 */ /* 0x000fc80000000000 */
[----:B------:R-:W-:-:S04]  /*13a10*/  FADD R100, R100, R41 ;  /* 0x0000002964647221 */ /* 0x000fc80000000000 */
[----:B------:R-:W-:Y:S01]  /*13a20*/  FADD R100, R100, R133 ;  /* 0x0000008564647221 */ /* 0x000fe20000000000 */
[----:B------:R-:W-:Y:S02]  /*13a30*/  WARPGROUP.DEPBAR.LE gsb0, 0x0 ;  /* 0x00008000000079c5 */ /* 0x000fe40000010000 */
[----:B------:R-:W-:-:S06]  /*13a40*/  WARPGROUP.ARRIVE ;  /* 0x00000000000079c5 */ /* 0x000fcc0000000000 */
[----:B------:R-:W-:Y:S03]  /*13a50*/  HGMMA.64x16x16.F32.BF16 R152, R24, gdesc[UR16].tnspB, R152, gsb0 ;  /* 0x4020001018987df0 */ /* 0x000fe60008001898 */
[----:B------:R-:W-:Y:S02]  /*13a60*/  WARPGROUP.DEPBAR.LE gsb0, 0x0 ;  /* 0x00008000000079c5 */ /* 0x000fe40000010000 */
[C---:B------:R-:W-:Y:S01]  /*13a70*/  VIADD R24, R20.reuse, 0x340 ;  /* 0x0000034014187836 */ /* 0x040fe20000000000 */
[----:B------:R-:W-:Y:S01]  /*13a80*/  IADD3 R26, R20, 0x540, RZ ;  /* 0x00000540141a7810 */ /* 0x000fe20007ffe0ff */
[----:B------:R-:W-:Y:S01]  /*13a90*/  IMAD.MOV.U32 R27, RZ, RZ, -0x3ffffff0 ;  /* 0xc0000010ff1b7424 */ /* 0x000fe200078e00ff */
[----:B------:R-:W-:Y:S02]  /*13aa0*/  MOV R25, 0xc0000010 ;  /* 0xc000001000197802 */ /* 0x000fe40000000f00 */
[----:B------:R-:W-:-:S02]  /*13ab0*/  R2UR UR10, R24 ;  /* 0x00000000180a72ca */ /* 0x000fc400000e0000 */
[----:B------:R-:W-:Y:S02]  /*13ac0*/  R2UR UR11, R25 ;  /* 0x00000000190b72ca */ /* 0x000fe400000e0000 */
[----:B------:R-:W-:Y:S02]  /*13ad0*/  R2UR UR18, R26 ;  /* 0x000000001a1272ca */ /* 0x000fe400000e0000 */
[----:B------:R-:W-:Y:S02]  /*13ae0*/  R2UR UR19, R27 ;  /* 0x000000001b1372ca */ /* 0x000fe400000e0000 */
[----:B------:R-:W-:Y:S02]  /*13af0*/  F2FP.BF16.F32.PACK_AB R24, R105, R39 ;  /* 0x000000276918723e */ /* 0x000fe400000010ff */
[----:B------:R-:W-:Y:S01]  /*13b00*/  F2FP.BF16.F32.PACK_AB R25, R37, R106 ;  /* 0x0000006a2519723e */ /* 0x000fe200000010ff */
[----:B------:R-:W-:Y:S01]  /*13b10*/  FADD R106, R35, R106 ;  /* 0x0000006a236a7221 */ /* 0x000fe20000000000 */
[----:B------:R-:W-:Y:S01]  /*13b20*/  F2FP.BF16.F32.PACK_AB R26, R109, R108 ;  /* 0x0000006c6d1a723e */ /* 0x000fe200000010ff */
[----:B------:R-:W1:Y:S01]  /*13b30*/  MUFU.EX2 R35, R136 ;  /* 0x0000008800237308 */ /* 0x000e620000000800 */
[----:B------:R-:W-:Y:S01]  /*13b40*/  F2FP.BF16.F32.PACK_AB R27, R38, R43 ;  /* 0x0000002b261b723e */ /* 0x000fe200000010ff */
[----:B------:R-:W-:-:S03]  /*13b50*/  FADD R106, R106, R37 ;  /* 0x000000256a6a7221 */ /* 0x000fc60000000000 */
[----:B------:R-:W-:Y:S01]  /*13b60*/  WARPGROUP.ARRIVE ;  /* 0x00000000000079c5 */ /* 0x000fe20000000000 */
[----:B------:R-:W-:Y:S02]  /*13b70*/  FADD R43, R106, R43 ;  /* 0x0000002b6a2b7221 */ /* 0x000fe40000000000 */
[----:B------:R-:W2:Y:S02]  /*13b80*/  MUFU.EX2 R37, R140 ;  /* 0x0000008c00257308 */ /* 0x000ea40000000800 */
[----:B------:R-:W-:Y:S01]  /*13b90*/  FADD R43, R43, R38 ;  /* 0x000000262b2b7221 */ /* 0x000fe20000000000 */
[----:B------:R-:W-:Y:S01]  /*13ba0*/  HGMMA.64x16x16.F32.BF16 R168, R24, gdesc[UR4].tnspB, R168, gsb0 ;  /* 0x4020000418a87df0 */ /* 0x000fe200080018a8 */
[----:B------:R-:W-:Y:S01]  /*13bb0*/  R2UR UR6, R12 ;  /* 0x000000000c0672ca */ /* 0x000fe200000e0000 */
[----:B------:R-:W-:Y:S01]  /*13bc0*/  VIADD R12, R20, 0x560 ;  /* 0x00000560140c7836 */ /* 0x000fe20000000000 */
[----:B------:R-:W-:Y:S01]  /*13bd0*/  R2UR UR7, R13 ;  /* 0x000000000d0772ca */ /* 0x000fe200000e0000 */
[----:B------:R-:W-:Y:S01]  /*13be0*/  IMAD.MOV.U32 R13, RZ, RZ, -0x3ffffff0 ;  /* 0xc0000010ff0d7424 */ /* 0x000fe200078e00ff */
[----:B------:R-:W3:Y:S01]  /*13bf0*/  MUFU.EX2 R39, R144 ;  /* 0x0000009000277308 */ /* 0x000ee20000000800 */
[----:B-1----:R-:W-:Y:S01]  /*13c00*/  @!P4 FMUL R35, R35, R35 ;  /* 0x000000232323c220 */ /* 0x002fe20000400000 */
[----:B------:R-:W-:Y:S01]  /*13c10*/  FSETP.GEU.AND P4, PT, R44, -126, PT ;  /* 0xc2fc00002c00780b */ /* 0x000fe20003f8e000 */
[----:B------:R-:W-:-:S02]  /*13c20*/  FADD R43, R43, R114 ;  /* 0x000000722b2b7221 */ /* 0x000fc40000000000 */
[----:B------:R-:W-:Y:S02]  /*13c30*/  FADD R100, R100, R35 ;  /* 0x0000002364647221 */ /* 0x000fe40000000000 */
[----:B------:R-:W-:Y:S01]  /*13c40*/  FADD R43, R43, R115 ;  /* 0x000000732b2b7221 */ /* 0x000fe20000000000 */
[----:B--2---:R-:W-:Y:S01]  /*13c50*/  @!P3 FMUL R37, R37, R37 ;  /* 0x000000252525b220 */ /* 0x004fe20000400000 */
[----:B------:R-:W-:Y:S02]  /*13c60*/  FSETP.GEU.AND P3, PT, R45, -126, PT ;  /* 0xc2fc00002d00780b */ /* 0x000fe40003f6e000 */
[----:B------:R-:W-:Y:S01]  /*13c70*/  FADD R43, R43, R118 ;  /* 0x000000762b2b7221 */ /* 0x000fe20000000000 */
[----:B------:R-:W-:-:S03]  /*13c80*/  FADD R100, R100, R137 ;  /* 0x0000008964647221 */ /* 0x000fc60000000000 */
[----:B------:R-:W-:Y:S01]  /*13c90*/  @!P4 FMUL R44, R44, 0.5 ;  /* 0x3f0000002c2cc820 */ /* 0x000fe20000400000 */
[----:B------:R-:W-:Y:S01]  /*13ca0*/  FADD R43, R43, R119 ;  /* 0x000000772b2b7221 */ /* 0x000fe20000000000 */
[----:B---3--:R-:W-:Y:S01]  /*13cb0*/  @!P2 FMUL R39, R39, R39 ;  /* 0x000000272727a220 */ /* 0x008fe20000400000 */
[----:B------:R-:W-:Y:S01]  /*13cc0*/  FSETP.GEU.AND P2, PT, R48, -126, PT ;  /* 0xc2fc00003000780b */ /* 0x000fe20003f4e000 */
[----:B------:R-:W-:Y:S01]  /*13cd0*/  FADD R100, R100, R37 ;  /* 0x0000002564647221 */ /* 0x000fe20000000000 */
[----:B------:R-:W-:Y:S01]  /*13ce0*/  FADD R43, R43, R122 ;  /* 0x0000007a2b2b7221 */ /* 0x000fe20000000000 */
[----:B------:R-:W1:Y:S01]  /*13cf0*/  MUFU.EX2 R44, R44 ;  /* 0x0000002c002c7308 */ /* 0x000e620000000800 */
[----:B------:R-:W-:Y:S02]  /*13d00*/  @!P3 FMUL R45, R45, 0.5 ;  /* 0x3f0000002d2db820 */ /* 0x000fe40000400000 */
[----:B------:R-:W-:-:S04]  /*13d10*/  FADD R43, R43, R123 ;  /* 0x0000007b2b2b7221 */ /* 0x000fc80000000000 */
[----:B------:R-:W-:Y:S01]  /*13d20*/  FADD R43, R43, R126 ;  /* 0x0000007e2b2b7221 */ /* 0x000fe20000000000 */
[----:B------:R-:W2:Y:S02]  /*13d30*/  MUFU.EX2 R45, R45 ;  /* 0x0000002d002d7308 */ /* 0x000ea40000000800 */
[----:B------:R-:W-:Y:S01]  /*13d40*/  @!P2 FMUL R48, R48, 0.5 ;  /* 0x3f0000003030a820 */ /* 0x000fe20000400000 */
[----:B------:R-:W-:-:S04]  /*13d50*/  FADD R43, R43, R127 ;  /* 0x0000007f2b2b7221 */ /* 0x000fc80000000000 */
[----:B------:R-:W-:Y:S01]  /*13d60*/  FADD R43, R43, R130 ;  /* 0x000000822b2b7221 */ /* 0x000fe20000000000 */
[----:B------:R-:W-:Y:S02]  /*13d70*/  WARPGROUP.DEPBAR.LE gsb0, 0x0 ;  /* 0x00008000000079c5 */ /* 0x000fe40000010000 */
[----:B------:R-:W-:Y:S01]  /*13d80*/  WARPGROUP.ARRIVE ;  /* 0x00000000000079c5 */ /* 0x000fe20000000000 */
[----:B-1----:R-:W-:Y:S01]  /*13d90*/  @!P4 FMUL R44, R44, R44 ;  /* 0x0000002c2c2cc220 */ /* 0x002fe20000400000 */
[----:B------:R-:W-:Y:S01]  /*13da0*/  FSETP.GEU.AND P4, PT, R146, -126, PT ;  /* 0xc2fc00009200780b */ /* 0x000fe20003f8e000 */
[----:B------:R-:W1:Y:S01]  /*13db0*/  MUFU.EX2 R48, R48 ;  /* 0x0000003000307308 */ /* 0x000e620000000800 */
[----:B------:R-:W-:Y:S01]  /*13dc0*/  FADD R43, R43, R131 ;  /* 0x000000832b2b7221 */ /* 0x000fe20000000000 */
[----:B------:R-:W-:Y:S01]  /*13dd0*/  FADD R100, R100, R44 ;  /* 0x0000002c64647221 */ /* 0x000fe20000000000 */
[----:B------:R-:W-:Y:S01]  /*13de0*/  HGMMA.64x16x16.F32.BF16 R160, R24, gdesc[UR8].tnspB, R160, gsb0 ;  /* 0x4020000818a07df0 */ /* 0x000fe200080018a0 */
[----:B--2---:R-:W-:Y:S01]  /*13df0*/  @!P3 FMUL R45, R45, R45 ;  /* 0x0000002d2d2db220 */ /* 0x004fe20000400000 */
[----:B------:R-:W-:Y:S01]  /*13e00*/  FSETP.GEU.AND P3, PT, R150, -126, PT ;  /* 0xc2fc00009600780b */ /* 0x000fe20003f6e000 */
[----:B------:R-:W-:Y:S01]  /*13e10*/  FADD R43, R43, R134 ;  /* 0x000000862b2b7221 */ /* 0x000fe20000000000 */
[----:B------:R-:W-:-:S03]  /*13e20*/  FADD R100, R100, R39 ;  /* 0x0000002764647221 */ /* 0x000fc60000000000 */
[----:B------:R-:W-:Y:S01]  /*13e30*/  FADD R43, R43, R135 ;  /* 0x000000872b2b7221 */ /* 0x000fe20000000000 */
[----:B------:R-:W-:Y:S01]  /*13e40*/  FADD R100, R100, R45 ;  /* 0x0000002d64647221 */ /* 0x000fe20000000000 */
[----:B------:R-:W-:Y:S02]  /*13e50*/  @!P4 FMUL R146, R146, 0.5 ;  /* 0x3f0000009292c820 */ /* 0x000fe40000400000 */
[----:B------:R-:W-:Y:S01]  /*13e60*/  FADD R43, R43, R138 ;  /* 0x0000008a2b2b7221 */ /* 0x000fe20000000000 */
[----:B------:R-:W-:Y:S01]  /*13e70*/  FADD R100, R100, R19 ;  /* 0x0000001364647221 */ /* 0x000fe20000000000 */
[----:B-1----:R-:W-:Y:S02]  /*13e80*/  @!P2 FMUL R48, R48, R48 ;  /* 0x000000303030a220 */ /* 0x002fe40000400000 */
[----:B------:R-:W1:Y:S01]  /*13e90*/  MUFU.EX2 R146, R146 ;  /* 0x0000009200927308 */ /* 0x000e620000000800 */
[----:B------:R-:W-:Y:S01]  /*13ea0*/  @!P3 FMUL R150, R150, 0.5 ;  /* 0x3f0000009696b820 */ /* 0x000fe20000400000 */
[----:B------:R-:W-:Y:S01]  /*13eb0*/  FADD R43, R43, R139 ;  /* 0x0000008b2b2b7221 */ /* 0x000fe20000000000 */
[----:B------:R-:W-:-:S03]  /*13ec0*/  ISETP.NE.AND P2, PT, R6, 0x4, PT ;  /* 0x000000040600780c */ /* 0x000fc60003f45270 */
[----:B------:R-:W-:Y:S02]  /*13ed0*/  FADD R43, R43, R142 ;  /* 0x0000008e2b2b7221 */ /* 0x000fe40000000000 */
[----:B------:R-:W2:Y:S02]  /*13ee0*/  MUFU.EX2 R150, R150 ;  /* 0x0000009600967308 */ /* 0x000ea40000000800 */
[----:B------:R-:W-:Y:S01]  /*13ef0*/  FADD R43, R43, R143 ;  /* 0x0000008f2b2b7221 */ /* 0x000fe20000000000 */
[----:B-1----:R-:W-:Y:S01]  /*13f00*/  @!P4 FMUL R146, R146, R146 ;  /* 0x000000929292c220 */ /* 0x002fe20000400000 */
[----:B------:R-:W-:-:S03]  /*13f10*/  FSETP.GEU.AND P4, PT, R151, -126, PT ;  /* 0xc2fc00009700780b */ /* 0x000fc60003f8e000 */
[----:B------:R-:W-:Y:S01]  /*13f20*/  FADD R43, R43, R146 ;  /* 0x000000922b2b7221 */ /* 0x000fe20000000000 */
[----:B--2---:R-:W-:-:S03]  /*13f30*/  @!P3 FMUL R150, R150, R150 ;  /* 0x000000969696b220 */ /* 0x004fc60000400000 */
[----:B------:R-:W-:Y:S01]  /*13f40*/  FADD R43, R43, R147 ;  /* 0x000000932b2b7221 */ /* 0x000fe20000000000 */
[----:B------:R-:W-:Y:S02]  /*13f50*/  WARPGROUP.DEPBAR.LE gsb0, 0x0 ;  /* 0x00008000000079c5 */ /* 0x000fe40000010000 */
[----:B------:R-:W-:Y:S01]  /*13f60*/  WARPGROUP.ARRIVE ;  /* 0x00000000000079c5 */ /* 0x000fe20000000000 */
[----:B------:R-:W-:Y:S02]  /*13f70*/  FADD R43, R43, R150 ;  /* 0x000000962b2b7221 */ /* 0x000fe40000000000 */
[----:B------:R-:W-:-:S03]  /*13f80*/  @!P4 FMUL R151, R151, 0.5 ;  /* 0x3f0000009797c820 */ /* 0x000fc60000400000 */
[----:B------:R-:W-:Y:S01]  /*13f90*/  HGMMA.64x16x16.F32.BF16 R152, R24, gdesc[UR16].tnspB, R152, gsb0 ;  /* 0x4020001018987df0 */ /* 0x000fe20008001898 */
[----:B------:R-:W-:Y:S02]  /*13fa0*/  R2UR UR18, R12 ;  /* 0x000000000c1272ca */ /* 0x000fe400000e0000 */
[----:B------:R-:W1:Y:S01]  /*13fb0*/  MUFU.EX2 R151, R151 ;  /* 0x0000009700977308 */ /* 0x000e620000000800 */
[----:B------:R-:W-:Y:S01]  /*13fc0*/  R2UR UR19, R13 ;  /* 0x000000000d1372ca */ /* 0x000fe200000e0000 */
[----:B------:R-:W-:Y:S01]  /*13fd0*/  IMAD.MOV.U32 R13, RZ, RZ, -0x3ffffff0 ;  /* 0xc0000010ff0d7424 */ /* 0x000fe200078e00ff */
[C---:B------:R-:W-:Y:S01]  /*13fe0*/  IADD3 R12, R20.reuse, 0x180, RZ ;  /* 0x00000180140c7810 */ /* 0x040fe20007ffe0ff */
[----:B-1----:R-:W-:Y:S01]  /*13ff0*/  @!P4 FMUL R151, R151, R151 ;  /* 0x000000979797c220 */ /* 0x002fe20000400000 */
[----:B------:R-:W-:Y:S02]  /*14000*/  WARPGROUP.DEPBAR.LE gsb0, 0x0 ;  /* 0x00008000000079c5 */ /* 0x000fe40000010000 */
[----:B------:R-:W-:Y:S01]  /*14010*/  VIADD R24, R20, 0x360 ;  /* 0x0000036014187836 */ /* 0x000fe20000000000 */
[----:B------:R-:W-:-:S02]  /*14020*/  MOV R25, 0xc0000010 ;  /* 0xc000001000197802 */ /* 0x000fc40000000f00 */
[----:B------:R-:W-:Y:S02]  /*14030*/  F2FP.BF16.F32.PACK_AB R26, R117, R33 ;  /* 0x00000021751a723e */ /* 0x000fe400000010ff */
[----:B------:R-:W-:Y:S02]  /*14040*/  R2UR UR10, R24 ;  /* 0x00000000180a72ca */ /* 0x000fe400000e0000 */
[----:B------:R-:W-:Y:S02]  /*14050*/  R2UR UR11, R25 ;  /* 0x00000000190b72ca */ /* 0x000fe400000e0000 */
[----:B------:R-:W-:Y:S02]  /*14060*/  F2FP.BF16.F32.PACK_AB R24, R113, R112 ;  /* 0x000000707118723e */ /* 0x000fe400000010ff */
[----:B------:R-:W-:Y:S02]  /*14070*/  F2FP.BF16.F32.PACK_AB R25, R115, R114 ;  /* 0x000000727319723e */ /* 0x000fe400000010ff */
[----:B------:R-:W-:-:S04]  /*14080*/  F2FP.BF16.F32.PACK_AB R27, R119, R118 ;  /* 0x00000076771b723e */ /* 0x000fc800000010ff */
[----:B------:R-:W-:-:S06]  /*14090*/  WARPGROUP.ARRIVE ;  /* 0x00000000000079c5 */ /* 0x000fcc0000000000 */
[----:B------:R-:W-:Y:S01]  /*140a0*/  HGMMA.64x16x16.F32.BF16 R168, R24, gdesc[UR4].tnspB, R168, gsb0 ;  /* 0x4020000418a87df0 */ /* 0x000fe200080018a8 */
[----:B------:R-:W-:Y:S02]  /*140b0*/  R2UR UR6, R12 ;  /* 0x000000000c0672ca */ /* 0x000fe400000e0000 */
[----:B------:R-:W-:Y:S02]  /*140c0*/  R2UR UR7, R13 ;  /* 0x000000000d0772ca */ /* 0x000fe400000e0000 */
[----:B------:R-:W-:Y:S02]  /*140d0*/  IADD3 R12, R20, 0x1a0, RZ ;  /* 0x000001a0140c7810 */ /* 0x000fe40007ffe0ff */
[----:B------:R-:W-:Y:S01]  /*140e0*/  MOV R13, 0xc0000010 ;  /* 0xc0000010000d7802 */ /* 0x000fe20000000f00 */
[----:B------:R-:W-:Y:S02]  /*140f0*/  WARPGROUP.DEPBAR.LE gsb0, 0x0 ;  /* 0x00008000000079c5 */ /* 0x000fe40000010000 */
[----:B------:R-:W-:-:S06]  /*14100*/  WARPGROUP.ARRIVE ;  /* 0x00000000000079c5 */ /* 0x000fcc0000000000 */
[----:B------:R-:W-:Y:S03]  /*14110*/  HGMMA.64x16x16.F32.BF16 R160, R24, gdesc[UR8].tnspB, R160, gsb0 ;  /* 0x4020000818a07df0 */ /* 0x000fe600080018a0 */
        /* <DEDUP_REMOVED lines=13> */
[----:B------:R-:W-:Y:S02]  /*141f0*/  F2FP.BF16.F32.PACK_AB R25, R123, R122 ;  /* 0x0000007a7b19723e */ /* 0x000fe400000010ff */
[----:B------:R-:W-:-:S02]  /*14200*/  F2FP.BF16.F32.PACK_AB R26, R125, R23 ;  /* 0x000000177d1a723e */ /* 0x000fc400000010ff */
[----:B------:R-:W-:-:S04]  /*14210*/  F2FP.BF16.F32.PACK_AB R27, R127, R126 ;  /* 0x0000007e7f1b723e */ /* 0x000fc800000010ff */
[----:B------:R-:W-:-:S06]  /*14220*/  WARPGROUP.ARRIVE ;  /* 0x00000000000079c5 */ /* 0x000fcc0000000000 */
[----:B------:R-:W-:Y:S01]  /*14230*/  HGMMA.64x16x16.F32.BF16 R168, R24, gdesc[UR4].tnspB, R168, gsb0 ;  /* 0x4020000418a87df0 */ /* 0x000fe200080018a8 */
[----:B------:R-:W-:Y:S01]  /*14240*/  R2UR UR6, R12 ;  /* 0x000000000c0672ca */ /* 0x000fe200000e0000 */
[----:B------:R-:W-:Y:S01]  /*14250*/  VIADD R12, R20, 0x5a0 ;  /* 0x000005a0140c7836 */ /* 0x000fe20000000000 */
[----:B------:R-:W-:Y:S01]  /*14260*/  R2UR UR7, R13 ;  /* 0x000000000d0772ca */ /* 0x000fe200000e0000 */
[----:B------:R-:W-:Y:S01]  /*14270*/  IMAD.MOV.U32 R13, RZ, RZ, -0x3ffffff0 ;  /* 0xc0000010ff0d7424 */ /* 0x000fe200078e00ff */
[----:B------:R-:W-:Y:S02]  /*14280*/  WARPGROUP.DEPBAR.LE gsb0, 0x0 ;  /* 0x00008000000079c5 */ /* 0x000fe40000010000 */
[----:B------:R-:W-:-:S06]  /*14290*/  WARPGROUP.ARRIVE ;  /* 0x00000000000079c5 */ /* 0x000fcc0000000000 */
[----:B------:R-:W-:Y:S03]  /*142a0*/  HGMMA.64x16x16.F32.BF16 R160, R24, gdesc[UR8].tnspB, R160, gsb0 ;  /* 0x4020000818a07df0 */ /* 0x000fe600080018a0 */
[----:B------:R-:W-:Y:S02]  /*142b0*/  WARPGROUP.DEPBAR.LE gsb0, 0x0 ;  /* 0x00008000000079c5 */ /* 0x000fe40000010000 */
[----:B------:R-:W-:-:S06]  /*142c0*/  WARPGROUP.ARRIVE ;  /* 0x00000000000079c5 */ /* 0x000fcc0000000000 */
[----:B------:R-:W-:Y:S01]  /*142d0*/  HGMMA.64x16x16.F32.BF16 R152, R24, gdesc[UR16].tnspB, R152, gsb0 ;  /* 0x4020001018987df0 */ /* 0x000fe20008001898 */
[----:B------:R-:W-:Y:S02]  /*142e0*/  R2UR UR18, R12 ;  /* 0x000000000c1272ca */ /* 0x000fe400000e0000 */
[----:B------:R-:W-:Y:S01]  /*142f0*/  R2UR UR19, R13 ;  /* 0x000000000d1372ca */ /* 0x000fe200000e0000 */
[----:B------:R-:W-:Y:S01]  /*14300*/  IMAD.MOV.U32 R13, RZ, RZ, -0x3ffffff0 ;  /* 0xc0000010ff0d7424 */ /* 0x000fe200078e00ff */
[C---:B------:R-:W-:Y:S01]  /*14310*/  IADD3 R12, R20.reuse, 0x1c0, RZ ;  /* 0x000001c0140c7810 */ /* 0x040fe20007ffe0ff */
[----:B------:R-:W-:Y:S02]  /*14320*/  WARPGROUP.DEPBAR.LE gsb0, 0x0 ;  /* 0x00008000000079c5 */ /* 0x000fe40000010000 */
[----:B------:R-:W-:Y:S01]  /*14330*/  VIADD R24, R20, 0x3a0 ;  /* 0x000003a014187836 */ /* 0x000fe20000000000 */
[----:B------:R-:W-:Y:S02]  /*14340*/  MOV R25, 0xc0000010 ;  /* 0xc000001000197802 */ /* 0x000fe40000000f00 */
[----:B------:R-:W-:-:S02]  /*14350*/  F2FP.BF16.F32.PACK_AB R26, R133, R41 ;  /* 0x00000029851a723e */ /* 0x000fc400000010ff */
        /* <DEDUP_REMOVED lines=8> */
[----:B------:R-:W-:Y:S01]  /*143e0*/  R2UR UR7, R13 ;  /* 0x000000000d0772ca */ /* 0x000fe200000e0000 */
[----:B------:R-:W-:Y:S01]  /*143f0*/  IMAD.MOV.U32 R13, RZ, RZ, -0x3ffffff0 ;  /* 0xc0000010ff0d7424 */ /* 0x000fe200078e00ff */
[----:B------:R-:W-:Y:S01]  /*14400*/  IADD3 R12, R20, 0x1e0, RZ ;  /* 0x000001e0140c7810 */ /* 0x000fe20007ffe0ff */
        /* <DEDUP_REMOVED lines=22> */
[----:B------:R-:W-:Y:S01]  /*14570*/  FADD R12, R43, R151 ;  /* 0x000000972b0c7221 */ /* 0x000fe20000000000 */
[----:B------:R-:W-:Y:S01]  /*14580*/  R2UR UR7, R13 ;  /* 0x000000000d0772ca */ /* 0x000fe200000e0000 */
[----:B------:R-:W-:Y:S01]  /*14590*/  FADD R13, R100, R48 ;  /* 0x00000030640d7221 */ /* 0x000fe20000000000 */
[----:B------:R-:W-:Y:S02]  /*145a0*/  WARPGROUP.DEPBAR.LE gsb0, 0x0 ;  /* 0x00008000000079c5 */ /* 0x000fe40000010000 */
[----:B------:R-:W-:-:S06]  /*145b0*/  WARPGROUP.ARRIVE ;  /* 0x00000000000079c5 */ /* 0x000fcc0000000000 */
[----:B------:R-:W-:Y:S03]  /*145c0*/  HGMMA.64x16x16.F32.BF16 R160, R24, gdesc[UR8].tnspB, R160, gsb0 ;  /* 0x4020000818a07df0 */ /* 0x000fe600080018a0 */
[----:B------:R-:W-:Y:S02]  /*145d0*/  WARPGROUP.DEPBAR.LE gsb0, 0x0 ;  /* 0x00008000000079c5 */ /* 0x000fe40000010000 */
[----:B------:R-:W-:-:S06]  /*145e0*/  WARPGROUP.ARRIVE ;  /* 0x00000000000079c5 */ /* 0x000fcc0000000000 */
[----:B------:R-:W-:Y:S01]  /*145f0*/  HGMMA.64x16x16.F32.BF16 R152, R24, gdesc[UR16].tnspB, R152, gsb0 ;  /* 0x4020001018987df0 */ /* 0x000fe20008001898 */
[----:B------:R-:W-:Y:S02]  /*14600*/  R2UR UR19, R21 ;  /* 0x00000000151372ca */ /* 0x000fe400000e0000 */
[----:B------:R-:W-:Y:S02]  /*14610*/  WARPGROUP.DEPBAR.LE gsb0, 0x0 ;  /* 0x00008000000079c5 */ /* 0x000fe40000010000 */
[----:B------:R-:W-:Y:S01]  /*14620*/  VIADD R24, R20, 0x3e0 ;  /* 0x000003e014187836 */ /* 0x000fe20000000000 */
[----:B------:R-:W-:Y:S02]  /*14630*/  MOV R25, 0xc0000010 ;  /* 0xc000001000197802 */ /* 0x000fe40000000f00 */
[----:B------:R-:W-:Y:S02]  /*14640*/  F2FP.BF16.F32.PACK_AB R26, R48, R19 ;  /* 0x00000013301a723e */ /* 0x000fe400000010ff */
[----:B------:R-:W-:-:S02]  /*14650*/  R2UR UR10, R24 ;  /* 0x00000000180a72ca */ /* 0x000fc400000e0000 */
[----:B------:R-:W-:Y:S02]  /*14660*/  R2UR UR11, R25 ;  /* 0x00000000190b72ca */ /* 0x000fe400000e0000 */
[----:B------:R-:W-:Y:S02]  /*14670*/  F2FP.BF16.F32.PACK_AB R24, R45, R39 ;  /* 0x000000272d18723e */ /* 0x000fe400000010ff */
[----:B------:R-:W-:Y:S02]  /*14680*/  F2FP.BF16.F32.PACK_AB R25, R147, R146 ;  /* 0x000000929319723e */ /* 0x000fe400000010ff */
[----:B------:R-:W-:Y:S02]  /*14690*/  F2FP.BF16.F32.PACK_AB R27, R151, R150 ;  /* 0x00000096971b723e */ /* 0x000fe400000010ff */
[----:B------:R-:W-:Y:S02]  /*146a0*/  IADD3 R20, R20, 0x5e0, RZ ;  /* 0x000005e014147810 */ /* 0x000fe40007ffe0ff */
[----:B------:R-:W-:-:S02]  /*146b0*/  WARPGROUP.ARRIVE ;  /* 0x00000000000079c5 */ /* 0x000fc40000000000 */
[----:B------:R-:W-:-:S04]  /*146c0*/  R2UR UR18, R20 ;  /* 0x00000000141272ca */ /* 0x000fc800000e0000 */
        /* <DEDUP_REMOVED lines=8> */
[----:B------:R-:W-:-:S05]  /*14750*/  SEL R24, R6, RZ, P2 ;  /* 0x000000ff06187207 */ /* 0x000fca0001000000 */
[----:B------:R-:W-:-:S05]  /*14760*/  IMAD R6, R24, 0x8, R11 ;  /* 0x0000000818067824 */ /* 0x000fca00078e020b */
[----:B------:R-:W-:-:S04]  /*14770*/  PRMT R6, RZ, 0x654, R6 ;  /* 0x00000654ff067816 */ /* 0x000fc80000000006 */
[----:B------:R1:W-:Y:S01]  /*14780*/  SYNCS.ARRIVE.TRANS64.RED.A1T0 RZ, [R6+URZ], RZ ;  /* 0x000000ff06ff79a7 */ /* 0x0003e2000810043f */
[----:B------:R-:W-:Y:S05]  /*14790*/  @P1 BRA `(.L_x_45) ;  /* 0x0000000000d41947 */ /* 0x000fea0003800000 */
[----:B------:R-:W-:Y:S01]  /*147a0*/  ISETP.LT.OR P1, PT, R7, 0x1, !P0 ;  /* 0x000000010700780c */ /* 0x000fe20004721670 */
[----:B------:R-:W-:-:S12]  /*147b0*/  BSSY B0, `(.L_x_46) ;  /* 0x0000032000007945 */ /* 0x000fd80003800000 */
[----:B------:R-:W-:Y:S05]  /*147c0*/  @P1 BRA `(.L_x_47) ;  /* 0x0000000000c01947 */ /* 0x000fea0003800000 */
[----:B-1----:R-:W-:Y:S02]  /*147d0*/  LEA R6, R5, R2, 0x3 ;  /* 0x0000000205067211 */ /* 0x002fe400078e18ff */
[----:B------:R-:W-:Y:S02]  /*147e0*/  SHF.L.U32 R19, R4, 0x1f, RZ ;  /* 0x0000001f04137819 */ /* 0x000fe400000006ff */
[----:B------:R-:W-:Y:S02]  /*147f0*/  ISETP.NE.AND P2, PT, R0, RZ, PT ;  /* 0x000000ff0000720c */ /* 0x000fe40003f45270 */
[----:B------:R-:W1:Y:S02]  /*14800*/  SYNCS.PHASECHK.TRANS64.TRYWAIT P1, [R6+URZ+0x19820], R19 ;  /* 0x01982013060075a7 */ /* 0x000e64000802017f */
[----:B-1----:R-:W-:Y:S09]  /*14810*/  @!P1 BRA `(.L_x_48) ;  /* 0x0000001800c89947 */ /* 0x002ff20003800000 */
.L_x_89:
[----:B------:R-:W-:Y:S05]  /*14820*/  @P2 BRA `(.L_x_49) ;  /* 0x0000000000142947 */ /* 0x000fea0003800000 */
[----:B------:R-:W-:Y:S01]  /*14830*/  ISETP.NE.AND P1, PT, R22, RZ, PT ;  /* 0x000000ff1600720c */ /* 0x000fe20003f25270 */
[----:B-1----:R-:W-:-:S04]  /*14840*/  IMAD.MOV.U32 R19, RZ, RZ, 0x6000 ;  /* 0x00006000ff137424 */ /* 0x002fc800078e00ff */
[----:B------:R2:W-:Y:S08]  /*14850*/  SYNCS.ARRIVE.TRANS64 RZ, [R6+URZ+0x19800], R19 ;  /* 0x0198001306ff79a7 */ /* 0x0005f0000800003f */
[----:B------:R-:W-:Y:S05]  /*14860*/  @!P1 BRA `(.L_x_49) ;  /* 0x0000000000049947 */ /* 0x000fea0003800000 */
[----:B------:R-:W-:Y:S01]  /*14870*/  BPT.TRAP 0x1 ;  /* 0x000000040000795c */ /* 0x000fe20000300000 */
.L_x_49:
[----:B-12---:R-:W-:Y:S01]  /*14880*/  IMAD R19, R5, 0x6000, R2 ;  /* 0x0000600005137824 */ /* 0x006fe200078e0202 */
[----:B------:R-:W-:Y:S01]  /*14890*/  R2UR UR25, R6 ;  /* 0x00000000061972ca */ /* 0x000fe200000e0000 */
[----:B------:R-:W-:Y:S01]  /*148a0*/  ULDC.64 UR6, c[0x0][0x198] ;  /* 0x0000660000067ab9 */ /* 0x000fe20000000a00 */
[C---:B------:R-:W-:Y:S01]  /*148b0*/  R2UR UR27, R8.reuse ;  /* 0x00000000081b72ca */ /* 0x040fe200000e0000 */
        /* <DEDUP_REMOVED lines=33> */
.L_x_47:
[----:B------:R-:W-:Y:S05]  /*14ad0*/  BSYNC B0 ;  /* 0x0000000000007941 */ /* 0x000fea0003800000 */
.L_x_46:
[----:B------:R-:W-:-:S07]  /*14ae0*/  IADD3 R7, R7, -0x1, RZ ;  /* 0xffffffff07077810 */ /* 0x000fce0007ffe0ff */
.L_x_45:
[----:B------:R-:W-:Y:S01]  /*14af0*/  ISETP.GT.AND P3, PT, R18, 0x1, PT ;  /* 0x000000011200780c */ /* 0x000fe20003f64270 */
[----:B------:R-:W-:Y:S01]  /*14b00*/  VIADD R15, R15, 0x1 ;  /* 0x000000010f0f7836 */ /* 0x000fe20000000000 */
[----:B-1----:R-:W-:Y:S01]  /*14b10*/  IADD3 R6, R24, 0x1, RZ ;  /* 0x0000000118067810 */ /* 0x002fe20007ffe0ff */
[----:B------:R-:W-:Y:S01]  /*14b20*/  VIADD R18, R18, 0xffffffff ;  /* 0xffffffff12127836 */ /* 0x000fe20000000000 */
[----:B------:R-:W-:Y:S02]  /*14b30*/  IADD3 R10, R10, 0x100, RZ ;  /* 0x000001000a0a7810 */ /* 0x000fe40007ffe0ff */
[----:B------:R-:W-:Y:S02]  /*14b40*/  ISETP.NE.AND P1, PT, R15, 0x4, PT ;  /* 0x000000040f00780c */ /* 0x000fe40003f25270 */
[----:B------:R-:W-:Y:S02]  /*14b50*/  ISETP.NE.AND P2, PT, R6, 0x4, PT ;  /* 0x000000040600780c */ /* 0x000fe40003f45270 */
[----:B------:R-:W-:-:S02]  /*14b60*/  SEL R20, RZ, 0x1, P1 ;  /* 0x00000001ff147807 */ /* 0x000fc40000800000 */
[----:B------:R-:W-:Y:S02]  /*14b70*/  MOV R19, R14 ;  /* 0x0000000e00137202 */ /* 0x000fe40000000f00 */
[----:B------:R-:W-:Y:S01]  /*14b80*/  LOP3.LUT R3, R3, R20, RZ, 0x3c, !PT ;  /* 0x0000001403037212 */ /* 0x000fe200078e3cff */
[----:B------:R-:W-:Y:S01]  /*14b90*/  IMAD.MOV.U32 R20, RZ, RZ, R17 ;  /* 0x000000ffff147224 */ /* 0x000fe200078e0011 */
[----:B------:R-:W-:Y:S02]  /*14ba0*/  SEL R15, R15, RZ, P1 ;  /* 0x000000ff0f0f7207 */ /* 0x000fe40000800000 */
[----:B------:R-:W-:Y:S01]  /*14bb0*/  SEL R6, R6, RZ, P2 ;  /* 0x000000ff06067207 */ /* 0x000fe20001000000 */
[----:B------:R-:W-:Y:S06]  /*14bc0*/  @P3 BRA `(.L_x_50) ;  /* 0xffffff9000483947 */ /* 0x000fec000383ffff */
.L_x_37:
[----:B------:R-:W-:Y:S05]  /*14bd0*/  WARPSYNC.ALL ;  /* 0x0000000000007948 */ /* 0x000fea0003800000 */
[----:B------:R-:W2:Y:S01]  /*14be0*/  SHFL.BFLY PT, R0, R13, 0x1, 0x1f ;  /* 0x0c201f000d007f89 */ /* 0x000ea200000e0000 */
[----:B------:R-:W-:Y:S01]  /*14bf0*/  BSSY B0, `(.L_x_51) ;  /* 0x0000023000007945 */ /* 0x000fe20003800000 */
[----:B------:R-:W-:Y:S01]  /*14c00*/  IMAD.MOV.U32 R7, RZ, RZ, 0x7f800000 ;  /* 0x7f800000ff077424 */ /* 0x000fe200078e00ff */
[----:B------:R-:W-:Y:S01]  /*14c10*/  MOV R8, 0x3f800000 ;  /* 0x3f80000000087802 */ /* 0x000fe20000000f00 */
[----:B------:R-:W3:Y:S01]  /*14c20*/  SHFL.BFLY PT, R3, R12, 0x1, 0x1f ;  /* 0x0c201f000c037f89 */ /* 0x000ee200000e0000 */
[----:B------:R-:W-:Y:S01]  /*14c30*/  IMAD.MOV.U32 R4, RZ, RZ, 0x3f800000 ;  /* 0x3f800000ff047424 */ /* 0x000fe200078e00ff */
[----:B------:R-:W-:Y:S01]  /*14c40*/  MOV R9, 0x7f800000 ;  /* 0x7f80000000097802 */ /* 0x000fe20000000f00 */
[----:B--2---:R-:W-:Y:S01]  /*14c50*/  FADD R0, R0, R13 ;  /* 0x0000000d00007221 */ /* 0x004fe20000000000 */
[----:B---3--:R-:W-:-:S04]  /*14c60*/  FADD R15, R3, R12 ;  /* 0x0000000c030f7221 */ /* 0x008fc80000000000 */
[----:B------:R-:W2:Y:S04]  /*14c70*/  SHFL.BFLY PT, R5, R0, 0x2, 0x1f ;  /* 0x0c401f0000057f89 */ /* 0x000ea800000e0000 */
[----:B------:R-:W3:Y:S01]  /*14c80*/  SHFL.BFLY PT, R18, R15, 0x2, 0x1f ;  /* 0x0c401f000f127f89 */ /* 0x000ee200000e0000 */
[C---:B--2---:R-:W-:Y:S01]  /*14c90*/  FSETP.NE.AND P0, PT, R0.reuse, -R5, PT ;  /* 0x800000050000720b */ /* 0x044fe20003f05000 */
[----:B------:R-:W-:Y:S01]  /*14ca0*/  FADD R3, R0, R5 ;  /* 0x0000000500037221 */ /* 0x000fe20000000000 */
[----:B---3--:R-:W-:-:S11]  /*14cb0*/  FADD R6, R15, R18 ;  /* 0x000000120f067221 */ /* 0x008fd60000000000 */
[----:B------:R-:W-:Y:S05]  /*14cc0*/  @!P0 BRA `(.L_x_52) ;  /* 0x0000000000548947 */ /* 0x000fea0003800000 */
[----:B------:R-:W-:Y:S01]  /*14cd0*/  VIADD R0, R3, 0x1800000 ;  /* 0x0180000003007836 */ /* 0x000fe20000000000 */
[----:B------:R-:W-:Y:S04]  /*14ce0*/  BSSY B1, `(.L_x_53) ;  /* 0x000000c000017945 */ /* 0x000fe80003800000 */
[----:B------:R-:W-:-:S04]  /*14cf0*/  LOP3.LUT R0, R0, 0x7f800000, RZ, 0xc0, !PT ;  /* 0x7f80000000007812 */ /* 0x000fc800078ec0ff */
[----:B------:R-:W-:-:S13]  /*14d00*/  ISETP.GT.U32.AND P0, PT, R0, 0x1ffffff, PT ;  /* 0x01ffffff0000780c */ /* 0x000fda0003f04070 */
[----:B------:R-:W-:Y:S05]  /*14d10*/  @P0 BRA `(.L_x_54) ;  /* 0x0000000000100947 */ /* 0x000fea0003800000 */
[----:B------:R-:W-:-:S07]  /*14d20*/  MOV R12, 0x14d40 ;  /* 0x00014d40000c7802 */ /* 0x000fce0000000f00 */
[----:B-1----:R-:W-:Y:S05]  /*14d30*/  CALL.REL.NOINC `($__internal_0_$__cuda_sm20_rcp_rn_f32_slowpath) ;  /* 0x0000001400947944 */ /* 0x002fea0003c00000 */
[----:B------:R-:W-:Y:S01]  /*14d40*/  MOV R4, R0 ;  /* 0x0000000000047202 */ /* 0x000fe20000000f00 */
[----:B------:R-:W-:Y:S06]  /*14d50*/  BRA `(.L_x_55) ;  /* 0x0000000000107947 */ /* 0x000fec0003800000 */
.L_x_54:
[----:B------:R-:W2:Y:S02]  /*14d60*/  MUFU.RCP R4, R3 ;  /* 0x0000000300047308 */ /* 0x000ea40000001000 */
[----:B--2---:R-:W-:-:S04]  /*14d70*/  FFMA R0, R3, R4, -1 ;  /* 0xbf80000003007423 */ /* 0x004fc80000000004 */
[----:B------:R-:W-:-:S04]  /*14d80*/  FADD.FTZ R5, -R0, -RZ ;  /* 0x800000ff00057221 */ /* 0x000fc80000010100 */
[----:B------:R-:W-:-:S07]  /*14d90*/  FFMA R4, R4, R5, R4 ;  /* 0x0000000504047223 */ /* 0x000fce0000000004 */
.L_x_55:
[----:B------:R-:W-:Y:S05]  /*14da0*/  BSYNC B1 ;  /* 0x0000000000017941 */ /* 0x000fea0003800000 */
.L_x_53:
[----:B------:R-:W-:Y:S01]  /*14db0*/  FSETP.GEU.AND P0, PT, |R3|, 1.175494350822287508e-38, PT ;  /* 0x008000000300780b */ /* 0x000fe20003f0e200 */
[----:B------:R-:W-:-:S12]  /*14dc0*/  ULDC UR6, c[0x0][0x600] ;  /* 0x0001800000067ab9 */ /* 0x000fd80000000800 */
[----:B------:R-:W-:-:S04]  /*14dd0*/  @!P0 FMUL R3, R3, 16777216 ;  /* 0x4b80000003038820 */ /* 0x000fc80000400000 */
[----:B------:R-:W2:Y:S02]  /*14de0*/  MUFU.LG2 R0, R3 ;  /* 0x0000000300007308 */ /* 0x000ea40000000c00 */
[----:B--2---:R-:W-:-:S04]  /*14df0*/  @!P0 FADD R0, R0, -24 ;  /* 0xc1c0000000008421 */ /* 0x004fc80000000000 */
[----:B------:R-:W-:-:S04]  /*14e00*/  FMUL R0, R0, 0.69314718246459960938 ;  /* 0x3f31721800007820 */ /* 0x000fc80000400000 */
[----:B------:R-:W-:-:S07]  /*14e10*/  FFMA R9, R17, UR6, R0 ;  /* 0x0000000611097c23 */ /* 0x000fce0008000000 */
.L_x_52:
[----:B------:R-:W-:Y:S05]  /*14e20*/  BSYNC B0 ;  /* 0x0000000000007941 */ /* 0x000fea0003800000 */
.L_x_51:
[----:B------:R-:W-:Y:S01]  /*14e30*/  FSETP.NE.AND P0, PT, R15, -R18, PT ;  /* 0x800000120f00720b */ /* 0x000fe20003f05000 */
[----:B------:R-:W-:Y:S01]  /*14e40*/  ULDC UR4, c[0x0][0x608] ;  /* 0x0001820000047ab9 */ /* 0x000fe20000000800 */
[----:B------:R-:W-:Y:S01]  /*14e50*/  BSSY B0, `(.L_x_56) ;  /* 0x0000025000007945 */ /* 0x000fe20003800000 */
[----:B------:R-:W-:-:S04]  /*14e60*/  FMUL R4, R4, UR4 ;  /* 0x0000000404047c20 */ /* 0x000fc80008400000 */
        /* <DEDUP_REMOVED lines=12> */
[----:B------:R-:W-:Y:S06]  /*14f30*/  @!P0 BRA `(.L_x_57) ;  /* 0x0000000000588947 */ /* 0x000fec0003800000 */
[----:B------:R-:W-:Y:S01]  /*14f40*/  VIADD R0, R6, 0x1800000 ;  /* 0x0180000006007836 */ /* 0x000fe20000000000 */
[----:B------:R-:W-:Y:S04]  /*14f50*/  BSSY B1, `(.L_x_58) ;  /* 0x000000d000017945 */ /* 0x000fe80003800000 */
[----:B------:R-:W-:-:S04]  /*14f60*/  LOP3.LUT R0, R0, 0x7f800000, RZ, 0xc0, !PT ;  /* 0x7f80000000007812 */ /* 0x000fc800078ec0ff */
[----:B------:R-:W-:-:S13]  /*14f70*/  ISETP.GT.U32.AND P0, PT, R0, 0x1ffffff, PT ;  /* 0x01ffffff0000780c */ /* 0x000fda0003f04070 */
[----:B------:R-:W-:Y:S05]  /*14f80*/  @P0 BRA `(.L_x_59) ;  /* 0x0000000000140947 */ /* 0x000fea0003800000 */
[----:B------:R-:W-:Y:S02]  /*14f90*/  MOV R3, R6 ;  /* 0x0000000600037202 */ /* 0x000fe40000000f00 */
[----:B------:R-:W-:-:S07]  /*14fa0*/  MOV R12, 0x14fc0 ;  /* 0x00014fc0000c7802 */ /* 0x000fce0000000f00 */
[----:B-1----:R-:W-:Y:S05]  /*14fb0*/  CALL.REL.NOINC `($__internal_0_$__cuda_sm20_rcp_rn_f32_slowpath) ;  /* 0x0000001000f47944 */ /* 0x002fea0003c00000 */
[----:B------:R-:W-:Y:S01]  /*14fc0*/  IMAD.MOV.U32 R8, RZ, RZ, R0 ;  /* 0x000000ffff087224 */ /* 0x000fe200078e0000 */
[----:B------:R-:W-:Y:S06]  /*14fd0*/  BRA `(.L_x_60) ;  /* 0x0000000000107947 */ /* 0x000fec0003800000 */
.L_x_59:
[----:B------:R-:W2:Y:S02]  /*14fe0*/  MUFU.RCP R3, R6 ;  /* 0x0000000600037308 */ /* 0x000ea40000001000 */
[----:B--2---:R-:W-:-:S04]  /*14ff0*/  FFMA R0, R6, R3, -1 ;  /* 0xbf80000006007423 */ /* 0x004fc80000000003 */
[----:B------:R-:W-:-:S04]  /*15000*/  FADD.FTZ R0, -R0, -RZ ;  /* 0x800000ff00007221 */ /* 0x000fc80000010100 */
[----:B------:R-:W-:-:S07]  /*15010*/  FFMA R8, R3, R0, R3 ;  /* 0x0000000003087223 */ /* 0x000fce0000000003 */
.L_x_60:
[----:B------:R-:W-:Y:S05]  /*15020*/  BSYNC B1 ;  /* 0x0000000000017941 */ /* 0x000fea0003800000 */
.L_x_58:
[----:B------:R-:W-:Y:S01]  /*15030*/  FSETP.GEU.AND P0, PT, |R6|, 1.175494350822287508e-38, PT ;  /* 0x008000000600780b */ /* 0x000fe20003f0e200 */
[----:B------:R-:W-:-:S12]  /*15040*/  ULDC UR4, c[0x0][0x600] ;  /* 0x0001800000047ab9 */ /* 0x000fd80000000800 */
[----:B------:R-:W-:-:S04]  /*15050*/  @!P0 FMUL R6, R6, 16777216 ;  /* 0x4b80000006068820 */ /* 0x000fc80000400000 */
[----:B------:R-:W2:Y:S02]  /*15060*/  MUFU.LG2 R0, R6 ;  /* 0x0000000600007308 */ /* 0x000ea40000000c00 */
[----:B--2---:R-:W-:-:S04]  /*15070*/  @!P0 FADD R0, R0, -24 ;  /* 0xc1c0000000008421 */ /* 0x004fc80000000000 */
[----:B------:R-:W-:-:S04]  /*15080*/  FMUL R7, R0, 0.69314718246459960938 ;  /* 0x3f31721800077820 */ /* 0x000fc80000400000 */
[----:B------:R-:W-:-:S07]  /*15090*/  FFMA R7, R14, UR4, R7 ;  /* 0x000000040e077c23 */ /* 0x000fce0008000007 */
.L_x_57:
[----:B------:R-:W-:Y:S05]  /*150a0*/  BSYNC B0 ;  /* 0x0000000000007941 */ /* 0x000fea0003800000 */
.L_x_56:
[C---:B------:R-:W-:Y:S01]  /*150b0*/  LOP3.LUT P0, R19, R16.reuse, 0x3, RZ, 0xc0, !PT ;  /* 0x0000000310137812 */ /* 0x040fe2000780c0ff */
[----:B------:R-:W-:Y:S01]  /*150c0*/  ULDC UR4, c[0x0][0x608] ;  /* 0x0001820000047ab9 */ /* 0x000fe20000000800 */
[----:B------:R-:W-:Y:S01]  /*150d0*/  LOP3.LUT R17, R16, 0x7f, RZ, 0xc0, !PT ;  /* 0x0000007f10117812 */ /* 0x000fe200078ec0ff */
[----:B------:R-:W-:Y:S01]  /*150e0*/  ULDC.64 UR8, c[0x0][0x208] ;  /* 0x0000820000087ab9 */ /* 0x000fe20000000a00 */
[----:B------:R-:W-:Y:S01]  /*150f0*/  FMUL R8, R8, UR4 ;  /* 0x0000000408087c20 */ /* 0x000fe20008400000 */
[----:B------:R-:W-:Y:S01]  /*15100*/  BSSY B0, `(.L_x_61) ;  /* 0x0000018000007945 */ /* 0x000fe20003800000 */
[----:B------:R-:W-:-:S07]  /*15110*/  SHF.R.U32.HI R18, RZ, 0x5, R17 ;  /* 0x00000005ff127819 */ /* 0x000fce0000011611 */
[----:B------:R-:W-:Y:S05]  /*15120*/  @P0 BRA `(.L_x_62) ;  /* 0x0000000000540947 */ /* 0x000fea0003800000 */
[----:B------:R-:W2:Y:S01]  /*15130*/  S2UR UR4, SR_CTAID.X ;  /* 0x00000000000479c3 */ /* 0x000ea20000002500 */
[----:B------:R-:W-:Y:S02]  /*15140*/  SHF.R.U32.HI R0, RZ, 0x2, R16 ;  /* 0x00000002ff007819 */ /* 0x000fe40000011610 */
[----:B------:R-:W-:Y:S02]  /*15150*/  SHF.L.U32 R3, R18, 0x4, RZ ;  /* 0x0000000412037819 */ /* 0x000fe400000006ff */
[----:B------:R-:W-:-:S04]  /*15160*/  LOP3.LUT R0, R0, 0x7, RZ, 0xc0, !PT ;  /* 0x0000000700007812 */ /* 0x000fc800078ec0ff */
[----:B------:R-:W-:Y:S01]  /*15170*/  LOP3.LUT R0, R3, 0xfffffff0, R0, 0xe2, !PT ;  /* 0xfffffff003007812 */ /* 0x000fe200078ee200 */
[----:B--2---:R-:W-:-:S03]  /*15180*/  USHF.L.U32 UR6, UR4, 0x6, URZ ;  /* 0x0000000604067899 */ /* 0x004fc6000800063f */
[----:B------:R-:W-:Y:S02]  /*15190*/  ULDC.64 UR4, c[0x0][0x688] ;  /* 0x0001a20000047ab9 */ /* 0x000fe40000000a00 */
[----:B------:R-:W-:Y:S02]  /*151a0*/  UIMAD UR4, UR36, UR4, UR6 ;  /* 0x00000004240472a4 */ /* 0x000fe4000f8e0206 */
[----:B------:R-:W-:Y:S02]  /*151b0*/  LOP3.LUT R3, R0, UR6, RZ, 0xfc, !PT ;  /* 0x0000000600037c12 */ /* 0x000fe4000f8efcff */
[----:B------:R-:W-:-:S03]  /*151c0*/  UIMAD UR4, UR37, UR5, UR4 ;  /* 0x00000005250472a4 */ /* 0x000fc6000f8e0204 */
[C---:B------:R-:W-:Y:S01]  /*151d0*/  VIADD R4, R3.reuse, 0x8 ;  /* 0x0000000803047836 */ /* 0x040fe20000000000 */
[----:B------:R-:W-:Y:S02]  /*151e0*/  ULDC UR5, c[0x0][0x288] ;  /* 0x0000a20000057ab9 */ /* 0x000fe40000000800 */
[----:B------:R-:W-:Y:S02]  /*151f0*/  ISETP.GE.U32.AND P0, PT, R3, UR5, PT ;  /* 0x0000000503007c0c */ /* 0x000fe4000bf06070 */
[----:B------:R-:W-:Y:S02]  /*15200*/  IADD3 R0, P2, R0, UR4, RZ ;  /* 0x0000000400007c10 */ /* 0x000fe4000ff5e0ff */
[----:B------:R-:W-:Y:S01]  /*15210*/  ISETP.GE.U32.AND P1, PT, R4, UR5, PT ;  /* 0x0000000504007c0c */ /* 0x000fe2000bf26070 */
[----:B------:R-:W-:Y:S01]  /*15220*/  ULDC.64 UR4, c[0x0][0x680] ;  /* 0x0001a00000047ab9 */ /* 0x000fe20000000a00 */
[----:B------:R-:W-:Y:S02]  /*15230*/  IADD3.X R3, RZ, RZ, RZ, P2, !PT ;  /* 0x000000ffff037210 */ /* 0x000fe400017fe4ff */
[----:B------:R-:W-:-:S04]  /*15240*/  LEA R4, P2, R0, UR4, 0x2 ;  /* 0x0000000400047c11 */ /* 0x000fc8000f8410ff */
[----:B------:R-:W-:-:S05]  /*15250*/  LEA.HI.X R5, R0, UR5, R3, 0x2, P2 ;  /* 0x0000000500057c11 */ /* 0x000fca00090f1403 */
[----:B------:R2:W-:Y:S04]  /*15260*/  @!P0 STG.E desc[UR8][R4.64], R9 ;  /* 0x0000000904008986 */ /* 0x0005e8000c101908 */
[----:B------:R2:W-:Y:S02]  /*15270*/  @!P1 STG.E desc[UR8][R4.64+0x20], R7 ;  /* 0x0000200704009986 */ /* 0x0005e4000c101908 */
.L_x_62:
[----:B------:R-:W-:Y:S05]  /*15280*/  BSYNC B0 ;  /* 0x0000000000007941 */ /* 0x000fea0003800000 */
.L_x_61:
[----:B------:R-:W-:Y:S01]  /*15290*/  ULDC.64 UR4, c[0x0][0x730] ;  /* 0x0001cc0000047ab9 */ /* 0x000fe20000000a00 */
[-C--:B------:R-:W-:Y:S01]  /*152a0*/  FMUL R170, R170, R8.reuse ;  /* 0x00000008aaaa7220 */ /* 0x080fe20000400000 */
[----:B------:R-:W-:Y:S01]  /*152b0*/  ISETP.NE.U32.AND P0, PT, RZ, UR4, PT ;  /* 0x00000004ff007c0c */ /* 0x000fe2000bf05070 */
[-C--:B------:R-:W-:Y:S01]  /*152c0*/  FMUL R34, R171, R8.reuse ;  /* 0x00000008ab227220 */ /* 0x080fe20000400000 */
[-C--:B------:R-:W-:Y:S01]  /*152d0*/  FMUL R174, R174, R8.reuse ;  /* 0x00000008aeae7220 */ /* 0x080fe20000400000 */
[-C--:B------:R-:W-:Y:S01]  /*152e0*/  FMUL R36, R175, R8.reuse ;  /* 0x00000008af247220 */ /* 0x080fe20000400000 */
[----:B------:R-:W-:Y:S01]  /*152f0*/  ISETP.NE.AND.EX P0, PT, RZ, UR5, PT, P0 ;  /* 0x00000005ff007c0c */ /* 0x000fe2000bf05300 */
[-C--:B------:R-:W-:Y:S01]  /*15300*/  FMUL R162, R162, R8.reuse ;  /* 0x00000008a2a27220 */ /* 0x080fe20000400000 */
[-C--:B------:R-:W-:Y:S01]  /*15310*/  FMUL R38, R163, R8.reuse ;  /* 0x00000008a3267220 */ /* 0x080fe20000400000 */
[-C--:B------:R-:W-:Y:S01]  /*15320*/  FMUL R166, R166, R8.reuse ;  /* 0x00000008a6a67220 */ /* 0x080fe20000400000 */
[-C--:B------:R-:W-:Y:S01]  /*15330*/  FMUL R40, R167, R8.reuse ;  /* 0x00000008a7287220 */ /* 0x080fe20000400000 */
[-C--:B------:R-:W-:Y:S01]  /*15340*/  FMUL R154, R154, R8.reuse ;  /* 0x000000089a9a7220 */ /* 0x080fe20000400000 */
[-C--:B------:R-:W-:Y:S01]  /*15350*/  FMUL R42, R155, R8.reuse ;  /* 0x000000089b2a7220 */ /* 0x080fe20000400000 */
[-C--:B------:R-:W-:Y:S01]  /*15360*/  FMUL R158, R158, R8.reuse ;  /* 0x000000089e9e7220 */ /* 0x080fe20000400000 */
[----:B------:R-:W-:-:S05]  /*15370*/  FMUL R44, R159, R8 ;  /* 0x000000089f2c7220 */ /* 0x000fca0000400000 */
[----:B------:R-:W-:Y:S05]  /*15380*/  @P0 BRA `(.L_x_63) ;  /* 0x0000000000200947 */ /* 0x000fea0003800000 */
[----:B------:R-:W-:Y:S02]  /*15390*/  ULDC.64 UR4, c[0x0][0x728] ;  /* 0x0001ca0000047ab9 */ /* 0x000fe40000000a00 */
[----:B------:R-:W-:-:S04]  /*153a0*/  ISETP.NE.U32.AND P0, PT, RZ, UR4, PT ;  /* 0x00000004ff007c0c */ /* 0x000fc8000bf05070 */
[----:B------:R-:W-:-:S13]  /*153b0*/  ISETP.NE.AND.EX P0, PT, RZ, UR5, PT, P0 ;  /* 0x00000005ff007c0c */ /* 0x000fda000bf05300 */
[----:B------:R-:W-:Y:S05]  /*153c0*/  @!P0 BRA `(.L_x_64) ;  /* 0x00000000000c8947 */ /* 0x000fea0003800000 */
[----:B--2---:R-:W2:Y:S02]  /*153d0*/  LDC.64 R4, c[0x0][0x728] ;  /* 0x0001ca00ff047b82 */ /* 0x004ea40000000a00 */
[----:B--2---:R4:W5:Y:S01]  /*153e0*/  LDG.E R4, desc[UR8][R4.64] ;  /* 0x0000000804047981 */ /* 0x004962000c1e1900 */
[----:B------:R-:W-:Y:S05]  /*153f0*/  BRA `(.L_x_63) ;  /* 0x0000000000047947 */ /* 0x000fea0003800000 */
.L_x_64:
[----:B--2---:R-:W3:Y:S02]  /*15400*/  LDC R4, c[0x0][0x720] ;  /* 0x0001c800ff047b82 */ /* 0x004ee40000000800 */
.L_x_63:
[----:B------:R-:W-:Y:S01]  /*15410*/  MOV R0, RZ ;  /* 0x000000ff00007202 */ /* 0x000fe20000000f00 */
[----:B---3-5:R-:W-:-:S03]  /*15420*/  IMAD.MOV.U32 R27, RZ, RZ, R4 ;  /* 0x000000ffff1b7224 */ /* 0x028fc600078e0004 */
[----:B------:R-:W-:-:S13]  /*15430*/  LOP3.LUT P0, RZ, R0, 0x9f, RZ, 0xc0, !PT ;  /* 0x0000009f00ff7812 */ /* 0x000fda000780c0ff */
[----:B------:R-:W-:Y:S05]  /*15440*/  @!P0 BRA `(.L_x_65) ;  /* 0x0000000000408947 */ /* 0x000fea0003800000 */
[----:B------:R-:W-:Y:S01]  /*15450*/  MOV R0, 0x0 ;  /* 0x0000000000007802 */ /* 0x000fe20000000f00 */
[----:B------:R-:W-:Y:S01]  /*15460*/  ULDC.64 UR4, c[0x4][0x70] ;  /* 0x01001c0000047ab9 */ /* 0x000fe20000000a00 */
[----:B------:R-:W-:Y:S01]  /*15470*/  ULDC.64 UR6, c[0x4][0x8] ;  /* 0x0100020000067ab9 */ /* 0x000fe20000000a00 */
[----:B--2---:R-:W-:Y:S01]  /*15480*/  MOV R4, UR4 ;  /* 0x0000000400047c02 */ /* 0x004fe20008000f00 */
[----:B------:R2:W3:Y:S01]  /*15490*/  LDC.64 R14, c[0x4][R0] ;  /* 0x01000000000e7b82 */ /* 0x0004e20000000a00 */
[----:B----4-:R-:W-:Y:S01]  /*154a0*/  IMAD.U32 R5, RZ, RZ, UR5 ;  /* 0x00000005ff057e24 */ /* 0x010fe2000f8e00ff */
[----:B------:R-:W-:Y:S01]  /*154b0*/  ULDC.64 UR4, c[0x4][0x78] ;  /* 0x01001e0000047ab9 */ /* 0x000fe20000000a00 */
[----:B------:R-:W-:Y:S01]  /*154c0*/  MOV R10, UR6 ;  /* 0x00000006000a7c02 */ /* 0x000fe20008000f00 */
[----:B------:R-:W-:Y:S01]  /*154d0*/  IMAD.U32 R7, RZ, RZ, UR5 ;  /* 0x00000005ff077e24 */ /* 0x000fe2000f8e00ff */
[----:B------:R-:W-:Y:S01]  /*154e0*/  MOV R6, UR4 ;  /* 0x0000000400067c02 */ /* 0x000fe20008000f00 */
[----:B------:R-:W-:Y:S01]  /*154f0*/  IMAD.U32 R11, RZ, RZ, UR7 ;  /* 0x00000007ff0b7e24 */ /* 0x000fe2000f8e00ff */
[----:B------:R-:W-:Y:S01]  /*15500*/  MOV R8, 0x70 ;  /* 0x0000007000087802 */ /* 0x000fe20000000f00 */
[----:B------:R-:W-:Y:S01]  /*15510*/  IMAD.MOV.U32 R12, RZ, RZ, 0x1 ;  /* 0x00000001ff0c7424 */ /* 0x000fe200078e00ff */
[----:B--2---:R-:W-:-:S07]  /*15520*/  MOV R13, RZ ;  /* 0x000000ff000d7202 */ /* 0x004fce0000000f00 */
[----:B-1----:R-:W-:-:S07]  /*15530*/  LEPC R20, `(.L_x_65) ;  /* 0x000000001014794e */ /* 0x002fce0000000000 */
[----:B---3--:R-:W-:Y:S05]  /*15540*/  CALL.ABS.NOINC R14 ;  /* 0x000000000e007343 */ /* 0x008fea0003c00000 */
.L_x_65:
[----:B------:R-:W-:-:S13]  /*15550*/  LOP3.LUT P0, RZ, R2, 0x9f, RZ, 0xc0, !PT ;  /* 0x0000009f02ff7812 */ /* 0x000fda000780c0ff */
[----:B------:R-:W-:Y:S05]  /*15560*/  @!P0 BRA `(.L_x_66) ;  /* 0x0000000000408947 */ /* 0x000fea0003800000 */
[----:B------:R-:W-:Y:S01]  /*15570*/  MOV R0, 0x0 ;  /* 0x0000000000007802 */ /* 0x000fe20000000f00 */
[----:B------:R-:W-:Y:S01]  /*15580*/  ULDC.64 UR4, c[0x4][0x70] ;  /* 0x01001c0000047ab9 */ /* 0x000fe20000000a00 */
[----:B------:R-:W-:Y:S01]  /*15590*/  ULDC.64 UR6, c[0x4][0x78] ;  /* 0x01001e0000067ab9 */ /* 0x000fe20000000a00 */
[----:B--2---:R-:W-:Y:S01]  /*155a0*/  IMAD.U32 R4, RZ, RZ, UR4 ;  /* 0x00000004ff047e24 */ /* 0x004fe2000f8e00ff */
[----:B------:R2:W3:Y:S01]  /*155b0*/  LDC.64 R14, c[0x4][R0] ;  /* 0x01000000000e7b82 */ /* 0x0004e20000000a00 */
[----:B----4-:R-:W-:Y:S01]  /*155c0*/  MOV R5, UR5 ;  /* 0x0000000500057c02 */ /* 0x010fe20008000f00 */
[----:B------:R-:W-:Y:S01]  /*155d0*/  ULDC.64 UR4, c[0x4][0x10] ;  /* 0x0100040000047ab9 */ /* 0x000fe20000000a00 */
[----:B------:R-:W-:Y:S01]  /*155e0*/  IMAD.U32 R6, RZ, RZ, UR6 ;  /* 0x00000006ff067e24 */ /* 0x000fe2000f8e00ff */
[----:B------:R-:W-:Y:S01]  /*155f0*/  MOV R7, UR7 ;  /* 0x0000000700077c02 */ /* 0x000fe20008000f00 */
[----:B------:R-:W-:Y:S01]  /*15600*/  IMAD.U32 R10, RZ, RZ, UR4 ;  /* 0x00000004ff0a7e24 */ /* 0x000fe2000f8e00ff */
[----:B------:R-:W-:Y:S01]  /*15610*/  MOV R11, UR5 ;  /* 0x00000005000b7c02 */ /* 0x000fe20008000f00 */
[----:B------:R-:W-:Y:S01]  /*15620*/  IMAD.MOV.U32 R8, RZ, RZ, 0x70 ;  /* 0x00000070ff087424 */ /* 0x000fe200078e00ff */
[----:B------:R-:W-:Y:S01]  /*15630*/  MOV R12, 0x1 ;  /* 0x00000001000c7802 */ /* 0x000fe20000000f00 */
[----:B--2---:R-:W-:-:S07]  /*15640*/  IMAD.MOV.U32 R13, RZ, RZ, RZ ;  /* 0x000000ffff0d7224 */ /* 0x004fce00078e00ff */
[----:B-1----:R-:W-:-:S07]  /*15650*/  LEPC R20, `(.L_x_66) ;  /* 0x000000001014794e */ /* 0x002fce0000000000 */
[----:B---3--:R-:W-:Y:S05]  /*15660*/  CALL.ABS.NOINC R14 ;  /* 0x000000000e007343 */ /* 0x008fea0003c00000 */
.L_x_66:
[----:B------:R-:W-:Y:S01]  /*15670*/  ULDC.64 UR4, c[0x0][0x730] ;  /* 0x0001cc0000047ab9 */ /* 0x000fe20000000a00 */
[----:B------:R-:W-:Y:S01]  /*15680*/  SHF.L.U32 R0, R16, 0x4, RZ ;  /* 0x0000000410007819 */ /* 0x000fe200000006ff */
[----:B------:R-:W-:Y:S01]  /*15690*/  IMAD R19, R18, 0x10, R19 ;  /* 0x0000001012137824 */ /* 0x000fe200078e0213 */
[----:B------:R-:W-:Y:S02]  /*156a0*/  ISETP.NE.U32.AND P0, PT, RZ, UR4, PT ;  /* 0x00000004ff007c0c */ /* 0x000fe4000bf05070 */
[----:B------:R-:W-:Y:S02]  /*156b0*/  SHF.R.U32.HI R3, RZ, 0x1, R16 ;  /* 0x00000001ff037819 */ /* 0x000fe40000011610 */
[----:B------:R-:W-:Y:S02]  /*156c0*/  ISETP.NE.AND.EX P0, PT, RZ, UR5, PT, P0 ;  /* 0x00000005ff007c0c */ /* 0x000fe4000bf05300 */
[----:B--2---:R-:W-:Y:S02]  /*156d0*/  LOP3.LUT R4, R0, 0x40, RZ, 0xc0, !PT ;  /* 0x0000004000047812 */ /* 0x004fe400078ec0ff */
[----:B------:R-:W-:-:S02]  /*156e0*/  IADD3 R17, R17, 0x1f, RZ ;  /* 0x0000001f11117810 */ /* 0x000fc40007ffe0ff */
[----:B------:R-:W-:Y:S02]  /*156f0*/  LOP3.LUT R0, R0, 0x80, RZ, 0xc0, !PT ;  /* 0x0000008000007812 */ /* 0x000fe400078ec0ff */
[----:B------:R-:W-:Y:S02]  /*15700*/  LOP3.LUT R3, R4, 0x8, R3, 0xf8, !PT ;  /* 0x0000000804037812 */ /* 0x000fe400078ef803 */
[----:B------:R-:W-:Y:S01]  /*15710*/  SHF.L.U32 R16, R16, 0x1, RZ ;  /* 0x0000000110107819 */ /* 0x000fe200000006ff */
[----:B------:R-:W-:Y:S02]  /*15720*/  IMAD.U32 R0, R19, 0x10, R0 ;  /* 0x0000001013007824 */ /* 0x000fe400078e0000 */
[----:B------:R-:W2:Y:S01]  /*15730*/  @P0 LDC R27, c[0x0][0x720] ;  /* 0x0001c800ff1b0b82 */ /* 0x000ea20000000800 */
[----:B------:R-:W-:Y:S02]  /*15740*/  ISETP.GT.U32.AND P0, PT, R17, 0x3e, PT ;  /* 0x0000003e1100780c */ /* 0x000fe40003f04070 */
[----:B------:R-:W-:-:S05]  /*15750*/  LOP3.LUT R3, R3, 0x8, R16, 0x78, !PT ;  /* 0x0000000803037812 */ /* 0x000fca00078e7810 */
[----:B------:R-:W-:Y:S02]  /*15760*/  IMAD.IADD R11, R0, 0x1, R3 ;  /* 0x00000001000b7824 */ /* 0x000fe400078e0203 */
[-C--:B--2---:R-:W-:Y:S01]  /*15770*/  FMUL R0, R168, R27.reuse ;  /* 0x0000001ba8007220 */ /* 0x084fe20000400000 */
[-C--:B------:R-:W-:Y:S01]  /*15780*/  FMUL R3, R22, R27.reuse ;  /* 0x0000001b16037220 */ /* 0x080fe20000400000 */
[-C--:B------:R-:W-:Y:S01]  /*15790*/  FMUL R4, R170, R27.reuse ;  /* 0x0000001baa047220 */ /* 0x080fe20000400000 */
[-C--:B----4-:R-:W-:Y:S01]  /*157a0*/  FMUL R5, R34, R27.reuse ;  /* 0x0000001b22057220 */ /* 0x090fe20000400000 */
        /* <DEDUP_REMOVED lines=14> */
[-C--:B-1----:R-:W-:Y:S01]  /*15890*/  FMUL R20, R42, R27.reuse ;  /* 0x0000001b2a147220 */ /* 0x082fe20000400000 */
[-C--:B------:R-:W-:Y:S01]  /*158a0*/  FMUL R23, R154, R27.reuse ;  /* 0x0000001b9a177220 */ /* 0x080fe20000400000 */
[-C--:B------:R-:W-:Y:S01]  /*158b0*/  FMUL R22, R32, R27.reuse ;  /* 0x0000001b20167220 */ /* 0x080fe20000400000 */
[-C--:B------:R-:W-:Y:S01]  /*158c0*/  FMUL R25, R156, R27.reuse ;  /* 0x0000001b9c197220 */ /* 0x080fe20000400000 */
[-C--:B------:R-:W-:Y:S01]  /*158d0*/  FMUL R24, R44, R27.reuse ;  /* 0x0000001b2c187220 */ /* 0x080fe20000400000 */
[----:B------:R-:W-:Y:S01]  /*158e0*/  FMUL R27, R158, R27 ;  /* 0x0000001b9e1b7220 */ /* 0x000fe20000400000 */
[----:B------:R-:W-:-:S02]  /*158f0*/  F2FP.BF16.F32.PACK_AB R28, R3, R0 ;  /* 0x00000000031c723e */ /* 0x000fc400000010ff */
[----:B------:R-:W-:Y:S02]  /*15900*/  F2FP.BF16.F32.PACK_AB R29, R5, R4 ;  /* 0x00000004051d723e */ /* 0x000fe400000010ff */
[----:B------:R-:W-:Y:S02]  /*15910*/  F2FP.BF16.F32.PACK_AB R30, R7, R6 ;  /* 0x00000006071e723e */ /* 0x000fe400000010ff */
[----:B------:R-:W-:Y:S01]  /*15920*/  F2FP.BF16.F32.PACK_AB R31, R9, R8 ;  /* 0x00000008091f723e */ /* 0x000fe200000010ff */
[----:B------:R-:W-:Y:S06]  /*15930*/  @P0 BRA `(.L_x_67) ;  /* 0x0000000000040947 */ /* 0x000fec0003800000 */
[----:B------:R-:W-:-:S04]  /*15940*/  DEPBAR.LE SB0, 0x1 ;  /* 0x000080400000791a */ /* 0x000fc80000000000 */
.L_x_67:
[----:B------:R-:W-:Y:S05]  /*15950*/  WARPSYNC.ALL ;  /* 0x0000000000007948 */ /* 0x000fea0003800000 */
[----:B------:R-:W-:Y:S01]  /*15960*/  BAR.SYNC.DEFER_BLOCKING 0x1, 0x80 ;  /* 0x0042000000007b1d */ /* 0x000fe20000010000 */
[----:B------:R-:W-:Y:S02]  /*15970*/  LEA R11, R11, R2, 0x1 ;  /* 0x000000020b0b7211 */ /* 0x000fe400078e08ff */
[----:B------:R-:W-:Y:S02]  /*15980*/  F2FP.BF16.F32.PACK_AB R4, R10, R13 ;  /* 0x0000000d0a04723e */ /* 0x000fe400000010ff */
[----:B------:R-:W-:Y:S01]  /*15990*/  F2FP.BF16.F32.PACK_AB R5, R12, R15 ;  /* 0x0000000f0c05723e */ /* 0x000fe200000010ff */
[----:B------:R-:W-:Y:S01]  /*159a0*/  BSSY B0, `(.L_x_68) ;  /* 0x0000018000007945 */ /* 0x000fe20003800000 */
[----:B------:R-:W-:-:S02]  /*159b0*/  F2FP.BF16.F32.PACK_AB R6, R14, R17 ;  /* 0x000000110e06723e */ /* 0x000fc400000010ff */
[----:B------:R-:W-:Y:S01]  /*159c0*/  F2FP.BF16.F32.PACK_AB R7, R16, R19 ;  /* 0x000000131007723e */ /* 0x000fe200000010ff */
[----:B------:R1:W-:Y:S01]  /*159d0*/  STSM.16.M88.4 [R11], R28 ;  /* 0x0000001c0b007844 */ /* 0x0003e20000000200 */
[----:B------:R-:W-:Y:S01]  /*159e0*/  @!PT LDS RZ, [RZ] ;  /* 0x00000000fffff984 */ /* 0x000fe20000000800 */
[----:B------:R-:W-:Y:S01]  /*159f0*/  @!PT LDS RZ, [RZ] ;  /* 0x00000000fffff984 */ /* 0x000fe20000000800 */
[----:B------:R-:W-:Y:S01]  /*15a00*/  @!PT LDS RZ, [RZ] ;  /* 0x00000000fffff984 */ /* 0x000fe20000000800 */
[----:B------:R-:W-:Y:S01]  /*15a10*/  @!PT LDS RZ, [RZ] ;  /* 0x00000000fffff984 */ /* 0x000fe20000000800 */
[----:B------:R2:W-:Y:S06]  /*15a20*/  MEMBAR.ALL.CTA ;  /* 0x0000000000007992 */ /* 0x0005ec0000008000 */
[----:B--2---:R-:W2:Y:S02]  /*15a30*/  FENCE.VIEW.ASYNC.S ;  /* 0x00000000000073c6 */ /* 0x004ea40000000000 */
[----:B--2---:R-:W-:Y:S06]  /*15a40*/  BAR.SYNC.DEFER_BLOCKING 0x1, 0x80 ;  /* 0x0042000000007b1d */ /* 0x004fec0000010000 */
[----:B------:R-:W-:Y:S05]  /*15a50*/  @P0 BRA `(.L_x_69) ;  /* 0x0000000000300947 */ /* 0x000fea0003800000 */
[----:B------:R-:W2:Y:S01]  /*15a60*/  S2UR UR10, SR_CTAID.X ;  /* 0x00000000000a79c3 */ /* 0x000ea20000002500 */
[----:B------:R-:W-:Y:S01]  /*15a70*/  ULDC.64 UR4, c[0x0][0x198] ;  /* 0x0000660000047ab9 */ /* 0x000fe20000000a00 */
[----:B------:R-:W-:Y:S01]  /*15a80*/  R2UR UR8, R2 ;  /* 0x00000000020872ca */ /* 0x000fe200000e0000 */
[----:B------:R-:W-:Y:S01]  /*15a90*/  UIADD3 UR4, UP0, UR4, 0x670, URZ ;  /* 0x0000067004047890 */ /* 0x000fe2000ff1e03f */
[----:B------:R-:W-:Y:S01]  /*15aa0*/  UMOV UR9, URZ ;  /* 0x0000003f00097c82 */ /* 0x000fe20008000000 */
[----:B------:R-:W-:Y:S02]  /*15ab0*/  UMOV UR11, UR36 ;  /* 0x00000024000b7c82 */ /* 0x000fe40008000000 */
[----:B------:R-:W-:Y:S01]  /*15ac0*/  UIADD3.X UR5, URZ, UR5, URZ, UP0, !UPT ;  /* 0x000000053f057290 */ /* 0x000fe200087fe43f */
[----:B------:R-:W-:Y:S01]  /*15ad0*/  UMOV UR12, UR37 ;  /* 0x00000025000c7c82 */ /* 0x000fe20008000000 */
[----:B--2---:R-:W-:-:S09]  /*15ae0*/  USHF.L.U32 UR10, UR10, 0x6, URZ ;  /* 0x000000060a0a7899 */ /* 0x004fd2000800063f */
[----:B------:R2:W-:Y:S01]  /*15af0*/  UTMASTG.4D [UR8], [UR4] ;  /* 0x00000008040073b5 */ /* 0x0005e20008018000 */
[----:B------:R0:W-:Y:S01]  /*15b00*/  UTMACMDFLUSH ;  /* 0x00000000000079b7 */ /* 0x0001e20000000000 */
[----:B--2---:R-:W-:-:S04]  /*15b10*/  DEPBAR.LE SB0, 0x1 ;  /* 0x000080400000791a */ /* 0x004fc80000000000 */
.L_x_69:
[----:B------:R-:W-:Y:S05]  /*15b20*/  BSYNC B0 ;  /* 0x0000000000007941 */ /* 0x000fea0003800000 */
.L_x_68:
[----:B------:R-:W-:Y:S01]  /*15b30*/  BAR.SYNC.DEFER_BLOCKING 0x1, 0x80 ;  /* 0x0042000000007b1d */ /* 0x000fe20000010000 */
[----:B------:R-:W-:Y:S02]  /*15b40*/  F2FP.BF16.F32.PACK_AB R12, R18, R21 ;  /* 0x00000015120c723e */ /* 0x000fe400000010ff */
[----:B------:R-:W-:Y:S02]  /*15b50*/  F2FP.BF16.F32.PACK_AB R13, R20, R23 ;  /* 0x00000017140d723e */ /* 0x000fe400000010ff */
[----:B------:R-:W-:Y:S01]  /*15b60*/  F2FP.BF16.F32.PACK_AB R14, R22, R25 ;  /* 0x00000019160e723e */ /* 0x000fe200000010ff */
[----:B------:R-:W-:Y:S01]  /*15b70*/  BSSY B0, `(.L_x_70) ;  /* 0x0000018000007945 */ /* 0x000fe20003800000 */
[----:B------:R-:W-:Y:S01]  /*15b80*/  F2FP.BF16.F32.PACK_AB R15, R24, R27 ;  /* 0x0000001b180f723e */ /* 0x000fe200000010ff */
[----:B------:R2:W-:Y:S01]  /*15b90*/  STSM.16.M88.4 [R11+0x800], R4 ;  /* 0x000800040b007844 */ /* 0x0005e20000000200 */
[----:B------:R-:W-:Y:S01]  /*15ba0*/  @!PT LDS RZ, [RZ] ;  /* 0x00000000fffff984 */ /* 0x000fe20000000800 */
[----:B------:R-:W-:Y:S01]  /*15bb0*/  @!PT LDS RZ, [RZ] ;  /* 0x00000000fffff984 */ /* 0x000fe20000000800 */
[----:B------:R-:W-:Y:S01]  /*15bc0*/  @!PT LDS RZ, [RZ] ;  /* 0x00000000fffff984 */ /* 0x000fe20000000800 */
[----:B------:R-:W-:Y:S01]  /*15bd0*/  @!PT LDS RZ, [RZ] ;  /* 0x00000000fffff984 */ /* 0x000fe20000000800 */
[----:B------:R3:W-:Y:S06]  /*15be0*/  MEMBAR.ALL.CTA ;  /* 0x0000000000007992 */ /* 0x0007ec0000008000 */
[----:B---3--:R-:W3:Y:S02]  /*15bf0*/  FENCE.VIEW.ASYNC.S ;  /* 0x00000000000073c6 */ /* 0x008ee40000000000 */
[----:B---3--:R-:W-:Y:S06]  /*15c00*/  BAR.SYNC.DEFER_BLOCKING 0x1, 0x80 ;  /* 0x0042000000007b1d */ /* 0x008fec0000010000 */
[----:B------:R-:W-:Y:S05]  /*15c10*/  @P0 BRA `(.L_x_71) ;  /* 0x0000000000340947 */ /* 0x000fea0003800000 */
[----:B------:R-:W3:Y:S01]  /*15c20*/  S2UR UR10, SR_CTAID.X ;  /* 0x00000000000a79c3 */ /* 0x000ee20000002500 */
[----:B------:R-:W-:Y:S01]  /*15c30*/  R2UR UR8, R2 ;  /* 0x00000000020872ca */ /* 0x000fe200000e0000 */
[----:B------:R-:W-:Y:S01]  /*15c40*/  ULDC.64 UR4, c[0x0][0x198] ;  /* 0x0000660000047ab9 */ /* 0x000fe20000000a00 */
[----:B------:R-:W-:Y:S01]  /*15c50*/  UMOV UR9, 0x10 ;  /* 0x0000001000097882 */ /* 0x000fe20000000000 */
[----:B------:R-:W-:Y:S01]  /*15c60*/  UIADD3 UR4, UP0, UR4, 0x670, URZ ;  /* 0x0000067004047890 */ /* 0x000fe2000ff1e03f */
[----:B------:R-:W-:Y:S01]  /*15c70*/  UMOV UR11, UR36 ;  /* 0x00000024000b7c82 */ /* 0x000fe20008000000 */
[----:B------:R-:W-:Y:S02]  /*15c80*/  UMOV UR12, UR37 ;  /* 0x00000025000c7c82 */ /* 0x000fe40008000000 */
[----:B------:R-:W-:-:S06]  /*15c90*/  UIADD3.X UR5, URZ, UR5, URZ, UP0, !UPT ;  /* 0x000000053f057290 */ /* 0x000fcc00087fe43f */
[----:B------:R-:W-:Y:S02]  /*15ca0*/  UIADD3 UR8, UR8, 0x800, URZ ;  /* 0x0000080008087890 */ /* 0x000fe4000fffe03f */
[----:B---3--:R-:W-:-:S09]  /*15cb0*/  USHF.L.U32 UR10, UR10, 0x6, URZ ;  /* 0x000000060a0a7899 */ /* 0x008fd2000800063f */
[----:B------:R3:W-:Y:S01]  /*15cc0*/  UTMASTG.4D [UR8], [UR4] ;  /* 0x00000008040073b5 */ /* 0x0007e20008018000 */
[----:B------:R0:W-:Y:S01]  /*15cd0*/  UTMACMDFLUSH ;  /* 0x00000000000079b7 */ /* 0x0001e20000000000 */
[----:B---3--:R-:W-:-:S04]  /*15ce0*/  DEPBAR.LE SB0, 0x1 ;  /* 0x000080400000791a */ /* 0x008fc80000000000 */
.L_x_71:
[----:B------:R-:W-:Y:S05]  /*15cf0*/  BSYNC B0 ;  /* 0x0000000000007941 */ /* 0x000fea0003800000 */
.L_x_70:
[----:B------:R-:W-:Y:S06]  /*15d00*/  BAR.SYNC.DEFER_BLOCKING 0x1, 0x80 ;  /* 0x0042000000007b1d */ /* 0x000fec0000010000 */
[----:B------:R-:W-:Y:S01]  /*15d10*/  BSSY B0, `(.L_x_72) ;  /* 0x0000015000007945 */ /* 0x000fe20003800000 */
[----:B------:R3:W-:Y:S01]  /*15d20*/  STSM.16.M88.4 [R11], R12 ;  /* 0x0000000c0b007844 */ /* 0x0007e20000000200 */
[----:B------:R-:W-:Y:S01]  /*15d30*/  @!PT LDS RZ, [RZ] ;  /* 0x00000000fffff984 */ /* 0x000fe20000000800 */
[----:B------:R-:W-:Y:S01]  /*15d40*/  @!PT LDS RZ, [RZ] ;  /* 0x00000000fffff984 */ /* 0x000fe20000000800 */
[----:B------:R-:W-:Y:S01]  /*15d50*/  @!PT LDS RZ, [RZ] ;  /* 0x00000000fffff984 */ /* 0x000fe20000000800 */
[----:B------:R-:W-:Y:S01]  /*15d60*/  @!PT LDS RZ, [RZ] ;  /* 0x00000000fffff984 */ /* 0x000fe20000000800 */
[----:B------:R4:W-:Y:S06]  /*15d70*/  MEMBAR.ALL.CTA ;  /* 0x0000000000007992 */ /* 0x0009ec0000008000 */
[----:B----4-:R-:W4:Y:S02]  /*15d80*/  FENCE.VIEW.ASYNC.S ;  /* 0x00000000000073c6 */ /* 0x010f240000000000 */
[----:B----4-:R-:W-:Y:S06]  /*15d90*/  BAR.SYNC.DEFER_BLOCKING 0x1, 0x80 ;  /* 0x0042000000007b1d */ /* 0x010fec0000010000 */
[----:B------:R-:W-:Y:S05]  /*15da0*/  @P0 BRA `(.L_x_73) ;  /* 0x00000000002c0947 */ /* 0x000fea0003800000 */
[----:B------:R-:W4:Y:S01]  /*15db0*/  S2UR UR10, SR_CTAID.X ;  /* 0x00000000000a79c3 */ /* 0x000f220000002500 */
[----:B------:R-:W-:Y:S01]  /*15dc0*/  ULDC.64 UR4, c[0x0][0x198] ;  /* 0x0000660000047ab9 */ /* 0x000fe20000000a00 */
[----:B------:R-:W-:Y:S01]  /*15dd0*/  R2UR UR8, R2 ;  /* 0x00000000020872ca */ /* 0x000fe200000e0000 */
[----:B------:R-:W-:Y:S01]  /*15de0*/  UIADD3 UR4, UP0, UR4, 0x670, URZ ;  /* 0x0000067004047890 */ /* 0x000fe2000ff1e03f */
[----:B------:R-:W-:Y:S01]  /*15df0*/  UMOV UR9, 0x20 ;  /* 0x0000002000097882 */ /* 0x000fe20000000000 */
[----:B------:R-:W-:Y:S02]  /*15e00*/  UMOV UR11, UR36 ;  /* 0x00000024000b7c82 */ /* 0x000fe40008000000 */
[----:B------:R-:W-:Y:S01]  /*15e10*/  UIADD3.X UR5, URZ, UR5, URZ, UP0, !UPT ;  /* 0x000000053f057290 */ /* 0x000fe200087fe43f */
[----:B------:R-:W-:Y:S01]  /*15e20*/  UMOV UR12, UR37 ;  /* 0x00000025000c7c82 */ /* 0x000fe20008000000 */
[----:B----4-:R-:W-:-:S09]  /*15e30*/  USHF.L.U32 UR10, UR10, 0x6, URZ ;  /* 0x000000060a0a7899 */ /* 0x010fd2000800063f */
[----:B------:R4:W-:Y:S02]  /*15e40*/  UTMASTG.4D [UR8], [UR4] ;  /* 0x00000008040073b5 */ /* 0x0009e40008018000 */
[----:B----4-:R0:W-:Y:S02]  /*15e50*/  UTMACMDFLUSH ;  /* 0x00000000000079b7 */ /* 0x0101e40000000000 */
.L_x_73:
[----:B------:R-:W-:Y:S05]  /*15e60*/  BSYNC B0 ;  /* 0x0000000000007941 */ /* 0x000fea0003800000 */
.L_x_72:
[----:B------:R-:W-:-:S04]  /*15e70*/  DEPBAR.LE SB0, 0x0 ;  /* 0x000080000000791a */ /* 0x000fc80000000000 */
[----:B------:R-:W-:Y:S05]  /*15e80*/  EXIT ;  /* 0x000000000000794d */ /* 0x000fea0003800000 */
.L_x_7:
[----:B-1----:R1:W2:Y:S02]  /*15e90*/  SYNCS.PHASECHK.TRANS64.TRYWAIT P2, [R3+URZ+0x19848], R2 ;  /* 0x01984802030075a7 */ /* 0x0022a4000804017f */
[----:B--2---:R-:W-:Y:S05]  /*15ea0*/  @!P2 NANOSLEEP.SYNCS 0x989680 ;  /* 0x009896800000a95d */ /* 0x004fea0003900000 */
[----:B------:R-:W2:Y:S02]  /*15eb0*/  @!P2 SYNCS.PHASECHK.TRANS64 P2, [R3+URZ+0x19848], R2 ;  /* 0x019848020300a5a7 */ /* 0x000ea4000804007f */
[----:B--2---:R-:W-:Y:S05]  /*15ec0*/  @!P2 BRA `(.L_x_7) ;  /* 0xfffffffc00f0a947 */ /* 0x004fea000383ffff */
[----:B------:R-:W-:Y:S05]  /*15ed0*/  BRA `(.L_x_74) ;  /* 0xfffffea800047947 */ /* 0x000fea000383ffff */
.L_x_12:
[----:B-1----:R1:W2:Y:S02]  /*15ee0*/  SYNCS.PHASECHK.TRANS64.TRYWAIT P1, [R3+URZ+0x19820], R2 ;  /* 0x01982002030075a7 */ /* 0x0022a4000802017f */
[----:B--2---:R-:W-:Y:S05]  /*15ef0*/  @!P1 NANOSLEEP.SYNCS 0x989680 ;  /* 0x009896800000995d */ /* 0x004fea0003900000 */
[----:B------:R-:W2:Y:S02]  /*15f00*/  @!P1 SYNCS.PHASECHK.TRANS64 P1, [R3+URZ+0x19820], R2 ;  /* 0x01982002030095a7 */ /* 0x000ea4000802007f */
[----:B--2---:R-:W-:Y:S05]  /*15f10*/  @!P1 BRA `(.L_x_12) ;  /* 0xfffffffc00f09947 */ /* 0x004fea000383ffff */
[----:B------:R-:W-:Y:S05]  /*15f20*/  BRA `(.L_x_75) ;  /* 0xfffffea800d47947 */ /* 0x000fea000383ffff */
.L_x_14:
[----:B-1----:R1:W2:Y:S02]  /*15f30*/  SYNCS.PHASECHK.TRANS64.TRYWAIT P1, [R2+URZ+0x19820], R3 ;  /* 0x01982003020075a7 */ /* 0x0022a4000802017f */
[----:B--2---:R-:W-:Y:S05]  /*15f40*/  @!P1 NANOSLEEP.SYNCS 0x989680 ;  /* 0x009896800000995d */ /* 0x004fea0003900000 */
[----:B------:R-:W2:Y:S02]  /*15f50*/  @!P1 SYNCS.PHASECHK.TRANS64 P1, [R2+URZ+0x19820], R3 ;  /* 0x01982003020095a7 */ /* 0x000ea4000802007f */
[----:B--2---:R-:W-:Y:S05]  /*15f60*/  @!P1 BRA `(.L_x_14) ;  /* 0xfffffffc00f09947 */ /* 0x004fea000383ffff */
[----:B------:R-:W-:Y:S05]  /*15f70*/  BRA `(.L_x_76) ;  /* 0xfffffeac00647947 */ /* 0x000fea000383ffff */
.L_x_17:
[----:B-1----:R1:W2:Y:S02]  /*15f80*/  SYNCS.PHASECHK.TRANS64.TRYWAIT P1, [R3+URZ+0x19820], R4 ;  /* 0x01982004030075a7 */ /* 0x0022a4000802017f */
[----:B--2---:R-:W-:Y:S05]  /*15f90*/  @!P1 NANOSLEEP.SYNCS 0x989680 ;  /* 0x009896800000995d */ /* 0x004fea0003900000 */
[----:B------:R-:W2:Y:S02]  /*15fa0*/  @!P1 SYNCS.PHASECHK.TRANS64 P1, [R3+URZ+0x19820], R4 ;  /* 0x01982004030095a7 */ /* 0x000ea4000802007f */
[----:B--2---:R-:W-:Y:S05]  /*15fb0*/  @!P1 BRA `(.L_x_17) ;  /* 0xfffffffc00f09947 */ /* 0x004fea000383ffff */
[----:B------:R-:W-:Y:S05]  /*15fc0*/  BRA `(.L_x_77) ;  /* 0xfffffeb000107947 */ /* 0x000fea000383ffff */
.L_x_19:
[----:B-1----:R1:W2:Y:S02]  /*15fd0*/  SYNCS.PHASECHK.TRANS64.TRYWAIT P1, [R3+URZ+0x19820], R2 ;  /* 0x01982002030075a7 */ /* 0x0022a4000802017f */
[----:B--2---:R-:W-:Y:S05]  /*15fe0*/  @!P1 NANOSLEEP.SYNCS 0x989680 ;  /* 0x009896800000995d */ /* 0x004fea0003900000 */
[----:B------:R-:W2:Y:S02]  /*15ff0*/  @!P1 SYNCS.PHASECHK.TRANS64 P1, [R3+URZ+0x19820], R2 ;  /* 0x01982002030095a7 */ /* 0x000ea4000802007f */
[----:B--2---:R-:W-:Y:S05]  /*16000*/  @!P1 BRA `(.L_x_19) ;  /* 0xfffffffc00f09947 */ /* 0x004fea000383ffff */
[----:B------:R-:W-:Y:S05]  /*16010*/  BRA `(.L_x_78) ;  /* 0xfffffeb000b87947 */ /* 0x000fea000383ffff */
.L_x_21:
[----:B-1----:R1:W2:Y:S02]  /*16020*/  SYNCS.PHASECHK.TRANS64.TRYWAIT P1, [R2+URZ+0x19840], R11 ;  /* 0x0198400b020075a7 */ /* 0x0022a4000802017f */
[----:B--2---:R-:W-:Y:S05]  /*16030*/  @!P1 NANOSLEEP.SYNCS 0x989680 ;  /* 0x009896800000995d */ /* 0x004fea0003900000 */
[----:B------:R-:W2:Y:S02]  /*16040*/  @!P1 SYNCS.PHASECHK.TRANS64 P1, [R2+URZ+0x19840], R11 ;  /* 0x0198400b020095a7 */ /* 0x000ea4000802007f */
[----:B--2---:R-:W-:Y:S05]  /*16050*/  @!P1 BRA `(.L_x_21) ;  /* 0xfffffffc00f09947 */ /* 0x004fea000383ffff */
[----:B------:R-:W-:Y:S05]  /*16060*/  BRA `(.L_x_79) ;  /* 0xfffffeb400687947 */ /* 0x000fea000383ffff */
.L_x_22:
[----:B--2---:R2:W3:Y:S02]  /*16070*/  SYNCS.PHASECHK.TRANS64.TRYWAIT P1, [R2+URZ+0x19800], R11 ;  /* 0x0198000b020075a7 */ /* 0x0044e4000802017f */
[----:B---3--:R-:W-:Y:S05]  /*16080*/  @!P1 NANOSLEEP.SYNCS 0x989680 ;  /* 0x009896800000995d */ /* 0x008fea0003900000 */
[----:B------:R-:W3:Y:S02]  /*16090*/  @!P1 SYNCS.PHASECHK.TRANS64 P1, [R2+URZ+0x19800], R11 ;  /* 0x0198000b020095a7 */ /* 0x000ee4000802007f */
[----:B---3--:R-:W-:Y:S05]  /*160a0*/  @!P1 BRA `(.L_x_22) ;  /* 0xfffffffc00f09947 */ /* 0x008fea000383ffff */
[----:B------:R-:W-:Y:S05]  /*160b0*/  BRA `(.L_x_80) ;  /* 0xfffffeb400747947 */ /* 0x000fea000383ffff */
.L_x_23:
[----:B-1----:R1:W4:Y:S02]  /*160c0*/  SYNCS.PHASECHK.TRANS64.TRYWAIT P6, [R2+URZ+0x19808], R11 ;  /* 0x0198080b020075a7 */ /* 0x00232400080c017f */
[----:B----4-:R-:W-:Y:S05]  /*160d0*/  @!P6 NANOSLEEP.SYNCS 0x989680 ;  /* 0x009896800000e95d */ /* 0x010fea0003900000 */
[----:B------:R-:W4:Y:S02]  /*160e0*/  @!P6 SYNCS.PHASECHK.TRANS64 P6, [R2+URZ+0x19808], R11 ;  /* 0x0198080b0200e5a7 */ /* 0x000f2400080c007f */
[----:B----4-:R-:W-:Y:S05]  /*160f0*/  @!P6 BRA `(.L_x_23) ;  /* 0xfffffffc00f0e947 */ /* 0x010fea000383ffff */
[----:B------:R-:W-:Y:S05]  /*16100*/  BRA `(.L_x_81) ;  /* 0xfffffef000ac7947 */ /* 0x000fea000383ffff */
.L_x_25:
[----:B--2---:R2:W3:Y:S02]  /*16110*/  SYNCS.PHASECHK.TRANS64.TRYWAIT P2, [R17+URZ+0x19800], R14 ;  /* 0x0198000e110075a7 */ /* 0x0044e4000804017f */
[----:B---3--:R-:W-:Y:S05]  /*16120*/  @!P2 NANOSLEEP.SYNCS 0x989680 ;  /* 0x009896800000a95d */ /* 0x008fea0003900000 */
[----:B------:R-:W3:Y:S02]  /*16130*/  @!P2 SYNCS.PHASECHK.TRANS64 P2, [R17+URZ+0x19800], R14 ;  /* 0x0198000e1100a5a7 */ /* 0x000ee4000804007f */
[----:B---3--:R-:W-:Y:S05]  /*16140*/  @!P2 BRA `(.L_x_25) ;  /* 0xfffffffc00f0a947 */ /* 0x008fea000383ffff */
[----:B------:R-:W-:Y:S05]  /*16150*/  BRA `(.L_x_82) ;  /* 0xffffff20006c7947 */ /* 0x000fea000383ffff */
.L_x_28:
[----:B--2---:R2:W3:Y:S02]  /*16160*/  SYNCS.PHASECHK.TRANS64.TRYWAIT P3, [R14+URZ+0x19820], R17 ;  /* 0x019820110e0075a7 */ /* 0x0044e4000806017f */
[----:B---3--:R-:W-:Y:S05]  /*16170*/  @!P3 NANOSLEEP.SYNCS 0x989680 ;  /* 0x009896800000b95d */ /* 0x008fea0003900000 */
[----:B------:R-:W3:Y:S02]  /*16180*/  @!P3 SYNCS.PHASECHK.TRANS64 P3, [R14+URZ+0x19820], R17 ;  /* 0x019820110e00b5a7 */ /* 0x000ee4000806007f */
[----:B---3--:R-:W-:Y:S05]  /*16190*/  @!P3 BRA `(.L_x_28) ;  /* 0xfffffffc00f0b947 */ /* 0x008fea000383ffff */
[----:B------:R-:W-:Y:S05]  /*161a0*/  BRA `(.L_x_83) ;  /* 0xffffff2000c87947 */ /* 0x000fea000383ffff */
.L_x_30:
[----:B--2---:R2:W3:Y:S02]  /*161b0*/  SYNCS.PHASECHK.TRANS64.TRYWAIT P4, [R179+URZ+0x19800], R178 ;  /* 0x019800b2b30075a7 */ /* 0x0044e4000808017f */
[----:B---3--:R-:W-:Y:S05]  /*161c0*/  @!P4 NANOSLEEP.SYNCS 0x989680 ;  /* 0x009896800000c95d */ /* 0x008fea0003900000 */
[----:B------:R-:W3:Y:S02]  /*161d0*/  @!P4 SYNCS.PHASECHK.TRANS64 P4, [R179+URZ+0x19800], R178 ;  /* 0x019800b2b300c5a7 */ /* 0x000ee4000808007f */
[----:B---3--:R-:W-:Y:S05]  /*161e0*/  @!P4 BRA `(.L_x_30) ;  /* 0xfffffffc00f0c947 */ /* 0x008fea000383ffff */
[----:B------:R-:W-:Y:S05]  /*161f0*/  BRA `(.L_x_84) ;  /* 0xffffff2c00e87947 */ /* 0x000fea000383ffff */
.L_x_34:
[----:B-1----:R1:W2:Y:S02]  /*16200*/  SYNCS.PHASECHK.TRANS64.TRYWAIT P2, [R19+URZ+0x19820], R20 ;  /* 0x01982014130075a7 */ /* 0x0022a4000804017f */
[----:B--2---:R-:W-:Y:S05]  /*16210*/  @!P2 NANOSLEEP.SYNCS 0x989680 ;  /* 0x009896800000a95d */ /* 0x004fea0003900000 */
[----:B------:R-:W2:Y:S02]  /*16220*/  @!P2 SYNCS.PHASECHK.TRANS64 P2, [R19+URZ+0x19820], R20 ;  /* 0x019820141300a5a7 */ /* 0x000ea4000804007f */
[----:B--2---:R-:W-:Y:S05]  /*16230*/  @!P2 BRA `(.L_x_34) ;  /* 0xfffffffc00f0a947 */ /* 0x004fea000383ffff */
[----:B------:R-:W-:Y:S05]  /*16240*/  BRA `(.L_x_85) ;  /* 0xffffff7400d47947 */ /* 0x000fea000383ffff */
.L_x_38:
[----:B-1----:R1:W2:Y:S02]  /*16250*/  SYNCS.PHASECHK.TRANS64.TRYWAIT P1, [R17+URZ+0x19800], R14 ;  /* 0x0198000e110075a7 */ /* 0x0022a4000802017f */
[----:B--2---:R-:W-:Y:S05]  /*16260*/  @!P1 NANOSLEEP.SYNCS 0x989680 ;  /* 0x009896800000995d */ /* 0x004fea0003900000 */
[----:B------:R-:W2:Y:S02]  /*16270*/  @!P1 SYNCS.PHASECHK.TRANS64 P1, [R17+URZ+0x19800], R14 ;  /* 0x0198000e110095a7 */ /* 0x000ea4000802007f */
[----:B--2---:R-:W-:Y:S05]  /*16280*/  @!P1 BRA `(.L_x_38) ;  /* 0xfffffffc00f09947 */ /* 0x004fea000383ffff */
[----:B------:R-:W-:Y:S05]  /*16290*/  BRA `(.L_x_86) ;  /* 0xffffff7800a87947 */ /* 0x000fea000383ffff */
.L_x_41:
[----:B-1----:R1:W2:Y:S02]  /*162a0*/  SYNCS.PHASECHK.TRANS64.TRYWAIT P2, [R14+URZ+0x19820], R17 ;  /* 0x019820110e0075a7 */ /* 0x0022a4000804017f */
[----:B--2---:R-:W-:Y:S05]  /*162b0*/  @!P2 NANOSLEEP.SYNCS 0x989680 ;  /* 0x009896800000a95d */ /* 0x004fea0003900000 */
[----:B------:R-:W2:Y:S02]  /*162c0*/  @!P2 SYNCS.PHASECHK.TRANS64 P2, [R14+URZ+0x19820], R17 ;  /* 0x019820110e00a5a7 */ /* 0x000ea4000804007f */
[----:B--2---:R-:W-:Y:S05]  /*162d0*/  @!P2 BRA `(.L_x_41) ;  /* 0xfffffffc00f0a947 */ /* 0x004fea000383ffff */
[----:B------:R-:W-:Y:S05]  /*162e0*/  BRA `(.L_x_87) ;  /* 0xffffff7c001c7947 */ /* 0x000fea000383ffff */
.L_x_44:
[----:B-1----:R1:W3:Y:S02]  /*162f0*/  SYNCS.PHASECHK.TRANS64.TRYWAIT P4, [R178+URZ+0x19800], R145 ;  /* 0x01980091b20075a7 */ /* 0x0022e4000808017f */
[----:B---3--:R-:W-:Y:S05]  /*16300*/  @!P4 NANOSLEEP.SYNCS 0x989680 ;  /* 0x009896800000c95d */ /* 0x008fea0003900000 */
[----:B------:R-:W3:Y:S02]  /*16310*/  @!P4 SYNCS.PHASECHK.TRANS64 P4, [R178+URZ+0x19800], R145 ;  /* 0x01980091b200c5a7 */ /* 0x000ee4000808007f */
[----:B---3--:R-:W-:Y:S05]  /*16320*/  @!P4 BRA `(.L_x_44) ;  /* 0xfffffffc00f0c947 */ /* 0x008fea000383ffff */
[----:B------:R-:W-:Y:S05]  /*16330*/  BRA `(.L_x_88) ;  /* 0xffffff98005c7947 */ /* 0x000fea000383ffff */
.L_x_48:
[----:B-1----:R1:W2:Y:S02]  /*16340*/  SYNCS.PHASECHK.TRANS64.TRYWAIT P1, [R6+URZ+0x19820], R19 ;  /* 0x01982013060075a7 */ /* 0x0022a4000802017f */
[----:B--2---:R-:W-:Y:S05]  /*16350*/  @!P1 NANOSLEEP.SYNCS 0x989680 ;  /* 0x009896800000995d */ /* 0x004fea0003900000 */
[----:B------:R-:W2:Y:S02]  /*16360*/  @!P1 SYNCS.PHASECHK.TRANS64 P1, [R6+URZ+0x19820], R19 ;  /* 0x01982013060095a7 */ /* 0x000ea4000802007f */
[----:B--2---:R-:W-:Y:S05]  /*16370*/  @!P1 BRA `(.L_x_48) ;  /* 0xfffffffc00f09947 */ /* 0x004fea000383ffff */
[----:B------:R-:W-:Y:S05]  /*16380*/  BRA `(.L_x_89) ;  /* 0xffffffe400247947 */ /* 0x000fea000383ffff */
        .weak           $__internal_0_$__cuda_sm20_rcp_rn_f32_slowpath
        .type           $__internal_0_$__cuda_sm20_rcp_rn_f32_slowpath,@function
        .size           $__internal_0_$__cuda_sm20_rcp_rn_f32_slowpath,(.L_x_95 - $__internal_0_$__cuda_sm20_rcp_rn_f32_slowpath)
$__internal_0_$__cuda_sm20_rcp_rn_f32_slowpath:
[----:B------:R-:W-:Y:S01]  /*16390*/  IMAD.SHL.U32 R0, R3, 0x2, RZ ;  /* 0x0000000203007824 */ /* 0x000fe200078e00ff */
[----:B------:R-:W-:Y:S04]  /*163a0*/  BSSY B2, `(.L_x_90) ;  /* 0x0000030000027945 */ /* 0x000fe80003800000 */
[----:B------:R-:W-:-:S04]  /*163b0*/  SHF.R.U32.HI R13, RZ, 0x18, R0 ;  /* 0x00000018ff0d7819 */ /* 0x000fc80000011600 */
[----:B------:R-:W-:-:S13]  /*163c0*/  ISETP.NE.U32.AND P0, PT, R13, RZ, PT ;  /* 0x000000ff0d00720c */ /* 0x000fda0003f05070 */
[----:B------:R-:W-:Y:S05]  /*163d0*/  @P0 BRA `(.L_x_91) ;  /* 0x0000000000280947 */ /* 0x000fea0003800000 */
[----:B------:R-:W-:-:S04]  /*163e0*/  SHF.L.U32 R0, R3, 0x1, RZ ;  /* 0x0000000103007819 */ /* 0x000fc800000006ff */
[----:B------:R-:W-:-:S13]  /*163f0*/  ISETP.NE.AND P0, PT, R0, RZ, PT ;  /* 0x000000ff0000720c */ /* 0x000fda0003f05270 */
[----:B------:R-:W-:Y:S01]  /*16400*/  @P0 FFMA R5, R3, 1.84467440737095516160e+19, RZ ;  /* 0x5f80000003050823 */ /* 0x000fe200000000ff */
[----:B------:R-:W-:Y:S08]  /*16410*/  @!P0 MUFU.RCP R4, R3 ;  /* 0x0000000300048308 */ /* 0x000ff00000001000 */
[----:B------:R-:W1:Y:S02]  /*16420*/  @P0 MUFU.RCP R0, R5 ;  /* 0x0000000500000308 */ /* 0x000e640000001000 */
[----:B-1----:R-:W-:-:S04]  /*16430*/  @P0 FFMA R10, R5, R0, -1 ;  /* 0xbf800000050a0423 */ /* 0x002fc80000000000 */
[----:B------:R-:W-:-:S04]  /*16440*/  @P0 FADD.FTZ R11, -R10, -RZ ;  /* 0x800000ff0a0b0221 */ /* 0x000fc80000010100 */
[----:B------:R-:W-:-:S04]  /*16450*/  @P0 FFMA R0, R0, R11, R0 ;  /* 0x0000000b00000223 */ /* 0x000fc80000000000 */
[----:B------:R-:W-:Y:S01]  /*16460*/  @P0 FFMA R4, R0, 1.84467440737095516160e+19, RZ ;  /* 0x5f80000000040823 */ /* 0x000fe200000000ff */
[----:B------:R-:W-:Y:S06]  /*16470*/  BRA `(.L_x_92) ;  /* 0x0000000000887947 */ /* 0x000fec0003800000 */
.L_x_91:
[----:B------:R-:W-:-:S05]  /*16480*/  VIADD R20, R13, 0xffffff03 ;  /* 0xffffff030d147836 */ /* 0x000fca0000000000 */
[----:B------:R-:W-:-:S13]  /*16490*/  ISETP.GT.U32.AND P0, PT, R20, 0x1, PT ;  /* 0x000000011400780c */ /* 0x000fda0003f04070 */
[----:B------:R-:W-:Y:S05]  /*164a0*/  @P0 BRA `(.L_x_93) ;  /* 0x0000000000780947 */ /* 0x000fea0003800000 */
[----:B------:R-:W-:Y:S02]  /*164b0*/  LOP3.LUT R0, R3, 0x7fffff, RZ, 0xc0, !PT ;  /* 0x007fffff03007812 */ /* 0x000fe400078ec0ff */
[----:B------:R-:W-:Y:S02]  /*164c0*/  MOV R11, 0x3 ;  /* 0x00000003000b7802 */ /* 0x000fe40000000f00 */
[----:B------:R-:W-:Y:S02]  /*164d0*/  LOP3.LUT R0, R0, 0x3f800000, RZ, 0xfc, !PT ;  /* 0x3f80000000007812 */ /* 0x000fe400078efcff */
[----:B------:R-:W-:Y:S02]  /*164e0*/  SHF.L.U32 R11, R11, R20, RZ ;  /* 0x000000140b0b7219 */ /* 0x000fe400000006ff */
[----:B------:R-:W1:Y:S02]  /*164f0*/  MUFU.RCP R5, R0 ;  /* 0x0000000000057308 */ /* 0x000e640000001000 */
[----:B-1----:R-:W-:-:S04]  /*16500*/  FFMA R4, R0, R5, -1 ;  /* 0xbf80000000047423 */ /* 0x002fc80000000005 */
[----:B------:R-:W-:-:S04]  /*16510*/  FADD.FTZ R4, -R4, -RZ ;  /* 0x800000ff04047221 */ /* 0x000fc80000010100 */
[CCC-:B------:R-:W-:Y:S01]  /*16520*/  FFMA.RM R10, R5.reuse, R4.reuse, R5.reuse ;  /* 0x00000004050a7223 */ /* 0x1c0fe20000004005 */
[----:B------:R-:W-:-:S04]  /*16530*/  FFMA.RP R5, R5, R4, R5 ;  /* 0x0000000405057223 */ /* 0x000fc80000008005 */
[C---:B------:R-:W-:Y:S02]  /*16540*/  LOP3.LUT R4, R10.reuse, 0x7fffff, RZ, 0xc0, !PT ;  /* 0x007fffff0a047812 */ /* 0x040fe400078ec0ff */
[----:B------:R-:W-:Y:S02]  /*16550*/  FSETP.NEU.FTZ.AND P0, PT, R10, R5, PT ;  /* 0x000000050a00720b */ /* 0x000fe40003f1d000 */
[----:B------:R-:W-:Y:S02]  /*16560*/  LOP3.LUT R4, R4, 0x800000, RZ, 0xfc, !PT ;  /* 0x0080000004047812 */ /* 0x000fe400078efcff */
[----:B------:R-:W-:Y:S02]  /*16570*/  SEL R5, RZ, 0xffffffff, !P0 ;  /* 0xffffffffff057807 */ /* 0x000fe40004000000 */
[----:B------:R-:W-:-:S03]  /*16580*/  LOP3.LUT R11, R11, R4, RZ, 0xc0, !PT ;  /* 0x000000040b0b7212 */ /* 0x000fc600078ec0ff */
[----:B------:R-:W-:Y:S01]  /*16590*/  IMAD.MOV R5, RZ, RZ, -R5 ;  /* 0x000000ffff057224 */ /* 0x000fe200078e0a05 */
[----:B------:R-:W-:-:S04]  /*165a0*/  SHF.R.U32.HI R11, RZ, R20, R11 ;  /* 0x00000014ff0b7219 */ /* 0x000fc8000001160b */
[--C-:B------:R-:W-:Y:S01]  /*165b0*/  LOP3.LUT P1, RZ, R5, R20, R4.reuse, 0xf8, !PT ;  /* 0x0000001405ff7212 */ /* 0x100fe2000782f804 */
[----:B------:R-:W-:Y:S01]  /*165c0*/  VIADD R5, R13, 0xffffff04 ;  /* 0xffffff040d057836 */ /* 0x000fe20000000000 */
[C---:B------:R-:W-:Y:S02]  /*165d0*/  LOP3.LUT P0, RZ, R11.reuse, 0x1, RZ, 0xc0, !PT ;  /* 0x000000010bff7812 */ /* 0x040fe4000780c0ff */
[----:B------:R-:W-:Y:S02]  /*165e0*/  LOP3.LUT P2, RZ, R11, 0x2, RZ, 0xc0, !PT ;  /* 0x000000020bff7812 */ /* 0x000fe4000784c0ff */
[----:B------:R-:W-:Y:S02]  /*165f0*/  SHF.R.U32.HI R4, RZ, R5, R4 ;  /* 0x00000005ff047219 */ /* 0x000fe40000011604 */
[----:B------:R-:W-:Y:S02]  /*16600*/  PLOP3.LUT P0, PT, P0, P1, P2, 0xe0, 0x0 ;  /* 0x000000000000781c */ /* 0x000fe40000703c20 */
[----:B------:R-:W-:-:S02]  /*16610*/  LOP3.LUT P1, RZ, R3, 0x7fffff, RZ, 0xc0, !PT ;  /* 0x007fffff03ff7812 */ /* 0x000fc4000782c0ff */
[----:B------:R-:W-:-:S04]  /*16620*/  SEL R0, RZ, 0x1, !P0 ;  /* 0x00000001ff007807 */ /* 0x000fc80004000000 */
[----:B------:R-:W-:-:S04]  /*16630*/  IADD3 R0, -R0, RZ, RZ ;  /* 0x000000ff00007210 */ /* 0x000fc80007ffe1ff */
[----:B------:R-:W-:-:S13]  /*16640*/  ISETP.GE.AND P0, PT, R0, RZ, PT ;  /* 0x000000ff0000720c */ /* 0x000fda0003f06270 */
[----:B------:R-:W-:-:S05]  /*16650*/  @!P0 IADD3 R4, R4, 0x1, RZ ;  /* 0x0000000104048810 */ /* 0x000fca0007ffe0ff */
[----:B------:R-:W-:-:S05]  /*16660*/  @!P1 IMAD.SHL.U32 R4, R4, 0x2, RZ ;  /* 0x0000000204049824 */ /* 0x000fca00078e00ff */
[----:B------:R-:W-:Y:S01]  /*16670*/  LOP3.LUT R4, R4, 0x80000000, R3, 0xf8, !PT ;  /* 0x8000000004047812 */ /* 0x000fe200078ef803 */
[----:B------:R-:W-:Y:S06]  /*16680*/  BRA `(.L_x_92) ;  /* 0x0000000000047947 */ /* 0x000fec0003800000 */
.L_x_93:
[----:B------:R1:W2:Y:S02]  /*16690*/  MUFU.RCP R4, R3 ;  /* 0x0000000300047308 */ /* 0x0002a40000001000 */
.L_x_92:
[----:B------:R-:W-:Y:S05]  /*166a0*/  BSYNC B2 ;  /* 0x0000000000027941 */ /* 0x000fea0003800000 */
.L_x_90:
[----:B--2---:R-:W-:Y:S01]  /*166b0*/  MOV R0, R4 ;  /* 0x0000000400007202 */ /* 0x004fe20000000f00 */
[----:B------:R-:W-:Y:S01]  /*166c0*/  IMAD.MOV.U32 R4, RZ, RZ, R12 ;  /* 0x000000ffff047224 */ /* 0x000fe200078e000c */
[----:B------:R-:W-:-:S04]  /*166d0*/  MOV R5, 0x0 ;  /* 0x0000000000057802 */ /* 0x000fc80000000f00 */
[----:B-1----:R-:W-:Y:S05]  /*166e0*/  RET.REL.NODEC R4 `(_ZN7cutlass13device_kernelINS_4fmha6kernel13FmhaKernelTmaINS1_10collective15FmhaMainloopTmaINS_10bfloat16_tEfN4cute5tupleIJNS7_1CILi64EEENS9_ILi256EEENS9_ILi48EEEEEENS4_14ResidualFusionEJEEENS4_15FmhaFwdEpilogueIS6_fNS8_IJSA_SC_SB_EEEEEJEEEEEvNT_6ParamsE) ;  /* 0xfffffe9804447950 */ /* 0x002fea0003c3ffff */
.L_x_94:
[----:B------:R-:W-:-:S00]  /*166f0*/  BRA `(.L_x_94) ;  /* 0xfffffffc00fc7947 */ /* 0x000fc0000383ffff */
[----:B------:R-:W-:-:S00]  /*16700*/  NOP ;  /* 0x0000000000007918 */ /* 0x000fc00000000000 */
[----:B------:R-:W-:-:S00]  /*16710*/  NOP ;  /* 0x0000000000007918 */ /* 0x000fc00000000000 */
[----:B------:R-:W-:-:S00]  /*16720*/  NOP ;  /* 0x0000000000007918 */ /* 0x000fc00000000000 */
[----:B------:R-:W-:-:S00]  /*16730*/  NOP ;  /* 0x0000000000007918 */ /* 0x000fc00000000000 */
[----:B------:R-:W-:-:S00]  /*16740*/  NOP ;  /* 0x0000000000007918 */ /* 0x000fc00000000000 */
[----:B------:R-:W-:-:S00]  /*16750*/  NOP ;  /* 0x0000000000007918 */ /* 0x000fc00000000000 */
[----:B------:R-:W-:-:S00]  /*16760*/  NOP ;  /* 0x0000000000007918 */ /* 0x000fc00000000000 */
[----:B------:R-:W-:-:S00]  /*16770*/  NOP ;  /* 0x0000000000007918 */ /* 0x000fc00000000000 */
.L_x_95:


//--------------------- .nv.global.init           --------------------------
	.section	.nv.global.init,"aw",@progbits
.nv.global.init:
	.type		$str$23,@object
	.size		$str$23,($str$24 - $str$23)
$str$23:
        /*0000*/ 	.byte	0x28, 0x61, 0x64, 0x64, 0x72, 0x65, 0x73, 0x73, 0x20, 0x26, 0x20, 0x6d, 0x61, 0x73, 0x6b, 0x29
        /*0010*/ 	.byte	0x20, 0x3d, 0x3d, 0x20, 0x30, 0x00
	.type		$str$24,@object
	.size		$str$24,(__unnamed_1 - $str$24)
$str$24:
        /*0016*/ 	.byte	0x2f, 0x74, 0x6d, 0x70, 0x2f, 0x63, 0x75, 0x74, 0x6c, 0x61, 0x73, 0x73, 0x5f, 0x73, 0x77, 0x65
        /*0026*/ 	.byte	0x65, 0x70, 0x5f, 0x73, 0x72, 0x63, 0x2f, 0x69, 0x6e, 0x63, 0x6c, 0x75, 0x64, 0x65, 0x2f, 0x63
        /*0036*/ 	.byte	0x75, 0x74, 0x65, 0x2f, 0x70, 0x6f, 0x69, 0x6e, 0x74, 0x65, 0x72, 0x5f, 0x66, 0x6c, 0x61, 0x67
        /*0046*/ 	.byte	0x67, 0x65, 0x64, 0x2e, 0x68, 0x70, 0x70, 0x00
	.type		__unnamed_1,@object
	.size		__unnamed_1,(__unnamed_2 - __unnamed_1)
__unnamed_1:
        /*004e*/ 	.byte	0x61, 0x75, 0x74, 0x6f, 0x20, 0x63, 0x75, 0x74, 0x65, 0x3a, 0x3a, 0x61, 0x73, 0x5f, 0x70, 0x6f
        /* <DEDUP_REMOVED lines=27> */
        /*020e*/ 	.byte	0x31, 0x30, 0x32, 0x34, 0x3e, 0x3e, 0x3e, 0x3e, 0x3e, 0x5d, 0x00
	.type		__unnamed_2,@object
	.size		__unnamed_2,(.L_1 - __unnamed_2)
__unnamed_2:
        /* <DEDUP_REMOVED lines=29> */
.L_1:


//--------------------- .nv.shared._ZN7cutlass13device_kernelINS_4fmha6kernel13FmhaKernelTmaINS1_10collective15FmhaMainloopTmaINS_10bfloat16_tEfN4cute5tupleIJNS7_1CILi64EEENS9_ILi256EEENS9_ILi48EEEEEENS4_14ResidualFusionEJEEENS4_15FmhaFwdEpilogueIS6_fNS8_IJSA_SC_SB_EEEEEJEEEEEvNT_6ParamsE --------------------------
	.section	.nv.shared._ZN7cutlass13device_kernelINS_4fmha6kernel13FmhaKernelTmaINS1_10collective15FmhaMainloopTmaINS_10bfloat16_tEfN4cute5tupleIJNS7_1CILi64EEENS9_ILi256EEENS9_ILi48EEEEEENS4_14ResidualFusionEJEEENS4_15FmhaFwdEpilogueIS6_fNS8_IJSA_SC_SB_EEEEEJEEEEEvNT_6ParamsE,"aw",@nobits
	.sectionflags	@""
	.align	16
	.zero		1024


//--------------------- .nv.shared.reserved.0     --------------------------
	.section	.nv.shared.reserved.0,"aw",@nobits
	.weak		__nv_reservedSMEM_offset_0_alias
	.size		__nv_reservedSMEM_offset_0_alias, 0, 0
	.other		__nv_reservedSMEM_offset_0_alias,@"STO_CUDA_RESERVED_SHARED STV_DEFAULT"
__nv_reservedSMEM_offset_0_alias:
	.zero		0


//--------------------- .nv.global                --------------------------
	.section	.nv.global,"aw",@nobits
.nv.global:
	.type		_ZN39_INTERNAL_82852a87_4_k_cu_5d160018_31334cute1_E,@object
	.size		_ZN39_INTERNAL_82852a87_4_k_cu_5d160018_31334cute1_E,(_ZN39_INTERNAL_82852a87_4_k_cu_5d160018_31334cuda3std3__45__cpo6cbeginE - _ZN39_INTERNAL_82852a87_4_k_cu_5d160018_31334cute1_E)
_ZN39_INTERNAL_82852a87_4_k_cu_5d160018_31334cute1_E:
	.zero		1
	.type		_ZN39_INTERNAL_82852a87_4_k_cu_5d160018_31334cuda3std3__45__cpo6cbeginE,@object
	.size		_ZN39_INTERNAL_82852a87_4_k_cu_5d160018_31334cuda3std3__45__cpo6cbeginE,(_ZN39_INTERNAL_82852a87_4_k_cu_5d160018_31334cuda3std3__48in_placeE - _ZN39_INTERNAL_82852a87_4_k_cu_5d160018_31334cuda3std3__45__cpo6cbeginE)
_ZN39_INTERNAL_82852a87_4_k_cu_5d160018_31334cuda3std3__45__cpo6cbeginE:
	.zero		1
	.type		_ZN39_INTERNAL_82852a87_4_k_cu_5d160018_31334cuda3std3__48in_placeE,@object
	.size		_ZN39_INTERNAL_82852a87_4_k_cu_5d160018_31334cuda3std3__48in_placeE,(_ZN39_INTERNAL_82852a87_4_k_cu_5d160018_31334cuda3std6ranges3__45__cpo9iter_moveE - _ZN39_INTERNAL_82852a87_4_k_cu_5d160018_31334cuda3std3__48in_placeE)
_ZN39_INTERNAL_82852a87_4_k_cu_5d160018_31334cuda3std3__48in_placeE:
	.zero		1
	.type		_ZN39_INTERNAL_82852a87_4_k_cu_5d160018_31334cuda3std6ranges3__45__cpo9iter_moveE,@object
	.size		_ZN39_INTERNAL_82852a87_4_k_cu_5d160018_31334cuda3std6ranges3__45__cpo9iter_moveE,(_ZN39_INTERNAL_82852a87_4_k_cu_5d160018_31334cuda3std3__45__cpo5beginE - _ZN39_INTERNAL_82852a87_4_k_cu_5d160018_31334cuda3std6ranges3__45__cpo9iter_moveE)
_ZN39_INTERNAL_82852a87_4_k_cu_5d160018_31334cuda3std6ranges3__45__cpo9iter_moveE:
	.zero		1
	.type		_ZN39_INTERNAL_82852a87_4_k_cu_5d160018_31334cuda3std3__45__cpo5beginE,@object
	.size		_ZN39_INTERNAL_82852a87_4_k_cu_5d160018_31334cuda3std3__45__cpo5beginE,(_ZN39_INTERNAL_82852a87_4_k_cu_5d160018_31334cuda3std3__441_GLOBAL__N__82852a87_4_k_cu_5d160018_31336ignoreE - _ZN39_INTERNAL_82852a87_4_k_cu_5d160018_31334cuda3std3__45__cpo5beginE)
_ZN39_INTERNAL_82852a87_4_k_cu_5d160018_31334cuda3std3__45__cpo5beginE:
	.zero		1
	.type		_ZN39_INTERNAL_82852a87_4_k_cu_5d160018_31334cuda3std3__441_GLOBAL__N__82852a87_4_k_cu_5d160018_31336ignoreE,@object
	.size		_ZN39_INTERNAL_82852a87_4_k_cu_5d160018_31334cuda3std3__441_GLOBAL__N__82852a87_4_k_cu_5d160018_31336ignoreE,(_ZN39_INTERNAL_82852a87_4_k_cu_5d160018_31334cute7productE - _ZN39_INTERNAL_82852a87_4_k_cu_5d160018_31334cuda3std3__441_GLOBAL__N__82852a87_4_k_cu_5d160018_31336ignoreE)
_ZN39_INTERNAL_82852a87_4_k_cu_5d160018_31334cuda3std3__441_GLOBAL__N__82852a87_4_k_cu_5d160018_31336ignoreE:
	.zero		1
	.type		_ZN39_INTERNAL_82852a87_4_k_cu_5d160018_31334cute7productE,@object
	.size		_ZN39_INTERNAL_82852a87_4_k_cu_5d160018_31334cute7productE,(_ZN39_INTERNAL_82852a87_4_k_cu_5d160018_31334cuda3std3__45__cpo3endE - _ZN39_INTERNAL_82852a87_4_k_cu_5d160018_31334cute7productE)
_ZN39_INTERNAL_82852a87_4_k_cu_5d160018_31334cute7productE:
	.zero		1
	.type		_ZN39_INTERNAL_82852a87_4_k_cu_5d160018_31334cuda3std3__45__cpo3endE,@object
	.size		_ZN39_INTERNAL_82852a87_4_k_cu_5d160018_31334cuda3std3__45__cpo3endE,(_ZN39_INTERNAL_82852a87_4_k_cu_5d160018_31334cuda3std3__419piecewise_constructE - _ZN39_INTERNAL_82852a87_4_k_cu_5d160018_31334cuda3std3__45__cpo3endE)
_ZN39_INTERNAL_82852a87_4_k_cu_5d160018_31334cuda3std3__45__cpo3endE:
	.zero		1
	.type		_ZN39_INTERNAL_82852a87_4_k_cu_5d160018_31334cuda3std3__419piecewise_constructE,@object
	.size		_ZN39_INTERNAL_82852a87_4_k_cu_5d160018_31334cuda3std3__419piecewise_constructE,(_ZN39_INTERNAL_82852a87_4_k_cu_5d160018_31334cuda3std3__45__cpo4cendE - _ZN39_INTERNAL_82852a87_4_k_cu_5d160018_31334cuda3std3__419piecewise_constructE)
_ZN39_INTERNAL_82852a87_4_k_cu_5d160018_31334cuda3std3__419piecewise_constructE:
	.zero		1
	.type		_ZN39_INTERNAL_82852a87_4_k_cu_5d160018_31334cuda3std3__45__cpo4cendE,@object
	.size		_ZN39_INTERNAL_82852a87_4_k_cu_5d160018_31334cuda3std3__45__cpo4cendE,(_ZN39_INTERNAL_82852a87_4_k_cu_5d160018_31334cuda3std6ranges3__45__cpo4swapE - _ZN39_INTERNAL_82852a87_4_k_cu_5d160018_31334cuda3std3__45__cpo4cendE)
_ZN39_INTERNAL_82852a87_4_k_cu_5d160018_31334cuda3std3__45__cpo4cendE:
	.zero		1
	.type		_ZN39_INTERNAL_82852a87_4_k_cu_5d160018_31334cuda3std6ranges3__45__cpo4swapE,@object
	.size		_ZN39_INTERNAL_82852a87_4_k_cu_5d160018_31334cuda3std6ranges3__45__cpo4swapE,(.L_9 - _ZN39_INTERNAL_82852a87_4_k_cu_5d160018_31334cuda3std6ranges3__45__cpo4swapE)
_ZN39_INTERNAL_82852a87_4_k_cu_5d160018_31334cuda3std6ranges3__45__cpo4swapE:
	.zero		1
.L_9:


//--------------------- .nv.constant0._ZN7cutlass13device_kernelINS_4fmha6kernel13FmhaKernelTmaINS1_10collective15FmhaMainloopTmaINS_10bfloat16_tEfN4cute5tupleIJNS7_1CILi64EEENS9_ILi256EEENS9_ILi48EEEEEENS4_14ResidualFusionEJEEENS4_15FmhaFwdEpilogueIS6_fNS8_IJSA_SC_SB_EEEEEJEEEEEvNT_6ParamsE --------------------------
	.section	.nv.constant0._ZN7cutlass13device_kernelINS_4fmha6kernel13FmhaKernelTmaINS1_10collective15FmhaMainloopTmaINS_10bfloat16_tEfN4cute5tupleIJNS7_1CILi64EEENS9_ILi256EEENS9_ILi48EEEEEENS4_14ResidualFusionEJEEENS4_15FmhaFwdEpilogueIS6_fNS8_IJSA_SC_SB_EEEEEJEEEEEvNT_6ParamsE,"a",@progbits
	.sectionflags	@""
	.align	4
.nv.constant0._ZN7cutlass13device_kernelINS_4fmha6kernel13FmhaKernelTmaINS1_10collective15FmhaMainloopTmaINS_10bfloat16_tEfN4cute5tupleIJNS7_1CILi64EEENS9_ILi256EEENS9_ILi48EEEEEENS4_14ResidualFusionEJEEENS4_15FmhaFwdEpilogueIS6_fNS8_IJSA_SC_SB_EEEEEJEEEEEvNT_6ParamsE:
	.zero		2688


//--------------------- SYMBOLS --------------------------

	.type		.nv.reservedSmem.offset0,@object
	.size		.nv.reservedSmem.offset0,0x4
	.type		__assertfail,@function
